def attn_fwd(
    Q,
    K,
    V,
    Out,
    Lse,
    sm_scale,
    stride_qz,
    stride_qh,
    stride_qm,
    stride_qk,
    stride_kz,
    stride_kh,
    stride_kn,
    stride_kk,
    stride_vz,
    stride_vh,
    stride_vn,
    stride_vk,
    stride_oz,
    stride_oh,
    stride_om,
    stride_ok,
    seqlen_q,
    seqlen_k,
    BLOCK_M: tl.constexpr,
    BLOCK_N: tl.constexpr,
    HEAD_DIM: tl.constexpr,
    CAUSAL: tl.constexpr,
):
    start_m = tl.program_id(0)
    off_hz = tl.program_id(1)
    q_off = off_hz * stride_qh
    k_off = off_hz * stride_kh
    v_off = off_hz * stride_vh
    offs_m = start_m * BLOCK_M + tl.arange(0, BLOCK_M)
    offs_d = tl.arange(0, HEAD_DIM)
    offs_n = tl.arange(0, BLOCK_N)
    q_ptrs = Q + q_off + offs_m[:, None] * stride_qm + offs_d[None, :] * stride_qk
    k_ptrs = K + k_off + offs_d[:, None] * stride_kk + offs_n[None, :] * stride_kn
    v_ptrs = V + v_off + offs_n[:, None] * stride_vn + offs_d[None, :] * stride_vk
    m_i = tl.full([BLOCK_M], float("-inf"), dtype=tl.float32)
    l_i = tl.zeros([BLOCK_M], dtype=tl.float32) + 1.0
    acc = tl.zeros([BLOCK_M, HEAD_DIM], dtype=tl.float32)
    q = tl.load(q_ptrs)
    acc, l_i, m_i = _attn_fwd_inner(
        acc,
        l_i,
        m_i,
        q,
        k_ptrs,
        v_ptrs,
        sm_scale,
        stride_kn,
        stride_vn,
        start_m,
        seqlen_k,
        BLOCK_M,
        BLOCK_N,
        HEAD_DIM,
        CAUSAL,
    )
    acc = acc / l_i[:, None]
    lse = m_i + tl.math.log2(l_i) / 1.4426950408889634
    o_ptrs = (
        Out
        + off_hz * stride_oh
        + offs_m[:, None] * stride_om
        + offs_d[None, :] * stride_ok
    )
    tl.store(o_ptrs, acc.to(Out.dtype.element_ty))
    tl.store(Lse + off_hz * seqlen_q + offs_m, lse)

# config = {"BLOCK_M": 64, "BLOCK_N": 128, "HEAD_DIM": 512, "arch": "sm_100", "causal": true, "dtype": "bf16", "num_stages": 2, "num_warps": 8}
# arch = sm_100


// ===== COMPILED SASS (sm_100a) =====

	.target	sm_100a

	.elftype	@"ET_EXEC"


//--------------------- .note.nv.tkinfo           --------------------------
	.section	.note.nv.tkinfo,"",@"SHT_NOTE"
	.sectionflags	@"SHF_NOTE_NV_TKINFO"
	.tkinfo
        /*0018*/ 	.word	0x00000081
        /*0030*/ 	.string	""
        /*0030*/ 	.string	"ptxas-blackwell"
        /*0030*/ 	.string	"Cuda compilation tools, release 12.9, V12.9.86"
        /*0030*/ 	.string	"Build cuda_12.9.r12.9/compiler.36037853_0"
        /*0030*/ 	.string	"-v  -suppress-debug-info  -lineinfo  -arch sm_100a "



//--------------------- .note.nv.cuver            --------------------------
	.section	.note.nv.cuver,"",@"SHT_NOTE"
	.sectionflags	@"SHF_NOTE_NV_CUVER"
        /*0018*/ 	.short	0x0001
        /*001a*/ 	.short	0x0064
        /*001c*/ 	.short	0x0001
        /*001e*/ 	.short	0x0000
        /*0020*/ 	.short	0x0001
        /*0022*/ 	.short	0x0000


//--------------------- .nv.info                  --------------------------
	.section	.nv.info,"",@"SHT_CUDA_INFO"
	.align	4


	//----- nvinfo : EIATTR_REGCOUNT
	.align		4
        /*0000*/ 	.byte	0x04, 0x2f
        /*0002*/ 	.short	(.L_5 - .L_4)
	.align		4
.L_4:
        /*0004*/ 	.word	index@(attn_fwd)
        /*0008*/ 	.word	0x000000ff


	//----- nvinfo : EIATTR_FRAME_SIZE
	.align		4
.L_5:
        /*000c*/ 	.byte	0x04, 0x11
        /*000e*/ 	.short	(.L_7 - .L_6)
	.align		4
.L_6:
        /*0010*/ 	.word	index@($__internal_2_$__cuda_sm10x_tcgen05_guardrail_trap_unallocated_columns_being_dealloced)
        /*0014*/ 	.word	0x000013b8


	//----- nvinfo : EIATTR_FRAME_SIZE
	.align		4
.L_7:
        /*0018*/ 	.byte	0x04, 0x11
        /*001a*/ 	.short	(.L_9 - .L_8)
	.align		4
.L_8:
        /*001c*/ 	.word	index@($__internal_1_$__cuda_sm10x_tcgen05_guardrail_trap_phase_invalid_during_alloc)
        /*0020*/ 	.word	0x000013b8


	//----- nvinfo : EIATTR_FRAME_SIZE
	.align		4
.L_9:
        /*0024*/ 	.byte	0x04, 0x11
        /*0026*/ 	.short	(.L_11 - .L_10)
	.align		4
.L_10:
        /*0028*/ 	.word	index@($__internal_0_$__cuda_sm10x_tcgen05_guardrail_trap_col_being_dealloced_not_returned_by_alloc)
        /*002c*/ 	.word	0x000013b8


	//----- nvinfo : EIATTR_FRAME_SIZE
	.align		4
.L_11:
        /*0030*/ 	.byte	0x04, 0x11
        /*0032*/ 	.short	(.L_13 - .L_12)
	.align		4
.L_12:
        /*0034*/ 	.word	index@(attn_fwd)
        /*0038*/ 	.word	0x000013b8


	//----- nvinfo : EIATTR_MIN_STACK_SIZE
	.align		4
.L_13:
        /*003c*/ 	.byte	0x04, 0x12
        /*003e*/ 	.short	(.L_15 - .L_14)
	.align		4
.L_14:
        /*0040*/ 	.word	index@(attn_fwd)
        /*0044*/ 	.word	0x000013b8
.L_15:


//--------------------- .nv.info.attn_fwd         --------------------------
	.section	.nv.info.attn_fwd,"",@"SHT_CUDA_INFO"
	.sectionflags	@""
	.align	4


	//----- nvinfo : EIATTR_CUDA_API_VERSION
	.align		4
        /*0000*/ 	.byte	0x04, 0x37
        /*0002*/ 	.short	(.L_17 - .L_16)
.L_16:
        /*0004*/ 	.word	0x00000081


	//----- nvinfo : EIATTR_KPARAM_INFO
	.align		4
.L_17:
        /*0008*/ 	.byte	0x04, 0x17
        /*000a*/ 	.short	(.L_19 - .L_18)
.L_18:
        /*000c*/ 	.word	0x00000000
        /*0010*/ 	.short	0x0019
        /*0012*/ 	.short	0x0080
        /*0014*/ 	.byte	0x00, 0xf4, 0x21, 0x00


	//----- nvinfo : EIATTR_KPARAM_INFO
	.align		4
.L_19:
        /*0018*/ 	.byte	0x04, 0x17
        /*001a*/ 	.short	(.L_21 - .L_20)
.L_20:
        /*001c*/ 	.word	0x00000000
        /*0020*/ 	.short	0x0018
        /*0022*/ 	.short	0x0078
        /*0024*/ 	.byte	0x00, 0xf4, 0x21, 0x00


	//----- nvinfo : EIATTR_KPARAM_INFO
	.align		4
.L_21:
        /*0028*/ 	.byte	0x04, 0x17
        /*002a*/ 	.short	(.L_23 - .L_22)
.L_22:
        /*002c*/ 	.word	0x00000000
        /*0030*/ 	.short	0x0017
        /*0032*/ 	.short	0x0070
        /*0034*/ 	.byte	0x00, 0xf0, 0x11, 0x00


	//----- nvinfo : EIATTR_KPARAM_INFO
	.align		4
.L_23:
        /*0038*/ 	.byte	0x04, 0x17
        /*003a*/ 	.short	(.L_25 - .L_24)
.L_24:
        /*003c*/ 	.word	0x00000000
        /*0040*/ 	.short	0x0016
        /*0042*/ 	.short	0x006c
        /*0044*/ 	.byte	0x00, 0xf0, 0x11, 0x00


	//----- nvinfo : EIATTR_KPARAM_INFO
	.align		4
.L_25:
        /*0048*/ 	.byte	0x04, 0x17
        /*004a*/ 	.short	(.L_27 - .L_26)
.L_26:
        /*004c*/ 	.word	0x00000000
        /*0050*/ 	.short	0x0015
        /*0052*/ 	.short	0x0068
        /*0054*/ 	.byte	0x00, 0xf0, 0x11, 0x00


	//----- nvinfo : EIATTR_KPARAM_INFO
	.align		4
.L_27:
        /*0058*/ 	.byte	0x04, 0x17
        /*005a*/ 	.short	(.L_29 - .L_28)
.L_28:
        /*005c*/ 	.word	0x00000000
        /*0060*/ 	.short	0x0014
        /*0062*/ 	.short	0x0064
        /*0064*/ 	.byte	0x00, 0xf0, 0x11, 0x00


	//----- nvinfo : EIATTR_KPARAM_INFO
	.align		4
.L_29:
        /*0068*/ 	.byte	0x04, 0x17
        /*006a*/ 	.short	(.L_31 - .L_30)
.L_30:
        /*006c*/ 	.word	0x00000000
        /*0070*/ 	.short	0x0013
        /*0072*/ 	.short	0x0060
        /*0074*/ 	.byte	0x00, 0xf0, 0x11, 0x00


	//----- nvinfo : EIATTR_KPARAM_INFO
	.align		4
.L_31:
        /*0078*/ 	.byte	0x04, 0x17
        /*007a*/ 	.short	(.L_33 - .L_32)
.L_32:
        /*007c*/ 	.word	0x00000000
        /*0080*/ 	.short	0x0012
        /*0082*/ 	.short	0x005c
        /*0084*/ 	.byte	0x00, 0xf0, 0x11, 0x00


	//----- nvinfo : EIATTR_KPARAM_INFO
	.align		4
.L_33:
        /*0088*/ 	.byte	0x04, 0x17
        /*008a*/ 	.short	(.L_35 - .L_34)
.L_34:
        /*008c*/ 	.word	0x00000000
        /*0090*/ 	.short	0x0011
        /*0092*/ 	.short	0x0058
        /*0094*/ 	.byte	0x00, 0xf0, 0x11, 0x00


	//----- nvinfo : EIATTR_KPARAM_INFO
	.align		4
.L_35:
        /*0098*/ 	.byte	0x04, 0x17
        /*009a*/ 	.short	(.L_37 - .L_36)
.L_36:
        /*009c*/ 	.word	0x00000000
        /*00a0*/ 	.short	0x0010
        /*00a2*/ 	.short	0x0054
        /*00a4*/ 	.byte	0x00, 0xf0, 0x11, 0x00


	//----- nvinfo : EIATTR_KPARAM_INFO
	.align		4
.L_37:
        /*00a8*/ 	.byte	0x04, 0x17
        /*00aa*/ 	.short	(.L_39 - .L_38)
.L_38:
        /*00ac*/ 	.word	0x00000000
        /*00b0*/ 	.short	0x000f
        /*00b2*/ 	.short	0x0050
        /*00b4*/ 	.byte	0x00, 0xf0, 0x11, 0x00


	//----- nvinfo : EIATTR_KPARAM_INFO
	.align		4
.L_39:
        /*00b8*/ 	.byte	0x04, 0x17
        /*00ba*/ 	.short	(.L_41 - .L_40)
.L_40:
        /*00bc*/ 	.word	0x00000000
        /*00c0*/ 	.short	0x000e
        /*00c2*/ 	.short	0x004c
        /*00c4*/ 	.byte	0x00, 0xf0, 0x11, 0x00


	//----- nvinfo : EIATTR_KPARAM_INFO
	.align		4
.L_41:
        /*00c8*/ 	.byte	0x04, 0x17
        /*00ca*/ 	.short	(.L_43 - .L_42)
.L_42:
        /*00cc*/ 	.word	0x00000000
        /*00d0*/ 	.short	0x000d
        /*00d2*/ 	.short	0x0048
        /*00d4*/ 	.byte	0x00, 0xf0, 0x11, 0x00


	//----- nvinfo : EIATTR_KPARAM_INFO
	.align		4
.L_43:
        /*00d8*/ 	.byte	0x04, 0x17
        /*00da*/ 	.short	(.L_45 - .L_44)
.L_44:
        /*00dc*/ 	.word	0x00000000
        /*00e0*/ 	.short	0x000c
        /*00e2*/ 	.short	0x0044
        /*00e4*/ 	.byte	0x00, 0xf0, 0x11, 0x00


	//----- nvinfo : EIATTR_KPARAM_INFO
	.align		4
.L_45:
        /*00e8*/ 	.byte	0x04, 0x17
        /*00ea*/ 	.short	(.L_47 - .L_46)
.L_46:
        /*00ec*/ 	.word	0x00000000
        /*00f0*/ 	.short	0x000b
        /*00f2*/ 	.short	0x0040
        /*00f4*/ 	.byte	0x00, 0xf0, 0x11, 0x00


	//----- nvinfo : EIATTR_KPARAM_INFO
	.align		4
.L_47:
        /*00f8*/ 	.byte	0x04, 0x17
        /*00fa*/ 	.short	(.L_49 - .L_48)
.L_48:
        /*00fc*/ 	.word	0x00000000
        /*0100*/ 	.short	0x000a
        /*0102*/ 	.short	0x003c
        /*0104*/ 	.byte	0x00, 0xf0, 0x11, 0x00


	//----- nvinfo : EIATTR_KPARAM_INFO
	.align		4
.L_49:
        /*0108*/ 	.byte	0x04, 0x17
        /*010a*/ 	.short	(.L_51 - .L_50)
.L_50:
        /*010c*/ 	.word	0x00000000
        /*0110*/ 	.short	0x0009
        /*0112*/ 	.short	0x0038
        /*0114*/ 	.byte	0x00, 0xf0, 0x11, 0x00


	//----- nvinfo : EIATTR_KPARAM_INFO
	.align		4
.L_51:
        /*0118*/ 	.byte	0x04, 0x17
        /*011a*/ 	.short	(.L_53 - .L_52)
.L_52:
        /*011c*/ 	.word	0x00000000
        /*0120*/ 	.short	0x0008
        /*0122*/ 	.short	0x0034
        /*0124*/ 	.byte	0x00, 0xf0, 0x11, 0x00


	//----- nvinfo : EIATTR_KPARAM_INFO
	.align		4
.L_53:
        /*0128*/ 	.byte	0x04, 0x17
        /*012a*/ 	.short	(.L_55 - .L_54)
.L_54:
        /*012c*/ 	.word	0x00000000
        /*0130*/ 	.short	0x0007
        /*0132*/ 	.short	0x0030
        /*0134*/ 	.byte	0x00, 0xf0, 0x11, 0x00


	//----- nvinfo : EIATTR_KPARAM_INFO
	.align		4
.L_55:
        /*0138*/ 	.byte	0x04, 0x17
        /*013a*/ 	.short	(.L_57 - .L_56)
.L_56:
        /*013c*/ 	.word	0x00000000
        /*0140*/ 	.short	0x0006
        /*0142*/ 	.short	0x002c
        /*0144*/ 	.byte	0x00, 0xf0, 0x11, 0x00


	//----- nvinfo : EIATTR_KPARAM_INFO
	.align		4
.L_57:
        /*0148*/ 	.byte	0x04, 0x17
        /*014a*/ 	.short	(.L_59 - .L_58)
.L_58:
        /*014c*/ 	.word	0x00000000
        /*0150*/ 	.short	0x0005
        /*0152*/ 	.short	0x0028
        /*0154*/ 	.byte	0x00, 0xf0, 0x11, 0x00


	//----- nvinfo : EIATTR_KPARAM_INFO
	.align		4
.L_59:
        /*0158*/ 	.byte	0x04, 0x17
        /*015a*/ 	.short	(.L_61 - .L_60)
.L_60:
        /*015c*/ 	.word	0x00000000
        /*0160*/ 	.short	0x0004
        /*0162*/ 	.short	0x0020
        /*0164*/ 	.byte	0x00, 0xf4, 0x21, 0x00


	//----- nvinfo : EIATTR_KPARAM_INFO
	.align		4
.L_61:
        /*0168*/ 	.byte	0x04, 0x17
        /*016a*/ 	.short	(.L_63 - .L_62)
.L_62:
        /*016c*/ 	.word	0x00000000
        /*0170*/ 	.short	0x0003
        /*0172*/ 	.short	0x0018
        /*0174*/ 	.byte	0x00, 0xf4, 0x21, 0x00


	//----- nvinfo : EIATTR_KPARAM_INFO
	.align		4
.L_63:
        /*0178*/ 	.byte	0x04, 0x17
        /*017a*/ 	.short	(.L_65 - .L_64)
.L_64:
        /*017c*/ 	.word	0x00000000
        /*0180*/ 	.short	0x0002
        /*0182*/ 	.short	0x0010
        /*0184*/ 	.byte	0x00, 0xf4, 0x21, 0x00


	//----- nvinfo : EIATTR_KPARAM_INFO
	.align		4
.L_65:
        /*0188*/ 	.byte	0x04, 0x17
        /*018a*/ 	.short	(.L_67 - .L_66)
.L_66:
        /*018c*/ 	.word	0x00000000
        /*0190*/ 	.short	0x0001
        /*0192*/ 	.short	0x0008
        /*0194*/ 	.byte	0x00, 0xf4, 0x21, 0x00


	//----- nvinfo : EIATTR_KPARAM_INFO
	.align		4
.L_67:
        /*0198*/ 	.byte	0x04, 0x17
        /*019a*/ 	.short	(.L_69 - .L_68)
.L_68:
        /*019c*/ 	.word	0x00000000
        /*01a0*/ 	.short	0x0000
        /*01a2*/ 	.short	0x0000
        /*01a4*/ 	.byte	0x00, 0xf4, 0x21, 0x00


	//----- nvinfo : EIATTR_AT_ENTRY_FRAGMENTS
	.align		4
.L_69:
        /*01a8*/ 	.byte	0x04, 0x4f
        /*01aa*/ 	.short	(.L_71 - .L_70)


	//   ....[0]....
.L_70:
        /*01ac*/ 	.word	0x00000004


	//----- nvinfo : EIATTR_RESERVED_SMEM_USED
	.align		4
.L_71:
        /*01b0*/ 	.byte	0x01, 0x41
	.zero		2


	//----- nvinfo : EIATTR_SPARSE_MMA_MASK
	.align		4
        /*01b4*/ 	.byte	0x03, 0x50
        /*01b6*/ 	.short	0x0000


	//----- nvinfo : EIATTR_TCGEN05_1CTA_USED
	.align		4
        /*01b8*/ 	.byte	0x01, 0x51
	.zero		2


	//----- nvinfo : EIATTR_MAXREG_COUNT
	.align		4
        /*01bc*/ 	.byte	0x03, 0x1b
        /*01be*/ 	.short	0x00ff


	//----- nvinfo : EIATTR_NUM_BARRIERS
	.align		4
        /*01c0*/ 	.byte	0x02, 0x4c
        /*01c2*/ 	.byte	0x01
	.zero		1


	//----- nvinfo : EIATTR_ANNOTATIONS
	.align		4
        /*01c4*/ 	.byte	0x04, 0x55
        /*01c6*/ 	.short	(.L_73 - .L_72)


	//   ....[0]....
.L_72:
        /*01c8*/ 	.word	0x00000001
        /*01cc*/ 	.byte	0xf0, 0x38, 0x00, 0x00, 0x01, 0x00, 0x00, 0x00, 0xa0, 0x3b, 0x00, 0x00, 0x01, 0x00, 0x00, 0x00
        /* <DEDUP_REMOVED lines=959> */
        /*3dcc*/ 	.byte	0xc0, 0x33, 0x02, 0x00


	//----- nvinfo : EIATTR_INT_WARP_WIDE_INSTR_OFFSETS
	.align		4
.L_73:
        /*3dd0*/ 	.byte	0x04, 0x31
        /*3dd2*/ 	.short	(.L_75 - .L_74)


	//   ....[0]....
.L_74:
        /*3dd4*/ 	.word	0x00002ef0


	//   ....[1]....
        /*3dd8*/ 	.word	0x00002f00


	//   ....[2]....
        /*3ddc*/ 	.word	0x000076e0


	//   ....[3]....
        /*3de0*/ 	.word	0x0000a650


	//   ....[4]....
        /*3de4*/ 	.word	0x0001d6c0


	//   ....[5]....
        /*3de8*/ 	.word	0x00029690


	//   ....[6]....
        /*3dec*/ 	.word	0x000296d0


	//----- nvinfo : EIATTR_COOP_GROUP_MASK_REGIDS
	.align		4
.L_75:
        /*3df0*/ 	.byte	0x04, 0x29
        /*3df2*/ 	.short	(.L_77 - .L_76)


	//   ....[0]....
.L_76:
        /*3df4*/ 	.word	0xffffffff


	//   ....[1]....
        /*3df8*/ 	.word	0xffffffff


	//   ....[2]....
        /*3dfc*/ 	.word	0xffffffff


	//   ....[3]....
        /*3e00*/ 	.word	0xffffffff


	//   ....[4]....
        /*3e04*/ 	.word	0xffffffff


	//   ....[5]....
        /*3e08*/ 	.word	0xffffffff


	//   ....[6]....
        /*3e0c*/ 	.word	0xffffffff


	//   ....[7]....
        /*3e10*/ 	.word	0xffffffff


	//   ....[8]....
        /*3e14*/ 	.word	0xffffffff


	//   ....[9]....
        /*3e18*/ 	.word	0xffffffff


	//   ....[10]....
        /*3e1c*/ 	.word	0xffffffff


	//   ....[11]....
        /*3e20*/ 	.word	0xffffffff


	//----- nvinfo : EIATTR_COOP_GROUP_INSTR_OFFSETS
	.align		4
.L_77:
        /*3e24*/ 	.byte	0x04, 0x28
        /*3e26*/ 	.short	(.L_79 - .L_78)


	//   ....[0]....
.L_78:
        /*3e28*/ 	.word	0x00000080


	//   ....[1]....
        /*3e2c*/ 	.word	0x00000340


	//   ....[2]....
        /*3e30*/ 	.word	0x0000f530


	//   ....[3]....
        /*3e34*/ 	.word	0x00010ba0


	//   ....[4]....
        /*3e38*/ 	.word	0x00011810


	//   ....[5]....
        /*3e3c*/ 	.word	0x00011860


	//   ....[6]....
        /*3e40*/ 	.word	0x0001f350


	//   ....[7]....
        /*3e44*/ 	.word	0x0001f3e0


	//   ....[8]....
        /*3e48*/ 	.word	0x0001fc40


	//   ....[9]....
        /*3e4c*/ 	.word	0x0001fc90


	//   ....[10]....
        /*3e50*/ 	.word	0x00029510


	//   ....[11]....
        /*3e54*/ 	.word	0x00029780


	//----- nvinfo : EIATTR_VRC_CTA_INIT_COUNT
	.align		4
.L_79:
        /*3e58*/ 	.byte	0x02, 0x4a
        /*3e5a*/ 	.byte	0x80
	.zero		1


	//----- nvinfo : EIATTR_MBARRIER_INSTR_OFFSETS
	.align		4
        /*3e5c*/ 	.byte	0x04, 0x39
        /*3e5e*/ 	.short	(.L_81 - .L_80)


	//   ....[0]....
.L_80:
        /*3e60*/ 	.word	0x00003870
        /*3e64*/ 	.word	0x000000ff
        /*3e68*/ 	.word	0x00000000
        /*3e6c*/ 	.short	0x0100
        /*3e6e*/ 	.byte	0x07
	.zero		1


	//   ....[1]....
        /*3e70*/ 	.word	0x000076f0
        /*3e74*/ 	.word	0x000000ff
        /*3e78*/ 	.word	0x00070008
        /*3e7c*/ 	.short	0x0100
        /*3e7e*/ 	.byte	0x09
	.zero		1


	//   ....[2]....
        /*3e80*/ 	.word	0x0000bcc0
        /*3e84*/ 	.word	0x000000ff
        /*3e88*/ 	.word	0x00020000
        /*3e8c*/ 	.short	0x0100
        /*3e8e*/ 	.byte	0x09
	.zero		1


	//   ....[3]....
        /*3e90*/ 	.word	0x0000de90
        /*3e94*/ 	.word	0x000000ff
        /*3e98*/ 	.word	0x00020000
        /*3e9c*/ 	.short	0x010a
        /*3e9e*/ 	.byte	0x09
	.zero		1


	//   ....[4]....
        /*3ea0*/ 	.word	0x0000fa20
        /*3ea4*/ 	.word	0x000000ff
        /*3ea8*/ 	.word	0x00020000
        /*3eac*/ 	.short	0x0108
        /*3eae*/ 	.byte	0x09
	.zero		1


	//   ....[5]....
        /*3eb0*/ 	.word	0x0001dae0
        /*3eb4*/ 	.word	0x000000ff
        /*3eb8*/ 	.word	0x00070010
        /*3ebc*/ 	.short	0x0100
        /*3ebe*/ 	.byte	0x09
	.zero		1


	//   ....[6]....
        /*3ec0*/ 	.word	0x0001e7c0
        /*3ec4*/ 	.word	0x000000ff
        /*3ec8*/ 	.word	0x00070010
        /*3ecc*/ 	.short	0x010a
        /*3ece*/ 	.byte	0x09
	.zero		1


	//   ....[7]....
        /*3ed0*/ 	.word	0x0001e830
        /*3ed4*/ 	.word	0x000000ff
        /*3ed8*/ 	.word	0x00070010
        /*3edc*/ 	.short	0x0108
        /*3ede*/ 	.byte	0x09
	.zero		1


	//   ....[8]....
        /*3ee0*/ 	.word	0x0001fce0
        /*3ee4*/ 	.word	0x000000ff
        /*3ee8*/ 	.word	0x00000000
        /*3eec*/ 	.short	0x010a
        /*3eee*/ 	.byte	0x07
	.zero		1


	//   ....[9]....
        /*3ef0*/ 	.word	0x00024d70
        /*3ef4*/ 	.word	0x000000ff
        /*3ef8*/ 	.word	0x00000000
        /*3efc*/ 	.short	0x010a
        /*3efe*/ 	.byte	0x07
	.zero		1


	//   ....[10]....
        /*3f00*/ 	.word	0x00024ed0
        /*3f04*/ 	.word	0x000000ff
        /*3f08*/ 	.word	0x00070000
        /*3f0c*/ 	.short	0x0108
        /*3f0e*/ 	.byte	0x09
	.zero		1


	//   ....[11]....
        /*3f10*/ 	.word	0x00024fe0
        /*3f14*/ 	.word	0x000000ff
        /*3f18*/ 	.word	0x00070008
        /*3f1c*/ 	.short	0x0108
        /*3f1e*/ 	.byte	0x09
	.zero		1


	//   ....[12]....
        /*3f20*/ 	.word	0x000297a0
        /*3f24*/ 	.word	0x000000ff
        /*3f28*/ 	.word	0x00020000
        /*3f2c*/ 	.short	0x010a
        /*3f2e*/ 	.byte	0x09
	.zero		1


	//   ....[13]....
        /*3f30*/ 	.word	0x000297d0
        /*3f34*/ 	.word	0x000000ff
        /*3f38*/ 	.word	0x00070010
        /*3f3c*/ 	.short	0x010a
        /*3f3e*/ 	.byte	0x09
	.zero		1


	//   ....[14]....
        /*3f40*/ 	.word	0x00029800
        /*3f44*/ 	.word	0x000000ff
        /*3f48*/ 	.word	0x00000000
        /*3f4c*/ 	.short	0x010a
        /*3f4e*/ 	.byte	0x07
	.zero		1


	//   ....[15]....
        /*3f50*/ 	.word	0x00029830
        /*3f54*/ 	.word	0x000000ff
        /*3f58*/ 	.word	0x00000000
        /*3f5c*/ 	.short	0x010a
        /*3f5e*/ 	.byte	0x07
	.zero		1


	//----- nvinfo : EIATTR_NUM_MBARRIERS
	.align		4
.L_81:
        /*3f60*/ 	.byte	0x03, 0x38
        /*3f62*/ 	.short	0xffff


	//----- nvinfo : EIATTR_EXIT_INSTR_OFFSETS
	.align		4
        /*3f64*/ 	.byte	0x04, 0x1c
        /*3f66*/ 	.short	(.L_83 - .L_82)


	//   ....[0]....
.L_82:
        /*3f68*/ 	.word	0x00029790


	//----- nvinfo : EIATTR_REQNTID
	.align		4
.L_83:
        /*3f6c*/ 	.byte	0x04, 0x10
        /*3f6e*/ 	.short	(.L_85 - .L_84)
.L_84:
        /*3f70*/ 	.word	0x00000100
        /*3f74*/ 	.word	0x00000001
        /*3f78*/ 	.word	0x00000001


	//----- nvinfo : EIATTR_CRS_STACK_SIZE
	.align		4
.L_85:
        /*3f7c*/ 	.byte	0x04, 0x1e
        /*3f7e*/ 	.short	(.L_87 - .L_86)
.L_86:
        /*3f80*/ 	.word	0x00000000


	//----- nvinfo : EIATTR_CBANK_PARAM_SIZE
	.align		4
.L_87:
        /*3f84*/ 	.byte	0x03, 0x19
        /*3f86*/ 	.short	0x0088


	//----- nvinfo : EIATTR_PARAM_CBANK
	.align		4
        /*3f88*/ 	.byte	0x04, 0x0a
        /*3f8a*/ 	.short	(.L_89 - .L_88)
	.align		4
.L_88:
        /*3f8c*/ 	.word	index@(.nv.constant0.attn_fwd)
        /*3f90*/ 	.short	0x0380
        /*3f92*/ 	.short	0x0088


	//----- nvinfo : EIATTR_SW_WAR
	.align		4
.L_89:
        /*3f94*/ 	.byte	0x04, 0x36
        /*3f96*/ 	.short	(.L_91 - .L_90)
.L_90:
        /*3f98*/ 	.word	0x00000008
.L_91:


//--------------------- .nv.compat                --------------------------
	.section	.nv.compat,"",@"SHT_CUDA_COMPAT_INFO"
	.align	4
        /*0000*/ 	.byte	0x02, 0x02, 0x02, 0x00, 0x02, 0x05, 0x05, 0x00, 0x02, 0x03, 0x00, 0x00, 0x02, 0x06, 0x01, 0x00


//--------------------- .nv.callgraph             --------------------------
	.section	.nv.callgraph,"",@"SHT_CUDA_CALLGRAPH"
	.align	4
	.sectionentsize	8
	.align		4
        /*0000*/ 	.word	0x00000000
	.align		4
        /*0004*/ 	.word	0xffffffff
	.align		4
        /*0008*/ 	.word	0x00000000
	.align		4
        /*000c*/ 	.word	0xfffffffe
	.align		4
        /*0010*/ 	.word	0x00000000
	.align		4
        /*0014*/ 	.word	0xfffffffd
	.align		4
        /*0018*/ 	.word	0x00000000
	.align		4
        /*001c*/ 	.word	0xfffffffc


//--------------------- .nv.constant4             --------------------------
	.section	.nv.constant4,"a",@progbits
	.align	8
	.align		8
.nv.constant4:
        /*0000*/ 	.dword	_$_str


//--------------------- .text.attn_fwd            --------------------------
	.section	.text.attn_fwd,"ax",@progbits
	.align	128
        .global         attn_fwd
        .type           attn_fwd,@function
        .size           attn_fwd,(.L_x_28 - attn_fwd)
        .other          attn_fwd,@"STO_CUDA_ENTRY STV_DEFAULT"
attn_fwd:
.text.attn_fwd:
[----:B------:R-:W0:Y:S01]  /*0000*/  LDC R1, c[0x0][0x37c] ;  /* 0x0000df00ff017b82 */ /* 0x000e220000000800 */
[----:B------:R-:W1:Y:S01]  /*0010*/  S2R R0, SR_TID.X ;  /* 0x0000000000007919 */ /* 0x000e620000002100 */
[----:B------:R-:W-:Y:S01]  /*0020*/  LOP3.LUT R2, R2, 0xfff7ffff, RZ, 0xc0, !PT ;  /* 0xfff7ffff02027812 */ /* 0x000fe200078ec0ff */
[----:B0-----:R-:W-:Y:S01]  /*0030*/  VIADD R1, R1, 0xffffec48 ;  /* 0xffffec4801017836 */ /* 0x001fe20000000000 */
[----:B-1----:R-:W-:-:S13]  /*0040*/  ISETP.GE.U32.AND P0, PT, R0, 0x20, PT ;  /* 0x000000200000780c */ /* 0x002fda0003f06070 */
[----:B------:R-:W-:Y:S01]  /*0050*/  @P0 LOP3.LUT R2, R2, 0x80000, RZ, 0xfc, !PT ;  /* 0x0008000002020812 */ /* 0x000fe200078efcff */
[----:B------:R-:W-:Y:S06]  /*0060*/  @P0 BRA `(.L_x_0) ;  /* 0x0000000000b80947 */ /* 0x000fec0003800000 */
[----:B------:R-:W0:Y:S01]  /*0070*/  S2R R7, SR_CgaCtaId ;  /* 0x0000000000077919 */ /* 0x000e220000008800 */
[----:B------:R-:W-:Y:S01]  /*0080*/  NOP ;  /* 0x0000000000007918 */ /* 0x000fe20000000000 */
[----:B------:R-:W-:-:S04]  /*0090*/  MOV R0, 0x40 ;  /* 0x0000004000007802 */ /* 0x000fc80000000f00 */
[----:B0-----:R-:W-:Y:S02]  /*00a0*/  LEA R3, R7, R0, 0x18 ;  /* 0x0000000007037211 */ /* 0x001fe400078ec0ff */
[----:B------:R-:W-:-:S04]  /*00b0*/  MOV R0, 0x400 ;  /* 0x0000040000007802 */ /* 0x000fc80000000f00 */
[----:B------:R-:W0:Y:S01]  /*00c0*/  LDS.U8 R3, [R3] ;  /* 0x0000000003037984 */ /* 0x000e220000000000 */
[----:B------:R-:W-:Y:S02]  /*00d0*/  LEA R0, R7, R0, 0x18 ;  /* 0x0000000007007211 */ /* 0x000fe400078ec0ff */
[----:B0-----:R-:W-:-:S13]  /*00e0*/  ISETP.NE.AND P0, PT, R3, RZ, PT ;  /* 0x000000ff0300720c */ /* 0x001fda0003f05270 */
[----:B------:R-:W-:Y:S05]  /*00f0*/  @P0 BRA `(.L_x_1) ;  /* 0x00000000007c0947 */ /* 0x000fea0003800000 */
[----:B------:R-:W-:-:S13]  /*0100*/  ELECT P0, URZ, PT ;  /* 0x0000000000ff782f */ /* 0x000fda0003800000 */
[----:B------:R-:W-:Y:S05]  /*0110*/  @!P0 BRA `(.L_x_2) ;  /* 0x0000000000848947 */ /* 0x000fea0003800000 */
[----:B------:R-:W-:Y:S01]  /*0120*/  UMOV UR4, 0x10 ;  /* 0x0000001000047882 */ /* 0x000fe20000000000 */
[----:B------:R-:W-:Y:S02]  /*0130*/  IMAD.MOV.U32 R8, RZ, RZ, 0x1 ;  /* 0x00000001ff087424 */ /* 0x000fe400078e00ff */
[----:B------:R-:W-:Y:S02]  /*0140*/  IMAD.MOV.U32 R4, RZ, RZ, 0xffff ;  /* 0x0000ffffff047424 */ /* 0x000fe400078e00ff */
[----:B------:R-:W-:Y:S04]  /*0150*/  DEPBAR.LE SB0, 0x36 ;  /* 0x00008d800000791a */ /* 0x000fe80000000000 */
[----:B------:R-:W0:Y:S02]  /*0160*/  UTCATOMSWS.FIND_AND_SET.ALIGN UP0, UR4, UR4 ;  /* 0x00000004000475e3 */ /* 0x000e240008000800 */
[----:B0-----:R-:W-:-:S04]  /*0170*/  PLOP3.LUT P0, PT, PT, PT, UP0, 0x80, 0x8 ;  /* 0x000000000008781c */ /* 0x001fc80003f0f008 */
[----:B------:R-:W-:-:S04]  /*0180*/  SEL R3, RZ, 0xffffffff, !P0 ;  /* 0xffffffffff037807 */ /* 0x000fc80004000000 */
[----:B------:R-:W-:Y:S01]  /*0190*/  ISETP.NE.AND P0, PT, R3, RZ, PT ;  /* 0x000000ff0300720c */ /* 0x000fe20003f05270 */
[----:B------:R-:W-:-:S12]  /*01a0*/  IMAD.U32 R3, RZ, RZ, UR4 ;  /* 0x00000004ff037e24 */ /* 0x000fd8000f8e00ff */
[----:B------:R-:W-:Y:S05]  /*01b0*/  @P0 BRA `(.L_x_3) ;  /* 0x0000000000240947 */ /* 0x000fea0003800000 */
.L_x_4:
[----:B------:R-:W-:Y:S05]  /*01c0*/  NANOSLEEP 0x64 ;  /* 0x000000640000795d */ /* 0x000fea0003800000 */
[----:B------:R-:W-:-:S05]  /*01d0*/  UMOV UR4, 0x10 ;  /* 0x0000001000047882 */ /* 0x000fca0000000000 */
[----:B------:R-:W-:Y:S04]  /*01e0*/  DEPBAR.LE SB0, 0x36 ;  /* 0x00008d800000791a */ /* 0x000fe80000000000 */
[----:B------:R-:W0:Y:S02]  /*01f0*/  UTCATOMSWS.FIND_AND_SET.ALIGN UP0, UR4, UR4 ;  /* 0x00000004000475e3 */ /* 0x000e240008000800 */
[----:B0-----:R-:W-:-:S04]  /*0200*/  PLOP3.LUT P0, PT, PT, PT, UP0, 0x80, 0x8 ;  /* 0x000000000008781c */ /* 0x001fc80003f0f008 */
[----:B------:R-:W-:-:S04]  /*0210*/  SEL R3, RZ, 0xffffffff, !P0 ;  /* 0xffffffffff037807 */ /* 0x000fc80004000000 */
[----:B------:R-:W-:Y:S01]  /*0220*/  ISETP.NE.AND P0, PT, R3, RZ, PT ;  /* 0x000000ff0300720c */ /* 0x000fe20003f05270 */
[----:B------:R-:W-:-:S12]  /*0230*/  IMAD.U32 R3, RZ, RZ, UR4 ;  /* 0x00000004ff037e24 */ /* 0x000fd8000f8e00ff */
[----:B------:R-:W-:Y:S05]  /*0240*/  @!P0 BRA `(.L_x_4) ;  /* 0xfffffffc00dc8947 */ /* 0x000fea000383ffff */
.L_x_3:
[C---:B------:R-:W-:Y:S01]  /*0250*/  VIADD R5, R3.reuse, 0x10 ;  /* 0x0000001003057836 */ /* 0x040fe20000000000 */
[----:B------:R-:W-:Y:S01]  /*0260*/  SHF.L.U32 R4, R4, R3, RZ ;  /* 0x0000000304047219 */ /* 0x000fe200000006ff */
[----:B------:R-:W-:Y:S01]  /*0270*/  IMAD.SHL.U32 R3, R3, 0x20, RZ ;  /* 0x0000002003037824 */ /* 0x000fe200078e00ff */
[----:B------:R-:W-:Y:S02]  /*0280*/  MOV R6, 0x50 ;  /* 0x0000005000067802 */ /* 0x000fe40000000f00 */
[----:B------:R-:W-:Y:S02]  /*0290*/  SHF.L.U32 R5, R8, R5, RZ ;  /* 0x0000000508057219 */ /* 0x000fe400000006ff */
[----:B------:R-:W-:Y:S02]  /*02a0*/  LEA R7, R7, R6, 0x18 ;  /* 0x0000000607077211 */ /* 0x000fe400078ec0ff */
[----:B------:R-:W-:-:S05]  /*02b0*/  LOP3.LUT R4, R5, R4, RZ, 0xfc, !PT ;  /* 0x0000000405047212 */ /* 0x000fca00078efcff */
[----:B------:R0:W-:Y:S04]  /*02c0*/  ATOMS.OR RZ, [R7], R4 ;  /* 0x0000000407ff738c */ /* 0x0001e80003000000 */
[----:B------:R0:W-:Y:S01]  /*02d0*/  STS [R0], R3 ;  /* 0x0000000300007388 */ /* 0x0001e20000000800 */
[----:B------:R-:W-:Y:S05]  /*02e0*/  BRA `(.L_x_2) ;  /* 0x0000000000107947 */ /* 0x000fea0003800000 */
.L_x_1:
[----:B------:R-:W-:Y:S01]  /*02f0*/  IMAD.MOV.U32 R3, RZ, RZ, -0x1 ;  /* 0xffffffffff037424 */ /* 0x000fe200078e00ff */
[----:B------:R-:W-:-:S04]  /*0300*/  MOV R4, 0x330 ;  /* 0x0000033000047802 */ /* 0x000fc80000000f00 */
[----:B------:R0:W-:Y:S03]  /*0310*/  STS [R0], R3 ;  /* 0x0000000300007388 */ /* 0x0001e60000000800 */
[----:B0-----:R-:W-:Y:S05]  /*0320*/  CALL.REL.NOINC `($__internal_1_$__cuda_sm10x_tcgen05_guardrail_trap_phase_invalid_during_alloc) ;  /* 0x0000029400587944 */ /* 0x001fea0003c00000 */
.L_x_2:
[----:B------:R-:W-:Y:S05]  /*0330*/  WARPSYNC.ALL ;  /* 0x0000000000007948 */ /* 0x000fea0003800000 */
[----:B------:R-:W-:Y:S01]  /*0340*/  NOP ;  /* 0x0000000000007918 */ /* 0x000fe20000000000 */
.L_x_0:
[----:B------:R-:W1:Y:S01]  /*0350*/  S2R R143, SR_CTAID.X ;  /* 0x00000000008f7919 */ /* 0x000e620000002500 */
[----:B0-----:R-:W0:Y:S01]  /*0360*/  LDC.64 R4, c[0x0][0x3b0] ;  /* 0x0000ec00ff047b82 */ /* 0x001e220000000a00 */
[----:B------:R-:W-:Y:S01]  /*0370*/  MOV R0, 0x400 ;  /* 0x0000040000007802 */ /* 0x000fe20000000f00 */
[----:B------:R-:W2:Y:S01]  /*0380*/  LDCU.64 UR10, c[0x0][0x358] ;  /* 0x00006b00ff0a77ac */ /* 0x000ea20008000a00 */
[----:B------:R-:W3:Y:S02]  /*0390*/  S2R R195, SR_TID.X ;  /* 0x0000000000c37919 */ /* 0x000ee40000002100 */
[----:B------:R-:W-:Y:S01]  /*03a0*/  R2UR UR9, R0 ;  /* 0x00000000000972ca */ /* 0x000fe200000e0000 */
[----:B------:R-:W0:Y:S02]  /*03b0*/  S2R R210, SR_CTAID.Y ;  /* 0x0000000000d27919 */ /* 0x000e240000002600 */
[----:B------:R-:W4:Y:S08]  /*03c0*/  LDC.64 R8, c[0x0][0x380] ;  /* 0x0000e000ff087b82 */ /* 0x000f300000000a00 */
[----:B------:R-:W5:Y:S08]  /*03d0*/  LDC R18, c[0x0][0x3b8] ;  /* 0x0000ee00ff127b82 */ /* 0x000f700000000800 */
[----:B------:R-:W0:Y:S01]  /*03e0*/  S2UR UR4, SR_CgaCtaId ;  /* 0x00000000000479c3 */ /* 0x000e220000008800 */
[----:B-1----:R-:W-:-:S04]  /*03f0*/  SHF.L.U32 R143, R143, 0x6, RZ ;  /* 0x000000068f8f7819 */ /* 0x002fc800000006ff */
[--C-:B---3--:R-:W-:Y:S02]  /*0400*/  LOP3.LUT R3, R143, 0x3f, R195.reuse, 0xf8, !PT ;  /* 0x0000003f8f037812 */ /* 0x108fe400078ef8c3 */
[----:B------:R-:W-:Y:S01]  /*0410*/  SHF.R.U32.HI R7, RZ, 0x6, R195 ;  /* 0x00000006ff077819 */ /* 0x000fe200000116c3 */
[----:B0-----:R-:W-:Y:S01]  /*0420*/  IMAD R0, R210, R4, RZ ;  /* 0x00000004d2007224 */ /* 0x001fe200078e02ff */
[----:B------:R-:W-:Y:S01]  /*0430*/  BAR.SYNC.DEFER_BLOCKING 0x0 ;  /* 0x0000000000007b1d */ /* 0x000fe20000010000 */
[----:B------:R-:W-:Y:S01]  /*0440*/  IMAD R3, R3, R5, RZ ;  /* 0x0000000503037224 */ /* 0x000fe200078e02ff */
[----:B------:R-:W-:Y:S01]  /*0450*/  SGXT.U32 R7, R7, 0x2 ;  /* 0x000000020707781a */ /* 0x000fe20000000000 */
[C---:B------:R-:W-:Y:S01]  /*0460*/  IMAD.SHL.U32 R5, R0.reuse, 0x2, RZ ;  /* 0x0000000200057824 */ /* 0x040fe200078e00ff */
[----:B------:R-:W-:Y:S01]  /*0470*/  ISETP.GE.U32.AND P3, PT, R195, 0x20, PT ;  /* 0x00000020c300780c */ /* 0x000fe20003f66070 */
[----:B------:R-:W-:Y:S02]  /*0480*/  IMAD.SHL.U32 R4, R3, 0x2, RZ ;  /* 0x0000000203047824 */ /* 0x000fe400078e00ff */
[----:B-----5:R-:W-:Y:S01]  /*0490*/  IMAD R7, R7, R18, RZ ;  /* 0x0000001207077224 */ /* 0x020fe200078e02ff */
[----:B------:R-:W-:Y:S01]  /*04a0*/  ULEA UR9, UR4, UR9, 0x18 ;  /* 0x0000000904097291 */ /* 0x000fe2000f8ec0ff */
[----:B------:R-:W-:Y:S01]  /*04b0*/  IMAD.HI R0, R0, 0x2, RZ ;  /* 0x0000000200007827 */ /* 0x000fe200078e02ff */
[----:B----4-:R-:W-:-:S02]  /*04c0*/  IADD3 R5, P0, P1, R4, R8, R5 ;  /* 0x0000000804057210 */ /* 0x010fc4000791e005 */
[----:B------:R-:W0:Y:S01]  /*04d0*/  S2R R4, SR_CgaCtaId ;  /* 0x0000000000047919 */ /* 0x000e220000008800 */
[----:B------:R-:W-:-:S04]  /*04e0*/  IMAD.HI R3, R3, 0x2, RZ ;  /* 0x0000000203037827 */ /* 0x000fc800078e02ff */
[C---:B------:R-:W-:Y:S01]  /*04f0*/  IMAD R11, R18.reuse, 0x4, R7 ;  /* 0x00000004120b7824 */ /* 0x040fe200078e0207 */
[----:B------:R-:W-:Y:S02]  /*0500*/  IADD3.X R0, PT, PT, R3, R9, R0, P0, P1 ;  /* 0x0000000903007210 */ /* 0x000fe400007e2400 */
[CC--:B------:R-:W-:Y:S01]  /*0510*/  LEA R8, P0, R7.reuse, R5.reuse, 0x1 ;  /* 0x0000000507087211 */ /* 0x0c0fe200078008ff */
[----:B------:R-:W-:Y:S01]  /*0520*/  IMAD R13, R18, 0x4, R11 ;  /* 0x00000004120d7824 */ /* 0x000fe200078e020b */
[----:B------:R-:W1:Y:S02]  /*0530*/  LDS R111, [UR9] ;  /* 0x00000009ff6f7984 */ /* 0x000e640008000800 */
[----:B------:R-:W-:Y:S01]  /*0540*/  LEA.HI.X.SX32 R9, R7, R0, 0x1, P0 ;  /* 0x0000000007097211 */ /* 0x000fe200000f0eff */
[----:B------:R-:W-:Y:S01]  /*0550*/  BAR.SYNC.DEFER_BLOCKING 0x0 ;  /* 0x0000000000007b1d */ /* 0x000fe20000010000 */
[----:B------:R-:W-:-:S05]  /*0560*/  LEA R12, P2, R13, R5, 0x1 ;  /* 0x000000050d0c7211 */ /* 0x000fca00078408ff */
[----:B--2---:R-:W-:Y:S08]  /*0570*/  @P3 BRA `(.L_x_5) ;  /* 0x0000000000183947 */ /* 0x004ff00003800000 */
[----:B------:R-:W-:Y:S01]  /*0580*/  ELECT P0, URZ, PT ;  /* 0x0000000000ff782f */ /* 0x000fe20003800000 */
[----:B------:R-:W-:Y:S01]  /*0590*/  IMAD.MOV.U32 R3, RZ, RZ, 0x1 ;  /* 0x00000001ff037424 */ /* 0x000fe200078e00ff */
[----:B------:R-:W-:Y:S11]  /*05a0*/  UVIRTCOUNT.DEALLOC.SMPOOL 0x80 ;  /* 0x000000800000784c */ /* 0x000ff60000000000 */
[----:B------:R-:W-:-:S04]  /*05b0*/  @P0 MOV R7, 0x40 ;  /* 0x0000004000070802 */ /* 0x000fc80000000f00 */
[----:B0-----:R-:W-:-:S05]  /*05c0*/  @P0 LEA R4, R4, R7, 0x18 ;  /* 0x0000000704040211 */ /* 0x001fca00078ec0ff */
[----:B------:R2:W-:Y:S02]  /*05d0*/  @P0 STS.U8 [R4], R3 ;  /* 0x0000000304000388 */ /* 0x0005e40000000000 */
.L_x_5:
[C---:B------:R-:W-:Y:S01]  /*05e0*/  IMAD R7, R18.reuse, 0x4, R13 ;  /* 0x0000000412077824 */ /* 0x040fe200078e020d */
[-C--:B------:R-:W-:Y:S01]  /*05f0*/  LEA R10, P0, R11, R5.reuse, 0x1 ;  /* 0x000000050b0a7211 */ /* 0x080fe200078008ff */
[----:B--2---:R-:W2:Y:S01]  /*0600*/  LDG.E.U16 R3, desc[UR10][R8.64] ;  /* 0x0000000a08037981 */ /* 0x004ea2000c1e1500 */
[-C--:B------:R-:W-:Y:S01]  /*0610*/  LEA.HI.X.SX32 R13, R13, R0.reuse, 0x1, P2 ;  /* 0x000000000d0d7211 */ /* 0x080fe200010f0eff */
[C---:B------:R-:W-:Y:S01]  /*0620*/  IMAD R17, R18.reuse, 0x4, R7 ;  /* 0x0000000412117824 */ /* 0x040fe200078e0207 */
[----:B------:R-:W-:Y:S02]  /*0630*/  SHF.R.U32.HI R211, RZ, 0x5, R195 ;  /* 0x00000005ffd37819 */ /* 0x000fe400000116c3 */
[----:B-1----:R-:W-:Y:S01]  /*0640*/  R2UR UR8, R111 ;  /* 0x000000006f0872ca */ /* 0x002fe200000e0000 */
[C---:B------:R-:W-:Y:S01]  /*0650*/  IMAD R19, R18.reuse, 0x4, R17 ;  /* 0x0000000412137824 */ /* 0x040fe200078e0211 */
[-C--:B------:R-:W-:Y:S01]  /*0660*/  LEA.HI.X.SX32 R11, R11, R0.reuse, 0x1, P0 ;  /* 0x000000000b0b7211 */ /* 0x080fe200000f0eff */
[----:B0-----:R-:W3:Y:S01]  /*0670*/  LDG.E.U16 R4, desc[UR10][R12.64] ;  /* 0x0000000a0c047981 */ /* 0x001ee2000c1e1500 */
[C---:B------:R-:W-:Y:S01]  /*0680*/  LEA R16, P0, R17.reuse, R5, 0x1 ;  /* 0x0000000511107211 */ /* 0x040fe200078008ff */
[----:B------:R-:W-:Y:S01]  /*0690*/  UMOV UR14, 0x1 ;  /* 0x00000001000e7882 */ /* 0x000fe20000000000 */
[C---:B------:R-:W-:Y:S01]  /*06a0*/  LEA R23, R18.reuse, R19, 0x2 ;  /* 0x0000001312177211 */ /* 0x040fe200078e10ff */
[----:B------:R0:W4:Y:S01]  /*06b0*/  LDG.E.U16 R6, desc[UR10][R10.64] ;  /* 0x0000000a0a067981 */ /* 0x000122000c1e1500 */
[-C--:B------:R-:W-:Y:S01]  /*06c0*/  LEA.HI.X.SX32 R17, R17, R0.reuse, 0x1, P0 ;  /* 0x0000000011117211 */ /* 0x080fe200000f0eff */
[----:B------:R-:W1:Y:S01]  /*06d0*/  LDC R247, c[0x0][0x3c4] ;  /* 0x0000f100fff77b82 */ /* 0x000e620000000800 */
[-C--:B------:R-:W-:Y:S01]  /*06e0*/  LEA R20, P0, R19, R5.reuse, 0x1 ;  /* 0x0000000513147211 */ /* 0x080fe200078008ff */
[C---:B------:R-:W-:Y:S01]  /*06f0*/  IMAD R25, R18.reuse, 0x4, R23 ;  /* 0x0000000412197824 */ /* 0x040fe200078e0217 */
[----:B------:R-:W-:Y:S01]  /*0700*/  LEA R14, P1, R7, R5, 0x1 ;  /* 0x00000005070e7211 */ /* 0x000fe200078208ff */
[----:B------:R-:W5:Y:S01]  /*0710*/  LDG.E.U16 R8, desc[UR10][R16.64] ;  /* 0x0000000a10087981 */ /* 0x000f62000c1e1500 */
[-C--:B------:R-:W-:Y:S01]  /*0720*/  LEA.HI.X.SX32 R21, R19, R0.reuse, 0x1, P0 ;  /* 0x0000000013157211 */ /* 0x080fe200000f0eff */
[----:B0-----:R-:W-:Y:S01]  /*0730*/  IMAD R11, R18, 0x4, R25 ;  /* 0x00000004120b7824 */ /* 0x001fe200078e0219 */
[----:B------:R-:W-:-:S03]  /*0740*/  LEA.HI.X.SX32 R15, R7, R0, 0x1, P1 ;  /* 0x00000000070f7211 */ /* 0x000fc600008f0eff */
[----:B------:R-:W2:Y:S01]  /*0750*/  LDG.E.U16 R9, desc[UR10][R20.64] ;  /* 0x0000000a14097981 */ /* 0x000ea2000c1e1500 */
[-C--:B------:R-:W-:Y:S01]  /*0760*/  LEA R24, P0, R25, R5.reuse, 0x1 ;  /* 0x0000000519187211 */ /* 0x080fe200078008ff */
[C---:B------:R-:W-:Y:S01]  /*0770*/  IMAD R13, R18.reuse, 0x4, R11 ;  /* 0x00000004120d7824 */ /* 0x040fe200078e020b */
[-C--:B------:R-:W-:Y:S01]  /*0780*/  LEA R22, P1, R23, R5.reuse, 0x1 ;  /* 0x0000000517167211 */ /* 0x080fe200078208ff */
[----:B------:R0:W2:Y:S01]  /*0790*/  LDG.E.U16 R7, desc[UR10][R14.64] ;  /* 0x0000000a0e077981 */ /* 0x0000a2000c1e1500 */
[-C--:B------:R-:W-:Y:S01]  /*07a0*/  LEA.HI.X.SX32 R25, R25, R0.reuse, 0x1, P0 ;  /* 0x0000000019197211 */ /* 0x080fe200000f0eff */
[----:B------:R-:W1:Y:S01]  /*07b0*/  LDC R243, c[0x0][0x3c4] ;  /* 0x0000f100fff37b82 */ /* 0x000e620000000800 */
[-C--:B------:R-:W-:Y:S02]  /*07c0*/  LEA R26, P0, R11, R5.reuse, 0x1 ;  /* 0x000000050b1a7211 */ /* 0x080fe400078008ff */
[-C--:B------:R-:W-:Y:S02]  /*07d0*/  LEA.HI.X.SX32 R23, R23, R0.reuse, 0x1, P1 ;  /* 0x0000000017177211 */ /* 0x080fe400008f0eff */
[-C--:B------:R-:W-:Y:S01]  /*07e0*/  LEA.HI.X.SX32 R27, R11, R0.reuse, 0x1, P0 ;  /* 0x000000000b1b7211 */ /* 0x080fe200000f0eff */
[C---:B0-----:R-:W-:Y:S01]  /*07f0*/  IMAD R15, R18.reuse, 0x4, R13 ;  /* 0x00000004120f7824 */ /* 0x041fe200078e020d */
[-C--:B------:R-:W-:Y:S01]  /*0800*/  LEA R16, P0, R13, R5.reuse, 0x1 ;  /* 0x000000050d107211 */ /* 0x080fe200078008ff */
[----:B------:R0:W2:Y:S01]  /*0810*/  LDG.E.U16 R10, desc[UR10][R22.64] ;  /* 0x0000000a160a7981 */ /* 0x0000a2000c1e1500 */
[----:B------:R-:W-:Y:S01]  /*0820*/  PRMT R181, RZ, 0x7610, R181 ;  /* 0x00007610ffb57816 */ /* 0x000fe200000000b5 */
[C---:B------:R-:W-:Y:S01]  /*0830*/  IMAD R19, R18.reuse, 0x4, R15 ;  /* 0x0000000412137824 */ /* 0x040fe200078e020f */
[-C--:B------:R-:W-:Y:S01]  /*0840*/  LEA R28, P1, R15, R5.reuse, 0x1 ;  /* 0x000000050f1c7211 */ /* 0x080fe200078208ff */
[----:B------:R0:W2:Y:S01]  /*0850*/  LDG.E.U16 R11, desc[UR10][R24.64] ;  /* 0x0000000a180b7981 */ /* 0x0000a2000c1e1500 */
[-C--:B------:R-:W-:Y:S01]  /*0860*/  LEA.HI.X.SX32 R17, R13, R0.reuse, 0x1, P0 ;  /* 0x000000000d117211 */ /* 0x080fe200000f0eff */
[----:B------:R-:W1:Y:S01]  /*0870*/  LDC R240, c[0x0][0x3c4] ;  /* 0x0000f100fff07b82 */ /* 0x000e620000000800 */
[-C--:B------:R-:W-:Y:S01]  /*0880*/  LEA.HI.X.SX32 R29, R15, R0.reuse, 0x1, P1 ;  /* 0x000000000f1d7211 */ /* 0x080fe200008f0eff */
[C---:B------:R-:W-:Y:S01]  /*0890*/  IMAD R15, R18.reuse, 0x4, R19 ;  /* 0x00000004120f7824 */ /* 0x040fe200078e0213 */
[CC--:B------:R-:W-:Y:S01]  /*08a0*/  LEA R20, P0, R19.reuse, R5.reuse, 0x1 ;  /* 0x0000000513147211 */ /* 0x0c0fe200078008ff */
[----:B------:R-:W2:Y:S03]  /*08b0*/  LDG.E.U16 R12, desc[UR10][R26.64] ;  /* 0x0000000a1a0c7981 */ /* 0x000ea6000c1e1500 */
[-C--:B------:R-:W-:Y:S01]  /*08c0*/  LEA.HI.X.SX32 R21, R19, R0.reuse, 0x1, P0 ;  /* 0x0000000013157211 */ /* 0x080fe200000f0eff */
[C---:B------:R-:W-:Y:S01]  /*08d0*/  IMAD R19, R18.reuse, 0x4, R15 ;  /* 0x0000000412137824 */ /* 0x040fe200078e020f */
[C---:B0-----:R-:W-:Y:S01]  /*08e0*/  LEA R22, P0, R15.reuse, R5, 0x1 ;  /* 0x000000050f167211 */ /* 0x041fe200078008ff */
[----:B------:R0:W2:Y:S01]  /*08f0*/  LDG.E.U16 R14, desc[UR10][R28.64] ;  /* 0x0000000a1c0e7981 */ /* 0x0000a2000c1e1500 */
[----:B------:R-:W-:Y:S01]  /*0900*/  PRMT R152, RZ, 0x7610, R152 ;  /* 0x00007610ff987816 */ /* 0x000fe20000000098 */
[C---:B------:R-:W-:Y:S01]  /*0910*/  IMAD R31, R18.reuse, 0x4, R19 ;  /* 0x00000004121f7824 */ /* 0x040fe200078e0213 */
[----:B------:R-:W-:Y:S01]  /*0920*/  LEA.HI.X.SX32 R23, R15, R0, 0x1, P0 ;  /* 0x000000000f177211 */ /* 0x000fe200000f0eff */
[----:B------:R-:W2:Y:S01]  /*0930*/  LDG.E.U16 R13, desc[UR10][R16.64] ;  /* 0x0000000a100d7981 */ /* 0x000ea2000c1e1500 */
[----:B------:R-:W-:Y:S01]  /*0940*/  PRMT R182, RZ, 0x7610, R182 ;  /* 0x00007610ffb67816 */ /* 0x000fe200000000b6 */
[----:B------:R-:W1:Y:S01]  /*0950*/  LDC R236, c[0x0][0x3c4] ;  /* 0x0000f100ffec7b82 */ /* 0x000e620000000800 */
[----:B------:R-:W-:Y:S01]  /*0960*/  LEA R33, R18, R31, 0x2 ;  /* 0x0000001f12217211 */ /* 0x000fe200078e10ff */
[----:B------:R0:W2:Y:S01]  /*0970*/  LDG.E.U16 R15, desc[UR10][R20.64] ;  /* 0x0000000a140f7981 */ /* 0x0000a2000c1e1500 */
[----:B------:R-:W-:-:S03]  /*0980*/  LEA R24, P0, R19, R5, 0x1 ;  /* 0x0000000513187211 */ /* 0x000fc600078008ff */
[C---:B0-----:R-:W-:Y:S01]  /*0990*/  IMAD R29, R18.reuse, 0x4, R33 ;  /* 0x00000004121d7824 */ /* 0x041fe200078e0221 */
[-C--:B------:R-:W-:Y:S01]  /*09a0*/  LEA R26, P1, R31, R5.reuse, 0x1 ;  /* 0x000000051f1a7211 */ /* 0x080fe200078208ff */
[----:B------:R0:W2:Y:S01]  /*09b0*/  LDG.E.U16 R16, desc[UR10][R22.64] ;  /* 0x0000000a16107981 */ /* 0x0000a2000c1e1500 */
[-C--:B------:R-:W-:Y:S01]  /*09c0*/  LEA.HI.X.SX32 R25, R19, R0.reuse, 0x1, P0 ;  /* 0x0000000013197211 */ /* 0x080fe200000f0eff */
[----:B------:R-:W1:Y:S01]  /*09d0*/  LDC R232, c[0x0][0x3c4] ;  /* 0x0000f100ffe87b82 */ /* 0x000e620000000800 */
[-C--:B------:R-:W-:Y:S01]  /*09e0*/  LEA R30, P0, R33, R5.reuse, 0x1 ;  /* 0x00000005211e7211 */ /* 0x080fe200078008ff */
[C---:B------:R-:W-:Y:S01]  /*09f0*/  IMAD R21, R18.reuse, 0x4, R29 ;  /* 0x0000000412157824 */ /* 0x040fe200078e021d */
[-C--:B------:R-:W-:Y:S01]  /*0a00*/  LEA.HI.X.SX32 R27, R31, R0.reuse, 0x1, P1 ;  /* 0x000000001f1b7211 */ /* 0x080fe200008f0eff */
[----:B------:R0:W2:Y:S01]  /*0a10*/  LDG.E.U16 R17, desc[UR10][R24.64] ;  /* 0x0000000a18117981 */ /* 0x0000a2000c1e1500 */
[-C--:B------:R-:W-:Y:S01]  /*0a20*/  LEA.HI.X.SX32 R31, R33, R0.reuse, 0x1, P0 ;  /* 0x00000000211f7211 */ /* 0x080fe200000f0eff */
[C---:B------:R-:W-:Y:S01]  /*0a30*/  IMAD R35, R18.reuse, 0x4, R21 ;  /* 0x0000000412237824 */ /* 0x040fe200078e0215 */
[CC--:B------:R-:W-:Y:S01]  /*0a40*/  LEA R28, P0, R29.reuse, R5.reuse, 0x1 ;  /* 0x000000051d1c7211 */ /* 0x0c0fe200078008ff */
[----:B------:R0:W2:Y:S01]  /*0a50*/  LDG.E.U16 R19, desc[UR10][R26.64] ;  /* 0x0000000a1a137981 */ /* 0x0000a2000c1e1500 */
[----:B------:R-:W-:Y:S01]  /*0a60*/  PRMT R150, RZ, 0x7610, R150 ;  /* 0x00007610ff967816 */ /* 0x000fe20000000096 */
[C---:B0-----:R-:W-:Y:S01]  /*0a70*/  IMAD R23, R18.reuse, 0x4, R35 ;  /* 0x0000000412177824 */ /* 0x041fe200078e0223 */
[-C--:B------:R-:W-:Y:S01]  /*0a80*/  LEA.HI.X.SX32 R29, R29, R0.reuse, 0x1, P0 ;  /* 0x000000001d1d7211 */ /* 0x080fe200000f0eff */
[----:B------:R0:W2:Y:S01]  /*0a90*/  LDG.E.U16 R20, desc[UR10][R30.64] ;  /* 0x0000000a1e147981 */ /* 0x0000a2000c1e1500 */
[C---:B------:R-:W-:Y:S01]  /*0aa0*/  LEA R32, P0, R21.reuse, R5, 0x1 ;  /* 0x0000000515207211 */ /* 0x040fe200078008ff */
[----:B------:R-:W-:Y:S01]  /*0ab0*/  IMAD R25, R18, 0x4, R23 ;  /* 0x0000000412197824 */ /* 0x000fe200078e0217 */
[----:B------:R-:W-:Y:S01]  /*0ac0*/  PRMT R192, RZ, 0x7610, R192 ;  /* 0x00007610ffc07816 */ /* 0x000fe200000000c0 */
[----:B------:R-:W1:Y:S01]  /*0ad0*/  LDC R228, c[0x0][0x3c4] ;  /* 0x0000f100ffe47b82 */ /* 0x000e620000000800 */
[----:B------:R-:W-:-:S02]  /*0ae0*/  LEA.HI.X.SX32 R33, R21, R0, 0x1, P0 ;  /* 0x0000000015217211 */ /* 0x000fc400000f0eff */
[-C--:B------:R-:W-:Y:S01]  /*0af0*/  LEA R36, P0, R23, R5.reuse, 0x1 ;  /* 0x0000000517247211 */ /* 0x080fe200078008ff */
[C---:B------:R-:W-:Y:S01]  /*0b00*/  IMAD R27, R18.reuse, 0x4, R25 ;  /* 0x00000004121b7824 */ /* 0x040fe200078e0219 */
[-C--:B------:R-:W-:Y:S01]  /*0b10*/  LEA R34, P1, R35, R5.reuse, 0x1 ;  /* 0x0000000523227211 */ /* 0x080fe200078208ff */
[----:B------:R0:W2:Y:S01]  /*0b20*/  LDG.E.U16 R21, desc[UR10][R28.64] ;  /* 0x0000000a1c157981 */ /* 0x0000a2000c1e1500 */
[-C--:B------:R-:W-:Y:S01]  /*0b30*/  LEA.HI.X.SX32 R37, R23, R0.reuse, 0x1, P0 ;  /* 0x0000000017257211 */ /* 0x080fe200000f0eff */
[C---:B------:R-:W-:Y:S01]  /*0b40*/  IMAD R41, R18.reuse, 0x4, R27 ;  /* 0x0000000412297824 */ /* 0x040fe200078e021b */
[-C--:B0-----:R-:W-:Y:S01]  /*0b50*/  LEA R30, P0, R25, R5.reuse, 0x1 ;  /* 0x00000005191e7211 */ /* 0x081fe200078008ff */
[----:B------:R0:W2:Y:S01]  /*0b60*/  LDG.E.U16 R22, desc[UR10][R32.64] ;  /* 0x0000000a20167981 */ /* 0x0000a2000c1e1500 */
[-C--:B------:R-:W-:Y:S01]  /*0b70*/  LEA.HI.X.SX32 R35, R35, R0.reuse, 0x1, P1 ;  /* 0x0000000023237211 */ /* 0x080fe200008f0eff */
[----:B------:R-:W1:Y:S01]  /*0b80*/  LDC R224, c[0x0][0x3c4] ;  /* 0x0000f100ffe07b82 */ /* 0x000e620000000800 */
[----:B------:R-:W-:Y:S01]  /*0b90*/  LEA.HI.X.SX32 R31, R25, R0, 0x1, P0 ;  /* 0x00000000191f7211 */ /* 0x000fe200000f0eff */
[----:B------:R-:W2:Y:S01]  /*0ba0*/  LDG.E.U16 R24, desc[UR10][R36.64] ;  /* 0x0000000a24187981 */ /* 0x000ea2000c1e1500 */
[----:B------:R-:W-:Y:S01]  /*0bb0*/  LEA R38, P0, R27, R5, 0x1 ;  /* 0x000000051b267211 */ /* 0x000fe200078008ff */
[----:B------:R-:W-:-:S02]  /*0bc0*/  IMAD R29, R18, 0x4, R41 ;  /* 0x00000004121d7824 */ /* 0x000fc400078e0229 */
[----:B------:R0:W2:Y:S01]  /*0bd0*/  LDG.E.U16 R23, desc[UR10][R34.64] ;  /* 0x0000000a22177981 */ /* 0x0000a2000c1e1500 */
[----:B------:R-:W-:Y:S01]  /*0be0*/  LEA.HI.X.SX32 R39, R27, R0, 0x1, P0 ;  /* 0x000000001b277211 */ /* 0x000fe200000f0eff */
[----:B------:R-:W1:Y:S01]  /*0bf0*/  LDC R220, c[0x0][0x3c4] ;  /* 0x0000f100ffdc7b82 */ /* 0x000e620000000800 */
[----:B0-----:R-:W-:Y:S01]  /*0c00*/  LEA R32, P0, R29, R5, 0x1 ;  /* 0x000000051d207211 */ /* 0x001fe200078008ff */
[----:B------:R0:W2:Y:S01]  /*0c10*/  LDG.E.U16 R25, desc[UR10][R30.64] ;  /* 0x0000000a1e197981 */ /* 0x0000a2000c1e1500 */
[----:B------:R-:W-:-:S03]  /*0c20*/  LEA R35, R18, R29, 0x2 ;  /* 0x0000001d12237211 */ /* 0x000fc600078e10ff */
[----:B------:R-:W2:Y:S01]  /*0c30*/  LDG.E.U16 R26, desc[UR10][R38.64] ;  /* 0x0000000a261a7981 */ /* 0x000ea2000c1e1500 */
[-C--:B------:R-:W-:Y:S01]  /*0c40*/  LEA.HI.X.SX32 R33, R29, R0.reuse, 0x1, P0 ;  /* 0x000000001d217211 */ /* 0x080fe200000f0eff */
[----:B------:R-:W1:Y:S01]  /*0c50*/  LDC R216, c[0x0][0x3c4] ;  /* 0x0000f100ffd87b82 */ /* 0x000e620000000800 */
[C---:B------:R-:W-:Y:S01]  /*0c60*/  IMAD R29, R18.reuse, 0x4, R35 ;  /* 0x00000004121d7824 */ /* 0x040fe200078e0223 */
[CC--:B------:R-:W-:Y:S02]  /*0c70*/  LEA R40, P1, R41.reuse, R5.reuse, 0x1 ;  /* 0x0000000529287211 */ /* 0x0c0fe400078208ff */
[----:B------:R-:W2:Y:S01]  /*0c80*/  LDG.E.U16 R28, desc[UR10][R32.64] ;  /* 0x0000000a201c7981 */ /* 0x000ea2000c1e1500 */
[C---:B------:R-:W-:Y:S01]  /*0c90*/  IMAD R43, R18.reuse, 0x4, R29 ;  /* 0x00000004122b7824 */ /* 0x040fe200078e021d */
[-C--:B------:R-:W-:Y:S02]  /*0ca0*/  LEA.HI.X.SX32 R41, R41, R0.reuse, 0x1, P1 ;  /* 0x0000000029297211 */ /* 0x080fe400008f0eff */
[----:B------:R-:W1:Y:S01]  /*0cb0*/  LDC R213, c[0x0][0x3c4] ;  /* 0x0000f100ffd57b82 */ /* 0x000e620000000800 */
[C---:B------:R-:W-:Y:S01]  /*0cc0*/  LEA R34, P0, R35.reuse, R5, 0x1 ;  /* 0x0000000523227211 */ /* 0x040fe200078008ff */
[----:B0-----:R-:W-:Y:S01]  /*0cd0*/  IMAD R31, R18, 0x4, R43 ;  /* 0x00000004121f7824 */ /* 0x001fe200078e022b */
[----:B------:R0:W2:Y:S02]  /*0ce0*/  LDG.E.U16 R27, desc[UR10][R40.64] ;  /* 0x0000000a281b7981 */ /* 0x0000a4000c1e1500 */
[----:B------:R-:W-:-:S02]  /*0cf0*/  LEA.HI.X.SX32 R35, R35, R0, 0x1, P0 ;  /* 0x0000000023237211 */ /* 0x000fc400000f0eff */
[C---:B------:R-:W-:Y:S01]  /*0d00*/  LEA R36, P0, R29.reuse, R5, 0x1 ;  /* 0x000000051d247211 */ /* 0x040fe200078008ff */
[----:B------:R-:W1:Y:S01]  /*0d10*/  LDC R214, c[0x0][0x3c4] ;  /* 0x0000f100ffd67b82 */ /* 0x000e620000000800 */
[----:B0-----:R-:W-:Y:S02]  /*0d20*/  IMAD R41, R18, 0x4, R31 ;  /* 0x0000000412297824 */ /* 0x001fe400078e021f */
[----:B------:R-:W-:-:S05]  /*0d30*/  LEA.HI.X.SX32 R37, R29, R0, 0x1, P0 ;  /* 0x000000001d257211 */ /* 0x000fca00000f0eff */
[----:B------:R-:W0:Y:S01]  /*0d40*/  LDC R212, c[0x0][0x3c4] ;  /* 0x0000f100ffd47b82 */ /* 0x000e220000000800 */
[CC--:B------:R-:W-:Y:S01]  /*0d50*/  LEA R38, P0, R31.reuse, R5.reuse, 0x1 ;  /* 0x000000051f267211 */ /* 0x0c0fe200078008ff */
[C---:B------:R-:W-:Y:S01]  /*0d60*/  IMAD R33, R18.reuse, 0x4, R41 ;  /* 0x0000000412217824 */ /* 0x040fe200078e0229 */
[----:B------:R1:W2:Y:S02]  /*0d70*/  LDG.E.U16 R29, desc[UR10][R34.64] ;  /* 0x0000000a221d7981 */ /* 0x0002a4000c1e1500 */
[-C--:B------:R-:W-:Y:S01]  /*0d80*/  LEA.HI.X.SX32 R39, R31, R0.reuse, 0x1, P0 ;  /* 0x000000001f277211 */ /* 0x080fe200000f0eff */
[C---:B------:R-:W-:Y:S01]  /*0d90*/  IMAD R47, R18.reuse, 0x4, R33 ;  /* 0x00000004122f7824 */ /* 0x040fe200078e0221 */
[-C--:B------:R-:W-:Y:S01]  /*0da0*/  LEA R40, P0, R41, R5.reuse, 0x1 ;  /* 0x0000000529287211 */ /* 0x080fe200078008ff */
[----:B------:R1:W2:Y:S01]  /*0db0*/  LDG.E.U16 R30, desc[UR10][R36.64] ;  /* 0x0000000a241e7981 */ /* 0x0002a2000c1e1500 */
[-C--:B------:R-:W-:Y:S01]  /*0dc0*/  LEA R42, P1, R43, R5.reuse, 0x1 ;  /* 0x000000052b2a7211 */ /* 0x080fe200078208ff */
[----:B------:R-:W0:Y:S01]  /*0dd0*/  LDC R215, c[0x0][0x3c4] ;  /* 0x0000f100ffd77b82 */ /* 0x000e220000000800 */
[----:B------:R-:W-:Y:S01]  /*0de0*/  LEA.HI.X.SX32 R41, R41, R0, 0x1, P0 ;  /* 0x0000000029297211 */ /* 0x000fe200000f0eff */
[----:B------:R1:W2:Y:S02]  /*0df0*/  LDG.E.U16 R32, desc[UR10][R38.64] ;  /* 0x0000000a26207981 */ /* 0x0002a4000c1e1500 */
[----:B-1----:R-:W-:Y:S01]  /*0e00*/  IMAD R35, R18, 0x4, R47 ;  /* 0x0000000412237824 */ /* 0x002fe200078e022f */
[----:B------:R-:W-:-:S03]  /*0e10*/  LEA R44, P0, R33, R5, 0x1 ;  /* 0x00000005212c7211 */ /* 0x000fc600078008ff */
[C---:B------:R-:W-:Y:S01]  /*0e20*/  IMAD R37, R18.reuse, 0x4, R35 ;  /* 0x0000000412257824 */ /* 0x040fe200078e0223 */
[-C--:B------:R-:W-:Y:S01]  /*0e30*/  LEA.HI.X.SX32 R43, R43, R0.reuse, 0x1, P1 ;  /* 0x000000002b2b7211 */ /* 0x080fe200008f0eff */
[----:B------:R-:W1:Y:S01]  /*0e40*/  LDC R217, c[0x0][0x3c4] ;  /* 0x0000f100ffd97b82 */ /* 0x000e620000000800 */
[-C--:B------:R-:W-:Y:S02]  /*0e50*/  LEA.HI.X.SX32 R45, R33, R0.reuse, 0x1, P0 ;  /* 0x00000000212d7211 */ /* 0x080fe400000f0eff */
[C---:B------:R-:W-:Y:S01]  /*0e60*/  LEA R48, P0, R35.reuse, R5, 0x1 ;  /* 0x0000000523307211 */ /* 0x040fe200078008ff */
[----:B------:R0:W2:Y:S01]  /*0e70*/  LDG.E.U16 R31, desc[UR10][R42.64] ;  /* 0x0000000a2a1f7981 */ /* 0x0000a2000c1e1500 */
[C---:B------:R-:W-:Y:S02]  /*0e80*/  LEA R39, R18.reuse, R37, 0x2 ;  /* 0x0000002512277211 */ /* 0x040fe400078e10ff */
[-C--:B------:R-:W-:Y:S01]  /*0e90*/  LEA.HI.X.SX32 R49, R35, R0.reuse, 0x1, P0 ;  /* 0x0000000023317211 */ /* 0x080fe200000f0eff */
[----:B------:R0:W2:Y:S01]  /*0ea0*/  LDG.E.U16 R33, desc[UR10][R40.64] ;  /* 0x0000000a28217981 */ /* 0x0000a2000c1e1500 */
[-C--:B------:R-:W-:Y:S01]  /*0eb0*/  LEA R46, P1, R47, R5.reuse, 0x1 ;  /* 0x000000052f2e7211 */ /* 0x080fe200078208ff */
[C---:B------:R-:W-:Y:S01]  /*0ec0*/  IMAD R53, R18.reuse, 0x4, R39 ;  /* 0x0000000412357824 */ /* 0x040fe200078e0227 */
[----:B------:R-:W-:Y:S01]  /*0ed0*/  PRMT R193, RZ, 0x7610, R193 ;  /* 0x00007610ffc17816 */ /* 0x000fe200000000c1 */
[----:B------:R0:W2:Y:S01]  /*0ee0*/  LDG.E.U16 R34, desc[UR10][R44.64] ;  /* 0x0000000a2c227981 */ /* 0x0000a2000c1e1500 */
[----:B------:R-:W-:Y:S01]  /*0ef0*/  PRMT R194, RZ, 0x7610, R194 ;  /* 0x00007610ffc27816 */ /* 0x000fe200000000c2 */
[----:B------:R-:W1:Y:S01]  /*0f00*/  LDC R218, c[0x0][0x3c4] ;  /* 0x0000f100ffda7b82 */ /* 0x000e620000000800 */
[----:B0-----:R-:W-:Y:S01]  /*0f10*/  LEA R42, P0, R37, R5, 0x1 ;  /* 0x00000005252a7211 */ /* 0x001fe200078008ff */
[----:B------:R-:W2:Y:S01]  /*0f20*/  LDG.E.U16 R36, desc[UR10][R48.64] ;  /* 0x0000000a30247981 */ /* 0x000ea2000c1e1500 */
[-C--:B------:R-:W-:Y:S01]  /*0f30*/  LEA.HI.X.SX32 R47, R47, R0.reuse, 0x1, P1 ;  /* 0x000000002f2f7211 */ /* 0x080fe200008f0eff */
[----:B------:R-:W-:Y:S01]  /*0f40*/  IMAD R41, R18, 0x4, R53 ;  /* 0x0000000412297824 */ /* 0x000fe200078e0235 */
[----:B------:R-:W-:-:S02]  /*0f50*/  LEA.HI.X.SX32 R43, R37, R0, 0x1, P0 ;  /* 0x00000000252b7211 */ /* 0x000fc400000f0eff */
[CC--:B------:R-:W-:Y:S01]  /*0f60*/  LEA R50, P0, R39.reuse, R5.reuse, 0x1 ;  /* 0x0000000527327211 */ /* 0x0c0fe200078008ff */
[----:B------:R0:W2:Y:S01]  /*0f70*/  LDG.E.U16 R35, desc[UR10][R46.64] ;  /* 0x0000000a2e237981 */ /* 0x0000a2000c1e1500 */
[----:B------:R-:W-:Y:S01]  /*0f80*/  PRMT R196, RZ, 0x7610, R196 ;  /* 0x00007610ffc47816 */ /* 0x000fe200000000c4 */
[----:B------:R-:W1:Y:S01]  /*0f90*/  LDC R219, c[0x0][0x3c4] ;  /* 0x0000f100ffdb7b82 */ /* 0x000e620000000800 */
[-C--:B------:R-:W-:Y:S01]  /*0fa0*/  LEA.HI.X.SX32 R51, R39, R0.reuse, 0x1, P0 ;  /* 0x0000000027337211 */ /* 0x080fe200000f0eff */
[----:B------:R0:W2:Y:S01]  /*0fb0*/  LDG.E.U16 R37, desc[UR10][R42.64] ;  /* 0x0000000a2a257981 */ /* 0x0000a2000c1e1500 */
[-C--:B------:R-:W-:Y:S02]  /*0fc0*/  LEA R44, P0, R41, R5.reuse, 0x1 ;  /* 0x00000005292c7211 */ /* 0x080fe400078008ff */
[-C--:B------:R-:W-:Y:S01]  /*0fd0*/  LEA R52, P1, R53, R5.reuse, 0x1 ;  /* 0x0000000535347211 */ /* 0x080fe200078208ff */
[----:B------:R-:W2:Y:S01]  /*0fe0*/  LDG.E.U16 R38, desc[UR10][R50.64] ;  /* 0x0000000a32267981 */ /* 0x000ea2000c1e1500 */
[C---:B0-----:R-:W-:Y:S01]  /*0ff0*/  IMAD R47, R18.reuse, 0x4, R41 ;  /* 0x00000004122f7824 */ /* 0x041fe200078e0229 */
[-C--:B------:R-:W-:Y:S01]  /*1000*/  LEA.HI.X.SX32 R45, R41, R0.reuse, 0x1, P0 ;  /* 0x00000000292d7211 */ /* 0x080fe200000f0eff */
[----:B------:R-:W0:Y:S02]  /*1010*/  LDC R221, c[0x0][0x3c4] ;  /* 0x0000f100ffdd7b82 */ /* 0x000e240000000800 */
[C---:B------:R-:W-:Y:S01]  /*1020*/  IMAD R41, R18.reuse, 0x4, R47 ;  /* 0x0000000412297824 */ /* 0x040fe200078e022f */
[-C--:B------:R-:W-:Y:S01]  /*1030*/  LEA.HI.X.SX32 R53, R53, R0.reuse, 0x1, P1 ;  /* 0x0000000035357211 */ /* 0x080fe200008f0eff */
[----:B------:R-:W2:Y:S02]  /*1040*/  LDG.E.U16 R40, desc[UR10][R44.64] ;  /* 0x0000000a2c287981 */ /* 0x000ea4000c1e1500 */
[C---:B------:R-:W-:Y:S01]  /*1050*/  IMAD R55, R18.reuse, 0x4, R41 ;  /* 0x0000000412377824 */ /* 0x040fe200078e0229 */
[CC--:B------:R-:W-:Y:S01]  /*1060*/  LEA R46, P0, R47.reuse, R5.reuse, 0x1 ;  /* 0x000000052f2e7211 */ /* 0x0c0fe200078008ff */
[----:B------:R1:W2:Y:S01]  /*1070*/  LDG.E.U16 R39, desc[UR10][R52.64] ;  /* 0x0000000a34277981 */ /* 0x0002a2000c1e1500 */
[----:B------:R-:W-:Y:S01]  /*1080*/  PRMT R197, RZ, 0x7610, R197 ;  /* 0x00007610ffc57816 */ /* 0x000fe200000000c5 */
[C---:B------:R-:W-:Y:S01]  /*1090*/  IMAD R43, R18.reuse, 0x4, R55 ;  /* 0x00000004122b7824 */ /* 0x040fe200078e0237 */
[----:B------:R-:W-:Y:S01]  /*10a0*/  LEA.HI.X.SX32 R47, R47, R0, 0x1, P0 ;  /* 0x000000002f2f7211 */ /* 0x000fe200000f0eff */
[----:B------:R-:W0:Y:S01]  /*10b0*/  LDC R222, c[0x0][0x3c4] ;  /* 0x0000f100ffde7b82 */ /* 0x000e220000000800 */
[----:B------:R-:W-:Y:S01]  /*10c0*/  LEA R48, P0, R41, R5, 0x1 ;  /* 0x0000000529307211 */ /* 0x000fe200078008ff */
[----:B-1----:R-:W-:-:S03]  /*10d0*/  IMAD R53, R18, 0x4, R43 ;  /* 0x0000000412357824 */ /* 0x002fc600078e022b */
[----:B------:R-:W-:-:S03]  /*10e0*/  LEA.HI.X.SX32 R49, R41, R0, 0x1, P0 ;  /* 0x0000000029317211 */ /* 0x000fc600000f0eff */
[----:B------:R-:W1:Y:S01]  /*10f0*/  LDC R223, c[0x0][0x3c4] ;  /* 0x0000f100ffdf7b82 */ /* 0x000e620000000800 */
[C---:B------:R-:W-:Y:S01]  /*1100*/  LEA R50, P0, R43.reuse, R5, 0x1 ;  /* 0x000000052b327211 */ /* 0x040fe200078008ff */
[C---:B------:R-:W-:Y:S01]  /*1110*/  IMAD R45, R18.reuse, 0x4, R53 ;  /* 0x00000004122d7824 */ /* 0x040fe200078e0235 */
[----:B------:R0:W2:Y:S02]  /*1120*/  LDG.E.U16 R41, desc[UR10][R46.64] ;  /* 0x0000000a2e297981 */ /* 0x0000a4000c1e1500 */
[-C--:B------:R-:W-:Y:S02]  /*1130*/  LEA.HI.X.SX32 R51, R43, R0.reuse, 0x1, P0 ;  /* 0x000000002b337211 */ /* 0x080fe400000f0eff */
[C---:B------:R-:W-:Y:S01]  /*1140*/  LEA R59, R18.reuse, R45, 0x2 ;  /* 0x0000002d123b7211 */ /* 0x040fe200078e10ff */
[----:B------:R0:W2:Y:S01]  /*1150*/  LDG.E.U16 R42, desc[UR10][R48.64] ;  /* 0x0000000a302a7981 */ /* 0x0000a2000c1e1500 */
[-C--:B------:R-:W-:Y:S01]  /*1160*/  LEA R52, P0, R53, R5.reuse, 0x1 ;  /* 0x0000000535347211 */ /* 0x080fe200078008ff */
[----:B------:R-:W1:Y:S01]  /*1170*/  LDC R225, c[0x0][0x3c4] ;  /* 0x0000f100ffe17b82 */ /* 0x000e620000000800 */
[-C--:B------:R-:W-:Y:S01]  /*1180*/  LEA R54, P1, R55, R5.reuse, 0x1 ;  /* 0x0000000537367211 */ /* 0x080fe200078208ff */
[----:B------:R0:W2:Y:S01]  /*1190*/  LDG.E.U16 R44, desc[UR10][R50.64] ;  /* 0x0000000a322c7981 */ /* 0x0000a2000c1e1500 */
[----:B------:R-:W-:Y:S01]  /*11a0*/  LEA.HI.X.SX32 R53, R53, R0, 0x1, P0 ;  /* 0x0000000035357211 */ /* 0x000fe200000f0eff */
[----:B0-----:R-:W-:Y:S01]  /*11b0*/  IMAD R47, R18, 0x4, R59 ;  /* 0x00000004122f7824 */ /* 0x001fe200078e023b */
[----:B------:R-:W-:-:S02]  /*11c0*/  LEA R56, P0, R45, R5, 0x1 ;  /* 0x000000052d387211 */ /* 0x000fc400078008ff */
[-C--:B------:R-:W-:Y:S01]  /*11d0*/  LEA.HI.X.SX32 R55, R55, R0.reuse, 0x1, P1 ;  /* 0x0000000037377211 */ /* 0x080fe200008f0eff */
[C---:B------:R-:W-:Y:S01]  /*11e0*/  IMAD R49, R18.reuse, 0x4, R47 ;  /* 0x0000000412317824 */ /* 0x040fe200078e022f */
[-C--:B------:R-:W-:Y:S01]  /*11f0*/  LEA.HI.X.SX32 R57, R45, R0.reuse, 0x1, P0 ;  /* 0x000000002d397211 */ /* 0x080fe200000f0eff */
[----:B------:R-:W0:Y:S01]  /*1200*/  LDC R227, c[0x0][0x3c4] ;  /* 0x0000f100ffe37b82 */ /* 0x000e220000000800 */
[CC--:B------:R-:W-:Y:S01]  /*1210*/  LEA R60, P0, R47.reuse, R5.reuse, 0x1 ;  /* 0x000000052f3c7211 */ /* 0x0c0fe200078008ff */
[C---:B------:R-:W-:Y:S01]  /*1220*/  IMAD R51, R18.reuse, 0x4, R49 ;  /* 0x0000000412337824 */ /* 0x040fe200078e0231 */
[----:B------:R1:W2:Y:S02]  /*1230*/  LDG.E.U16 R43, desc[UR10][R54.64] ;  /* 0x0000000a362b7981 */ /* 0x0002a4000c1e1500 */
[----:B------:R-:W-:Y:S01]  /*1240*/  LEA.HI.X.SX32 R61, R47, R0, 0x1, P0 ;  /* 0x000000002f3d7211 */ /* 0x000fe200000f0eff */
[----:B------:R-:W-:Y:S01]  /*1250*/  IMAD R65, R18, 0x4, R51 ;  /* 0x0000000412417824 */ /* 0x000fe200078e0233 */
[-C--:B------:R-:W-:Y:S01]  /*1260*/  LEA R58, P1, R59, R5.reuse, 0x1 ;  /* 0x000000053b3a7211 */ /* 0x080fe200078208ff */
[----:B------:R1:W2:Y:S01]  /*1270*/  LDG.E.U16 R45, desc[UR10][R52.64] ;  /* 0x0000000a342d7981 */ /* 0x0002a2000c1e1500 */
[----:B------:R-:W-:Y:S01]  /*1280*/  PRMT R198, RZ, 0x7610, R198 ;  /* 0x00007610ffc67816 */ /* 0x000fe200000000c6 */
[----:B------:R-:W0:Y:S02]  /*1290*/  LDC R226, c[0x0][0x3c4] ;  /* 0x0000f100ffe27b82 */ /* 0x000e240000000800 */
[----:B------:R1:W2:Y:S02]  /*12a0*/  LDG.E.U16 R46, desc[UR10][R56.64] ;  /* 0x0000000a382e7981 */ /* 0x0002a4000c1e1500 */
[----:B-1----:R-:W-:-:S02]  /*12b0*/  LEA R54, P0, R49, R5, 0x1 ;  /* 0x0000000531367211 */ /* 0x002fc400078008ff */
[-C--:B------:R-:W-:Y:S01]  /*12c0*/  LEA.HI.X.SX32 R59, R59, R0.reuse, 0x1, P1 ;  /* 0x000000003b3b7211 */ /* 0x080fe200008f0eff */
[----:B------:R-:W2:Y:S01]  /*12d0*/  LDG.E.U16 R48, desc[UR10][R60.64] ;  /* 0x0000000a3c307981 */ /* 0x000ea2000c1e1500 */
[-C--:B------:R-:W-:Y:S01]  /*12e0*/  LEA.HI.X.SX32 R55, R49, R0.reuse, 0x1, P0 ;  /* 0x0000000031377211 */ /* 0x080fe200000f0eff */
[----:B------:R-:W-:Y:S01]  /*12f0*/  IMAD R53, R18, 0x4, R65 ;  /* 0x0000000412357824 */ /* 0x000fe200078e0241 */
[CC--:B------:R-:W-:Y:S01]  /*1300*/  LEA R62, P0, R51.reuse, R5.reuse, 0x1 ;  /* 0x00000005333e7211 */ /* 0x0c0fe200078008ff */
[----:B------:R1:W2:Y:S01]  /*1310*/  LDG.E.U16 R47, desc[UR10][R58.64] ;  /* 0x0000000a3a2f7981 */ /* 0x0002a2000c1e1500 */
[----:B------:R-:W-:Y:S01]  /*1320*/  PRMT R199, RZ, 0x7610, R199 ;  /* 0x00007610ffc77816 */ /* 0x000fe200000000c7 */
[----:B------:R-:W0:Y:S01]  /*1330*/  LDC R229, c[0x0][0x3c4] ;  /* 0x0000f100ffe57b82 */ /* 0x000e220000000800 */
[----:B------:R-:W-:Y:S01]  /*1340*/  LEA.HI.X.SX32 R63, R51, R0, 0x1, P0 ;  /* 0x00000000333f7211 */ /* 0x000fe200000f0eff */
[----:B------:R1:W2:Y:S01]  /*1350*/  LDG.E.U16 R49, desc[UR10][R54.64] ;  /* 0x0000000a36317981 */ /* 0x0002a2000c1e1500 */
[----:B------:R-:W-:-:S02]  /*1360*/  LEA R56, P0, R53, R5, 0x1 ;  /* 0x0000000535387211 */ /* 0x000fc400078008ff */
[-C--:B------:R-:W-:Y:S01]  /*1370*/  LEA R64, P1, R65, R5.reuse, 0x1 ;  /* 0x0000000541407211 */ /* 0x080fe200078208ff */
[----:B------:R1:W2:Y:S02]  /*1380*/  LDG.E.U16 R50, desc[UR10][R62.64] ;  /* 0x0000000a3e327981 */ /* 0x0002a4000c1e1500 */
[C---:B-1----:R-:W-:Y:S01]  /*1390*/  IMAD R59, R18.reuse, 0x4, R53 ;  /* 0x00000004123b7824 */ /* 0x042fe200078e0235 */
[----:B------:R-:W-:Y:S01]  /*13a0*/  LEA.HI.X.SX32 R57, R53, R0, 0x1, P0 ;  /* 0x0000000035397211 */ /* 0x000fe200000f0eff */
[----:B------:R-:W1:Y:S02]  /*13b0*/  LDC R230, c[0x0][0x3c4] ;  /* 0x0000f100ffe67b82 */ /* 0x000e640000000800 */
[C---:B------:R-:W-:Y:S01]  /*13c0*/  IMAD R53, R18.reuse, 0x4, R59 ;  /* 0x0000000412357824 */ /* 0x040fe200078e023b */
[----:B------:R-:W-:Y:S01]  /*13d0*/  LEA R58, P0, R59, R5, 0x1 ;  /* 0x000000053b3a7211 */ /* 0x000fe200078008ff */
[----:B------:R-:W2:Y:S02]  /*13e0*/  LDG.E.U16 R52, desc[UR10][R56.64] ;  /* 0x0000000a38347981 */ /* 0x000ea4000c1e1500 */
[C---:B------:R-:W-:Y:S01]  /*13f0*/  IMAD R67, R18.reuse, 0x4, R53 ;  /* 0x0000000412437824 */ /* 0x040fe200078e0235 */
[----:B------:R-:W-:Y:S01]  /*1400*/  PRMT R200, RZ, 0x7610, R200 ;  /* 0x00007610ffc87816 */ /* 0x000fe200000000c8 */
[----:B------:R-:W0:Y:S03]  /*1410*/  LDC R231, c[0x0][0x3c4] ;  /* 0x0000f100ffe77b82 */ /* 0x000e260000000800 */
[----:B------:R-:W-:-:S05]  /*1420*/  LEA R55, R18, R67, 0x2 ;  /* 0x0000004312377211 */ /* 0x000fca00078e10ff */
[C---:B------:R-:W-:Y:S01]  /*1430*/  IMAD R69, R18.reuse, 0x4, R55 ;  /* 0x0000000412457824 */ /* 0x040fe200078e0237 */
[----:B------:R-:W-:Y:S01]  /*1440*/  LEA.HI.X.SX32 R59, R59, R0, 0x1, P0 ;  /* 0x000000003b3b7211 */ /* 0x000fe200000f0eff */
[----:B------:R-:W0:Y:S02]  /*1450*/  LDC R233, c[0x0][0x3c4] ;  /* 0x0000f100ffe97b82 */ /* 0x000e240000000800 */
[----:B------:R-:W-:Y:S01]  /*1460*/  IMAD R71, R18, 0x4, R69 ;  /* 0x0000000412477824 */ /* 0x000fe200078e0245 */
[----:B------:R-:W-:-:S03]  /*1470*/  LEA R60, P0, R53, R5, 0x1 ;  /* 0x00000005353c7211 */ /* 0x000fc600078008ff */
[----:B------:R-:W-:Y:S01]  /*1480*/  IMAD R73, R18, 0x4, R71 ;  /* 0x0000000412497824 */ /* 0x000fe200078e0247 */
[----:B------:R-:W-:Y:S01]  /*1490*/  LEA.HI.X.SX32 R61, R53, R0, 0x1, P0 ;  /* 0x00000000353d7211 */ /* 0x000fe200000f0eff */
[----:B------:R-:W0:Y:S01]  /*14a0*/  LDC R234, c[0x0][0x3c4] ;  /* 0x0000f100ffea7b82 */ /* 0x000e220000000800 */
[----:B------:R3:W2:Y:S01]  /*14b0*/  LDG.E.U16 R53, desc[UR10][R58.64] ;  /* 0x0000000a3a357981 */ /* 0x0006a2000c1e1500 */
[----:B------:R-:W-:-:S03]  /*14c0*/  LEA R62, P0, R55, R5, 0x1 ;  /* 0x00000005373e7211 */ /* 0x000fc600078008ff */
[----:B------:R4:W2:Y:S01]  /*14d0*/  LDG.E.U16 R54, desc[UR10][R60.64] ;  /* 0x0000000a3c367981 */ /* 0x0008a2000c1e1500 */
[----:B------:R-:W-:Y:S02]  /*14e0*/  PRMT R201, RZ, 0x7610, R201 ;  /* 0x00007610ffc97816 */ /* 0x000fe400000000c9 */
[----:B------:R-:W-:Y:S01]  /*14f0*/  PRMT R202, RZ, 0x7610, R202 ;  /* 0x00007610ffca7816 */ /* 0x000fe200000000ca */
[----:B------:R-:W0:Y:S01]  /*1500*/  LDC R235, c[0x0][0x3c4] ;  /* 0x0000f100ffeb7b82 */ /* 0x000e220000000800 */
[----:B---3--:R-:W-:-:S04]  /*1510*/  IMAD R59, R18, 0x4, R73 ;  /* 0x00000004123b7824 */ /* 0x008fc800078e0249 */
[C---:B------:R-:W-:Y:S01]  /*1520*/  IMAD R75, R18.reuse, 0x4, R59 ;  /* 0x00000004124b7824 */ /* 0x040fe200078e023b */
[-C--:B------:R-:W-:Y:S02]  /*1530*/  LEA.HI.X.SX32 R65, R65, R0.reuse, 0x1, P1 ;  /* 0x0000000041417211 */ /* 0x080fe400008f0eff */
[----:B------:R-:W3:Y:S01]  /*1540*/  LDC R238, c[0x0][0x3c4] ;  /* 0x0000f100ffee7b82 */ /* 0x000ee20000000800 */
[C---:B----4-:R-:W-:Y:S01]  /*1550*/  IMAD R61, R18.reuse, 0x4, R75 ;  /* 0x00000004123d7824 */ /* 0x050fe200078e024b */
[----:B------:R-:W-:Y:S01]  /*1560*/  LEA.HI.X.SX32 R63, R55, R0, 0x1, P0 ;  /* 0x00000000373f7211 */ /* 0x000fe200000f0eff */
[----:B------:R4:W2:Y:S02]  /*1570*/  LDG.E.U16 R51, desc[UR10][R64.64] ;  /* 0x0000000a40337981 */ /* 0x0008a4000c1e1500 */
[C---:B------:R-:W-:Y:S02]  /*1580*/  IMAD R77, R18.reuse, 0x4, R61 ;  /* 0x00000004124d7824 */ /* 0x040fe400078e023d */
[----:B------:R1:W2:Y:S01]  /*1590*/  LDG.E.U16 R56, desc[UR10][R62.64] ;  /* 0x0000000a3e387981 */ /* 0x0002a2000c1e1500 */
[----:B------:R-:W-:Y:S01]  /*15a0*/  PRMT R203, RZ, 0x7610, R203 ;  /* 0x00007610ffcb7816 */ /* 0x000fe200000000cb */
[----:B------:R-:W0:Y:S01]  /*15b0*/  LDC R237, c[0x0][0x3c4] ;  /* 0x0000f100ffed7b82 */ /* 0x000e220000000800 */
[----:B----4-:R-:W-:Y:S01]  /*15c0*/  LEA R64, P0, R69, R5, 0x1 ;  /* 0x0000000545407211 */ /* 0x010fe200078008ff */
[----:B-1----:R-:W-:-:S03]  /*15d0*/  IMAD R63, R18, 0x4, R77 ;  /* 0x00000004123f7824 */ /* 0x002fc600078e024d */
[----:B------:R-:W-:-:S03]  /*15e0*/  LEA.HI.X.SX32 R65, R69, R0, 0x1, P0 ;  /* 0x0000000045417211 */ /* 0x000fc600000f0eff */
[----:B------:R-:W1:Y:S01]  /*15f0*/  LDC R239, c[0x0][0x3c4] ;  /* 0x0000f100ffef7b82 */ /* 0x000e620000000800 */
[----:B------:R-:W-:Y:S01]  /*1600*/  LEA R79, R18, R63, 0x2 ;  /* 0x0000003f124f7211 */ /* 0x000fe200078e10ff */
[----:B------:R4:W2:Y:S01]  /*1610*/  LDG.E.U16 R57, desc[UR10][R64.64] ;  /* 0x0000000a40397981 */ /* 0x0008a2000c1e1500 */
[-C--:B------:R-:W-:Y:S02]  /*1620*/  LEA R66, P1, R67, R5.reuse, 0x1 ;  /* 0x0000000543427211 */ /* 0x080fe400078208ff */
[----:B------:R-:W-:-:S03]  /*1630*/  LEA R68, P0, R71, R5, 0x1 ;  /* 0x0000000547447211 */ /* 0x000fc600078008ff */
[----:B------:R-:W0:Y:S01]  /*1640*/  LDC R241, c[0x0][0x3c4] ;  /* 0x0000f100fff17b82 */ /* 0x000e220000000800 */
[----:B------:R-:W-:Y:S01]  /*1650*/  LEA.HI.X.SX32 R67, R67, R0, 0x1, P1 ;  /* 0x0000000043437211 */ /* 0x000fe200008f0eff */
[----:B----4-:R-:W-:-:S04]  /*1660*/  IMAD R65, R18, 0x4, R79 ;  /* 0x0000000412417824 */ /* 0x010fc800078e024f */
[----:B------:R4:W2:Y:S01]  /*1670*/  LDG.E.U16 R55, desc[UR10][R66.64] ;  /* 0x0000000a42377981 */ /* 0x0008a2000c1e1500 */
[----:B------:R-:W-:Y:S01]  /*1680*/  PRMT R204, RZ, 0x7610, R204 ;  /* 0x00007610ffcc7816 */ /* 0x000fe200000000cc */
[----:B------:R-:W0:Y:S01]  /*1690*/  LDC R242, c[0x0][0x3c4] ;  /* 0x0000f100fff27b82 */ /* 0x000e220000000800 */
[----:B------:R-:W-:Y:S01]  /*16a0*/  IMAD R81, R18, 0x4, R65 ;  /* 0x0000000412517824 */ /* 0x000fe200078e0241 */
[----:B------:R-:W-:-:S03]  /*16b0*/  LEA.HI.X.SX32 R69, R71, R0, 0x1, P0 ;  /* 0x0000000047457211 */ /* 0x000fc600000f0eff */
[C---:B------:R-:W-:Y:S01]  /*16c0*/  IMAD R83, R18.reuse, 0x4, R81 ;  /* 0x0000000412537824 */ /* 0x040fe200078e0251 */
[-C--:B------:R-:W-:Y:S01]  /*16d0*/  LEA R70, P1, R73, R5.reuse, 0x1 ;  /* 0x0000000549467211 */ /* 0x080fe200078208ff */
[----:B------:R3:W2:Y:S01]  /*16e0*/  LDG.E.U16 R58, desc[UR10][R68.64] ;  /* 0x0000000a443a7981 */ /* 0x0006a2000c1e1500 */
[CC--:B----4-:R-:W-:Y:S01]  /*16f0*/  LEA R66, P0, R59.reuse, R5.reuse, 0x1 ;  /* 0x000000053b427211 */ /* 0x0d0fe200078008ff */
[C---:B------:R-:W-:Y:S01]  /*1700*/  IMAD R85, R18.reuse, 0x4, R83 ;  /* 0x0000000412557824 */ /* 0x040fe200078e0253 */
[----:B------:R-:W-:Y:S01]  /*1710*/  PRMT R205, RZ, 0x7610, R205 ;  /* 0x00007610ffcd7816 */ /* 0x000fe200000000cd */
[----:B------:R-:W4:Y:S01]  /*1720*/  LDC R244, c[0x0][0x3c4] ;  /* 0x0000f100fff47b82 */ /* 0x000f220000000800 */
[-C--:B------:R-:W-:Y:S02]  /*1730*/  LEA.HI.X.SX32 R67, R59, R0.reuse, 0x1, P0 ;  /* 0x000000003b437211 */ /* 0x080fe400000f0eff */
[-C--:B------:R-:W-:Y:S01]  /*1740*/  LEA R72, P0, R75, R5.reuse, 0x1 ;  /* 0x000000054b487211 */ /* 0x080fe200078008ff */
[C---:B------:R-:W-:Y:S01]  /*1750*/  IMAD R87, R18.reuse, 0x4, R85 ;  /* 0x0000000412577824 */ /* 0x040fe200078e0255 */
[-C--:B------:R-:W-:Y:S01]  /*1760*/  LEA.HI.X.SX32 R71, R73, R0.reuse, 0x1, P1 ;  /* 0x0000000049477211 */ /* 0x080fe200008f0eff */
[----:B------:R-:W2:Y:S01]  /*1770*/  LDG.E.U16 R60, desc[UR10][R66.64] ;  /* 0x0000000a423c7981 */ /* 0x000ea2000c1e1500 */
[-C--:B------:R-:W-:Y:S01]  /*1780*/  LEA.HI.X.SX32 R73, R75, R0.reuse, 0x1, P0 ;  /* 0x000000004b497211 */ /* 0x080fe200000f0eff */
[----:B------:R-:W0:Y:S01]  /*1790*/  LDC R245, c[0x0][0x3c4] ;  /* 0x0000f100fff57b82 */ /* 0x000e220000000800 */
[CC--:B------:R-:W-:Y:S01]  /*17a0*/  LEA R74, P0, R61.reuse, R5.reuse, 0x1 ;  /* 0x000000053d4a7211 */ /* 0x0c0fe200078008ff */
[C---:B------:R-:W-:Y:S01]  /*17b0*/  IMAD R89, R18.reuse, 0x4, R87 ;  /* 0x0000000412597824 */ /* 0x040fe200078e0257 */
[----:B------:R1:W2:Y:S02]  /*17c0*/  LDG.E.U16 R59, desc[UR10][R70.64] ;  /* 0x0000000a463b7981 */ /* 0x0002a4000c1e1500 */
[-C--:B------:R-:W-:Y:S01]  /*17d0*/  LEA.HI.X.SX32 R75, R61, R0.reuse, 0x1, P0 ;  /* 0x000000003d4b7211 */ /* 0x080fe200000f0eff */
[C---:B------:R-:W-:Y:S01]  /*17e0*/  IMAD R91, R18.reuse, 0x4, R89 ;  /* 0x00000004125b7824 */ /* 0x040fe200078e0259 */
[-C--:B---3--:R-:W-:Y:S01]  /*17f0*/  LEA R68, P0, R63, R5.reuse, 0x1 ;  /* 0x000000053f447211 */ /* 0x088fe200078008ff */
[----:B------:R3:W2:Y:S01]  /*1800*/  LDG.E.U16 R61, desc[UR10][R72.64] ;  /* 0x0000000a483d7981 */ /* 0x0006a2000c1e1500 */
[-C--:B------:R-:W-:Y:S01]  /*1810*/  LEA R76, P1, R77, R5.reuse, 0x1 ;  /* 0x000000054d4c7211 */ /* 0x080fe200078208ff */
[----:B------:R-:W-:Y:S01]  /*1820*/  IMAD R93, R18, 0x4, R91 ;  /* 0x00000004125d7824 */ /* 0x000fe200078e025b */
[-C--:B------:R-:W-:Y:S01]  /*1830*/  LEA.HI.X.SX32 R69, R63, R0.reuse, 0x1, P0 ;  /* 0x000000003f457211 */ /* 0x080fe200000f0eff */
[----:B------:R5:W2:Y:S01]  /*1840*/  LDG.E.U16 R62, desc[UR10][R74.64] ;  /* 0x0000000a4a3e7981 */ /* 0x000aa2000c1e1500 */
[----:B-1----:R-:W-:Y:S01]  /*1850*/  LEA R70, P0, R79, R5, 0x1 ;  /* 0x000000054f467211 */ /* 0x002fe200078008ff */
[----:B------:R-:W1:Y:S01]  /*1860*/  LDC R246, c[0x0][0x3c4] ;  /* 0x0000f100fff67b82 */ /* 0x000e620000000800 */
[-C--:B------:R-:W-:Y:S01]  /*1870*/  LEA.HI.X.SX32 R77, R77, R0.reuse, 0x1, P1 ;  /* 0x000000004d4d7211 */ /* 0x080fe200008f0eff */
[----:B------:R-:W2:Y:S01]  /*1880*/  LDG.E.U16 R64, desc[UR10][R68.64] ;  /* 0x0000000a44407981 */ /* 0x000ea2000c1e1500 */
[----:B------:R-:W-:-:S02]  /*1890*/  LEA.HI.X.SX32 R71, R79, R0, 0x1, P0 ;  /* 0x000000004f477211 */ /* 0x000fc400000f0eff */
[C---:B---3--:R-:W-:Y:S01]  /*18a0*/  LEA R72, P0, R65.reuse, R5, 0x1 ;  /* 0x0000000541487211 */ /* 0x048fe200078008ff */
[----:B------:R3:W2:Y:S01]  /*18b0*/  LDG.E.U16 R63, desc[UR10][R76.64] ;  /* 0x0000000a4c3f7981 */ /* 0x0006a2000c1e1500 */
[C---:B------:R-:W-:Y:S01]  /*18c0*/  LEA R95, R18.reuse, R93, 0x2 ;  /* 0x0000005d125f7211 */ /* 0x040fe200078e10ff */
[----:B------:R-:W0:Y:S01]  /*18d0*/  LDC R248, c[0x0][0x3c4] ;  /* 0x0000f100fff87b82 */ /* 0x000e220000000800 */
[-C--:B------:R-:W-:Y:S02]  /*18e0*/  LEA.HI.X.SX32 R73, R65, R0.reuse, 0x1, P0 ;  /* 0x0000000041497211 */ /* 0x080fe400000f0eff */
[-C--:B-----5:R-:W-:Y:S01]  /*18f0*/  LEA R74, P1, R81, R5.reuse, 0x1 ;  /* 0x00000005514a7211 */ /* 0x0a0fe200078208ff */
[C---:B------:R-:W-:Y:S01]  /*1900*/  IMAD R97, R18.reuse, 0x4, R95 ;  /* 0x0000000412617824 */ /* 0x040fe200078e025f */
[----:B------:R-:W5:Y:S01]  /*1910*/  LDG.E.U16 R65, desc[UR10][R70.64] ;  /* 0x0000000a46417981 */ /* 0x000f62000c1e1500 */
[C---:B---3--:R-:W-:Y:S02]  /*1920*/  LEA R76, P0, R83.reuse, R5, 0x1 ;  /* 0x00000005534c7211 */ /* 0x048fe400078008ff */
[----:B------:R-:W-:Y:S01]  /*1930*/  IMAD R99, R18, 0x4, R97 ;  /* 0x0000000412637824 */ /* 0x000fe200078e0261 */
[----:B------:R-:W3:Y:S01]  /*1940*/  LDG.E.U16 R66, desc[UR10][R72.64] ;  /* 0x0000000a48427981 */ /* 0x000ee2000c1e1500 */
[----:B------:R-:W-:Y:S01]  /*1950*/  PRMT R206, RZ, 0x7610, R206 ;  /* 0x00007610ffce7816 */ /* 0x000fe200000000ce */
[----:B------:R-:W0:Y:S01]  /*1960*/  LDC R250, c[0x0][0x3c4] ;  /* 0x0000f100fffa7b82 */ /* 0x000e220000000800 */
[----:B------:R-:W-:-:S02]  /*1970*/  LEA.HI.X.SX32 R77, R83, R0, 0x1, P0 ;  /* 0x00000000534d7211 */ /* 0x000fc400000f0eff */
[-C--:B------:R-:W-:Y:S01]  /*1980*/  LEA R78, P0, R85, R5.reuse, 0x1 ;  /* 0x00000005554e7211 */ /* 0x080fe200078008ff */
[C---:B------:R-:W-:Y:S01]  /*1990*/  IMAD R101, R18.reuse, 0x4, R99 ;  /* 0x0000000412657824 */ /* 0x040fe200078e0263 */
[-C--:B------:R-:W-:Y:S01]  /*19a0*/  LEA.HI.X.SX32 R75, R81, R0.reuse, 0x1, P1 ;  /* 0x00000000514b7211 */ /* 0x080fe200008f0eff */
[----:B------:R4:W2:Y:S01]  /*19b0*/  LDG.E.U16 R68, desc[UR10][R76.64] ;  /* 0x0000000a4c447981 */ /* 0x0008a2000c1e1500 */
[-C--:B------:R-:W-:Y:S01]  /*19c0*/  LEA.HI.X.SX32 R79, R85, R0.reuse, 0x1, P0 ;  /* 0x00000000554f7211 */ /* 0x080fe200000f0eff */
[----:B------:R-:W0:Y:S01]  /*19d0*/  LDC R249, c[0x0][0x3c4] ;  /* 0x0000f100fff97b82 */ /* 0x000e220000000800 */
[-C--:B------:R-:W-:Y:S01]  /*19e0*/  LEA R80, P0, R87, R5.reuse, 0x1 ;  /* 0x0000000557507211 */ /* 0x080fe200078008ff */
[C---:B------:R-:W-:Y:S01]  /*19f0*/  IMAD R103, R18.reuse, 0x4, R101 ;  /* 0x0000000412677824 */ /* 0x040fe200078e0265 */
[-C--:B------:R-:W-:Y:S01]  /*1a00*/  LEA R82, P1, R89, R5.reuse, 0x1 ;  /* 0x0000000559527211 */ /* 0x080fe200078208ff */
[----:B------:R1:W2:Y:S01]  /*1a10*/  LDG.E.U16 R69, desc[UR10][R78.64] ;  /* 0x0000000a4e457981 */ /* 0x0002a2000c1e1500 */
[-C--:B------:R-:W-:Y:S01]  /*1a20*/  LEA.HI.X.SX32 R81, R87, R0.reuse, 0x1, P0 ;  /* 0x0000000057517211 */ /* 0x080fe200000f0eff */
[C---:B------:R-:W-:Y:S01]  /*1a30*/  IMAD R105, R18.reuse, 0x4, R103 ;  /* 0x0000000412697824 */ /* 0x040fe200078e0267 */
[CC--:B------:R-:W-:Y:S01]  /*1a40*/  LEA R84, P0, R91.reuse, R5.reuse, 0x1 ;  /* 0x000000055b547211 */ /* 0x0c0fe200078008ff */
[----:B------:R-:W2:Y:S01]  /*1a50*/  LDG.E.U16 R67, desc[UR10][R74.64] ;  /* 0x0000000a4a437981 */ /* 0x000ea2000c1e1500 */
[----:B------:R-:W-:Y:S01]  /*1a60*/  PRMT R207, RZ, 0x7610, R207 ;  /* 0x00007610ffcf7816 */ /* 0x000fe200000000cf */
[----:B------:R-:W0:Y:S01]  /*1a70*/  LDC R252, c[0x0][0x3c4] ;  /* 0x0000f100fffc7b82 */ /* 0x000e220000000800 */
[-C--:B------:R-:W-:Y:S01]  /*1a80*/  LEA.HI.X.SX32 R85, R91, R0.reuse, 0x1, P0 ;  /* 0x000000005b557211 */ /* 0x080fe200000f0eff */
[C---:B------:R-:W-:Y:S01]  /*1a90*/  IMAD R91, R18.reuse, 0x4, R105 ;  /* 0x00000004125b7824 */ /* 0x040fe200078e0269 */
[CC--:B----4-:R-:W-:Y:S01]  /*1aa0*/  LEA R76, P0, R93.reuse, R5.reuse, 0x1 ;  /* 0x000000055d4c7211 */ /* 0x0d0fe200078008ff */
[----:B------:R4:W2:Y:S02]  /*1ab0*/  LDG.E.U16 R70, desc[UR10][R80.64] ;  /* 0x0000000a50467981 */ /* 0x0008a4000c1e1500 */
[C---:B------:R-:W-:Y:S01]  /*1ac0*/  IMAD R107, R18.reuse, 0x4, R91 ;  /* 0x00000004126b7824 */ /* 0x040fe200078e025b */
[----:B------:R-:W-:Y:S01]  /*1ad0*/  LEA.HI.X.SX32 R77, R93, R0, 0x1, P0 ;  /* 0x000000005d4d7211 */ /* 0x000fe200000f0eff */
[----:B------:R-:W2:Y:S01]  /*1ae0*/  LDG.E.U16 R72, desc[UR10][R84.64] ;  /* 0x0000000a54487981 */ /* 0x000ea2000c1e1500 */
[----:B------:R-:W-:Y:S01]  /*1af0*/  PRMT R208, RZ, 0x7610, R208 ;  /* 0x00007610ffd07816 */ /* 0x000fe200000000d0 */
[C---:B------:R-:W-:Y:S01]  /*1b00*/  IMAD R93, R18.reuse, 0x4, R107 ;  /* 0x00000004125d7824 */ /* 0x040fe200078e026b */
[----:B-1----:R-:W-:Y:S01]  /*1b10*/  LEA R78, P0, R95, R5, 0x1 ;  /* 0x000000055f4e7211 */ /* 0x002fe200078008ff */
[----:B------:R-:W2:Y:S01]  /*1b20*/  LDG.E.U16 R73, desc[UR10][R76.64] ;  /* 0x0000000a4c497981 */ /* 0x000ea2000c1e1500 */
[----:B------:R-:W-:Y:S01]  /*1b30*/  PRMT R209, RZ, 0x7610, R209 ;  /* 0x00007610ffd17816 */ /* 0x000fe200000000d1 */
[----:B------:R-:W1:Y:S01]  /*1b40*/  LDC R251, c[0x0][0x3c4] ;  /* 0x0000f100fffb7b82 */ /* 0x000e620000000800 */
[----:B------:R-:W-:-:S02]  /*1b50*/  LEA R109, R18, R93, 0x2 ;  /* 0x0000005d126d7211 */ /* 0x000fc400078e10ff */
[-C--:B------:R-:W-:Y:S02]  /*1b60*/  LEA.HI.X.SX32 R83, R89, R0.reuse, 0x1, P1 ;  /* 0x0000000059537211 */ /* 0x080fe400008f0eff */
[-C--:B------:R-:W-:Y:S02]  /*1b70*/  LEA R86, P1, R97, R5.reuse, 0x1 ;  /* 0x0000000561567211 */ /* 0x080fe400078208ff */
[-C--:B------:R-:W-:Y:S01]  /*1b80*/  LEA.HI.X.SX32 R79, R95, R0.reuse, 0x1, P0 ;  /* 0x000000005f4f7211 */ /* 0x080fe200000f0eff */
[C---:B------:R-:W-:Y:S01]  /*1b90*/  IMAD R95, R18.reuse, 0x4, R109 ;  /* 0x00000004125f7824 */ /* 0x040fe200078e026d */
[----:B----4-:R-:W-:Y:S01]  /*1ba0*/  LEA R80, P0, R99, R5, 0x1 ;  /* 0x0000000563507211 */ /* 0x010fe200078008ff */
[----:B------:R4:W2:Y:S01]  /*1bb0*/  LDG.E.U16 R71, desc[UR10][R82.64] ;  /* 0x0000000a52477981 */ /* 0x0008a2000c1e1500 */
[-C--:B------:R-:W-:Y:S01]  /*1bc0*/  LEA.HI.X.SX32 R87, R97, R0.reuse, 0x1, P1 ;  /* 0x0000000061577211 */ /* 0x080fe200008f0eff */
[C---:B------:R-:W-:Y:S01]  /*1bd0*/  IMAD R97, R18.reuse, 0x4, R95 ;  /* 0x0000000412617824 */ /* 0x040fe200078e025f */
[----:B------:R-:W-:Y:S01]  /*1be0*/  LEA.HI.X.SX32 R81, R99, R0, 0x1, P0 ;  /* 0x0000000063517211 */ /* 0x000fe200000f0eff */
[----:B------:R0:W2:Y:S02]  /*1bf0*/  LDG.E.U16 R74, desc[UR10][R78.64] ;  /* 0x0000000a4e4a7981 */ /* 0x0000a4000c1e1500 */
[----:B------:R-:W-:-:S02]  /*1c00*/  IMAD R99, R18, 0x4, R97 ;  /* 0x0000000412637824 */ /* 0x000fc400078e0261 */
[----:B------:R0:W2:Y:S01]  /*1c10*/  LDG.E.U16 R75, desc[UR10][R86.64] ;  /* 0x0000000a564b7981 */ /* 0x0000a2000c1e1500 */
[----:B----4-:R-:W-:-:S03]  /*1c20*/  LEA R82, P0, R101, R5, 0x1 ;  /* 0x0000000565527211 */ /* 0x010fc600078008ff */
[----:B------:R4:W2:Y:S01]  /*1c30*/  LDG.E.U16 R76, desc[UR10][R80.64] ;  /* 0x0000000a504c7981 */ /* 0x0008a2000c1e1500 */
[----:B------:R-:W-:Y:S01]  /*1c40*/  LEA.HI.X.SX32 R83, R101, R0, 0x1, P0 ;  /* 0x0000000065537211 */ /* 0x000fe200000f0eff */
[----:B------:R-:W-:Y:S01]  /*1c50*/  IMAD R101, R18, 0x4, R99 ;  /* 0x0000000412657824 */ /* 0x000fe200078e0263 */
[----:B------:R-:W-:-:S03]  /*1c60*/  LEA R88, P0, R103, R5, 0x1 ;  /* 0x0000000567587211 */ /* 0x000fc600078008ff */
[C---:B------:R-:W-:Y:S01]  /*1c70*/  IMAD R113, R18.reuse, 0x4, R101 ;  /* 0x0000000412717824 */ /* 0x040fe200078e0265 */
[-C--:B0-----:R-:W-:Y:S01]  /*1c80*/  LEA R78, P1, R105, R5.reuse, 0x1 ;  /* 0x00000005694e7211 */ /* 0x081fe200078208ff */
[----:B------:R0:W2:Y:S01]  /*1c90*/  LDG.E.U16 R77, desc[UR10][R82.64] ;  /* 0x0000000a524d7981 */ /* 0x0000a2000c1e1500 */
[-C--:B------:R-:W-:Y:S01]  /*1ca0*/  LEA.HI.X.SX32 R89, R103, R0.reuse, 0x1, P0 ;  /* 0x0000000067597211 */ /* 0x080fe200000f0eff */
[C---:B------:R-:W-:Y:S01]  /*1cb0*/  IMAD R103, R18.reuse, 0x4, R113 ;  /* 0x0000000412677824 */ /* 0x040fe200078e0271 */
[-C--:B------:R-:W-:Y:S02]  /*1cc0*/  LEA.HI.X.SX32 R79, R105, R0.reuse, 0x1, P1 ;  /* 0x00000000694f7211 */ /* 0x080fe400008f0eff */
[-C--:B------:R-:W-:Y:S01]  /*1cd0*/  LEA R86, P0, R91, R5.reuse, 0x1 ;  /* 0x000000055b567211 */ /* 0x080fe200078008ff */
[C---:B------:R-:W-:Y:S01]  /*1ce0*/  IMAD R105, R18.reuse, 0x4, R103 ;  /* 0x0000000412697824 */ /* 0x040fe200078e0267 */
[-C--:B------:R-:W-:Y:S01]  /*1cf0*/  LEA R90, P1, R109, R5.reuse, 0x1 ;  /* 0x000000056d5a7211 */ /* 0x080fe200078208ff */
[----:B------:R0:W3:Y:S01]  /*1d00*/  LDG.E.U16 R85, desc[UR10][R78.64] ;  /* 0x0000000a4e557981 */ /* 0x0000e2000c1e1500 */
[-C--:B------:R-:W-:Y:S01]  /*1d10*/  LEA.HI.X.SX32 R87, R91, R0.reuse, 0x1, P0 ;  /* 0x000000005b577211 */ /* 0x080fe200000f0eff */
[C---:B------:R-:W-:Y:S01]  /*1d20*/  IMAD R115, R18.reuse, 0x4, R105 ;  /* 0x0000000412737824 */ /* 0x040fe200078e0269 */
[C---:B----4-:R-:W-:Y:S01]  /*1d30*/  LEA R80, P0, R107.reuse, R5, 0x1 ;  /* 0x000000056b507211 */ /* 0x050fe200078008ff */
[----:B------:R-:W4:Y:S03]  /*1d40*/  LDG.E.U16 R84, desc[UR10][R88.64] ;  /* 0x0000000a58547981 */ /* 0x000f26000c1e1500 */
[----:B------:R-:W-:Y:S01]  /*1d50*/  LEA.HI.X.SX32 R81, R107, R0, 0x1, P0 ;  /* 0x000000006b517211 */ /* 0x000fe200000f0eff */
[----:B------:R0:W3:Y:S01]  /*1d60*/  LDG.E.U16 R92, desc[UR10][R86.64] ;  /* 0x0000000a565c7981 */ /* 0x0000e2000c1e1500 */
[----:B------:R-:W-:-:S05]  /*1d70*/  LEA R107, R18, R115, 0x2 ;  /* 0x00000073126b7211 */ /* 0x000fca00078e10ff */
[----:B------:R-:W-:Y:S01]  /*1d80*/  IMAD R117, R18, 0x4, R107 ;  /* 0x0000000412757824 */ /* 0x000fe200078e026b */
[----:B------:R-:W-:-:S03]  /*1d90*/  LEA.HI.X.SX32 R91, R109, R0, 0x1, P1 ;  /* 0x000000006d5b7211 */ /* 0x000fc600008f0eff */
[----:B------:R-:W-:Y:S01]  /*1da0*/  IMAD R119, R18, 0x4, R117 ;  /* 0x0000000412777824 */ /* 0x000fe200078e0275 */
[----:B0-----:R-:W-:-:S03]  /*1db0*/  LEA R82, P0, R93, R5, 0x1 ;  /* 0x000000055d527211 */ /* 0x001fc600078008ff */
[----:B------:R-:W-:Y:S01]  /*1dc0*/  IMAD R109, R18, 0x4, R119 ;  /* 0x00000004126d7824 */ /* 0x000fe200078e0277 */
[----:B------:R-:W-:-:S03]  /*1dd0*/  LEA.HI.X.SX32 R83, R93, R0, 0x1, P0 ;  /* 0x000000005d537211 */ /* 0x000fc600000f0eff */
[C---:B------:R-:W-:Y:S01]  /*1de0*/  IMAD R121, R18.reuse, 0x4, R109 ;  /* 0x0000000412797824 */ /* 0x040fe200078e026d */
[CC--:B------:R-:W-:Y:S01]  /*1df0*/  LEA R78, P0, R95.reuse, R5.reuse, 0x1 ;  /* 0x000000055f4e7211 */ /* 0x0c0fe200078008ff */
[----:B------:R0:W3:Y:S02]  /*1e00*/  LDG.E.U16 R93, desc[UR10][R80.64] ;  /* 0x0000000a505d7981 */ /* 0x0000e4000c1e1500 */
[C---:B------:R-:W-:Y:S01]  /*1e10*/  IMAD R123, R18.reuse, 0x4, R121 ;  /* 0x00000004127b7824 */ /* 0x040fe200078e0279 */
[-C--:B------:R-:W-:Y:S01]  /*1e20*/  LEA.HI.X.SX32 R79, R95, R0.reuse, 0x1, P0 ;  /* 0x000000005f4f7211 */ /* 0x080fe200000f0eff */
[----:B------:R1:W3:Y:S01]  /*1e30*/  LDG.E.U16 R94, desc[UR10][R82.64] ;  /* 0x0000000a525e7981 */ /* 0x0002e2000c1e1500 */
[-C--:B------:R-:W-:Y:S01]  /*1e40*/  LEA R86, P0, R97, R5.reuse, 0x1 ;  /* 0x0000000561567211 */ /* 0x080fe200078008ff */
[C---:B------:R-:W-:Y:S01]  /*1e50*/  IMAD R125, R18.reuse, 0x4, R123 ;  /* 0x00000004127d7824 */ /* 0x040fe200078e027b */
[-C--:B------:R-:W-:Y:S01]  /*1e60*/  LEA R88, P1, R101, R5.reuse, 0x1 ;  /* 0x0000000565587211 */ /* 0x080fe200078208ff */
[----:B------:R1:W3:Y:S01]  /*1e70*/  LDG.E.U16 R98, desc[UR10][R78.64] ;  /* 0x0000000a4e627981 */ /* 0x0002e2000c1e1500 */
[-C--:B------:R-:W-:Y:S01]  /*1e80*/  LEA.HI.X.SX32 R87, R97, R0.reuse, 0x1, P0 ;  /* 0x0000000061577211 */ /* 0x080fe200000f0eff */
[C---:B------:R-:W-:Y:S01]  /*1e90*/  IMAD R97, R18.reuse, 0x4, R125 ;  /* 0x0000000412617824 */ /* 0x040fe200078e027d */
[C---:B0-----:R-:W-:Y:S01]  /*1ea0*/  LEA R80, P0, R99.reuse, R5, 0x1 ;  /* 0x0000000563507211 */ /* 0x041fe200078008ff */
[----:B------:R-:W3:Y:S02]  /*1eb0*/  LDG.E.U16 R95, desc[UR10][R90.64] ;  /* 0x0000000a5a5f7981 */ /* 0x000ee4000c1e1500 */
[----:B------:R-:W-:Y:S01]  /*1ec0*/  IMAD R127, R18, 0x4, R97 ;  /* 0x00000004127f7824 */ /* 0x000fe200078e0261 */
[----:B------:R-:W-:-:S02]  /*1ed0*/  LEA.HI.X.SX32 R81, R99, R0, 0x1, P0 ;  /* 0x0000000063517211 */ /* 0x000fc400000f0eff */
[C---:B-1----:R-:W-:Y:S01]  /*1ee0*/  LEA R82, P0, R113.reuse, R5, 0x1 ;  /* 0x0000000571527211 */ /* 0x042fe200078008ff */
[----:B------:R0:W3:Y:S01]  /*1ef0*/  LDG.E.U16 R99, desc[UR10][R86.64] ;  /* 0x0000000a56637981 */ /* 0x0000e2000c1e1500 */
[C---:B------:R-:W-:Y:S02]  /*1f00*/  LEA R129, R18.reuse, R127, 0x2 ;  /* 0x0000007f12817211 */ /* 0x040fe400078e10ff */
[-C--:B------:R-:W-:Y:S01]  /*1f10*/  LEA.HI.X.SX32 R83, R113, R0.reuse, 0x1, P0 ;  /* 0x0000000071537211 */ /* 0x080fe200000f0eff */
[----:B------:R1:W3:Y:S02]  /*1f20*/  LDG.E.U16 R100, desc[UR10][R80.64] ;  /* 0x0000000a50647981 */ /* 0x0002e4000c1e1500 */
[C---:B------:R-:W-:Y:S01]  /*1f30*/  IMAD R113, R18.reuse, 0x4, R129 ;  /* 0x0000000412717824 */ /* 0x040fe200078e0281 */
[----:B------:R-:W-:Y:S01]  /*1f40*/  LEA R78, P0, R103, R5, 0x1 ;  /* 0x00000005674e7211 */ /* 0x000fe200078008ff */
[----:B------:R-:W3:Y:S02]  /*1f50*/  LDG.E.U16 R102, desc[UR10][R82.64] ;  /* 0x0000000a52667981 */ /* 0x000ee4000c1e1500 */
[----:B------:R-:W-:Y:S01]  /*1f60*/  IMAD R131, R18, 0x4, R113 ;  /* 0x0000000412837824 */ /* 0x000fe200078e0271 */
[----:B------:R-:W-:-:S02]  /*1f70*/  LEA.HI.X.SX32 R89, R101, R0, 0x1, P1 ;  /* 0x0000000065597211 */ /* 0x000fc400008f0eff */
[-C--:B------:R-:W-:Y:S01]  /*1f80*/  LEA.HI.X.SX32 R79, R103, R0.reuse, 0x1, P0 ;  /* 0x00000000674f7211 */ /* 0x080fe200000f0eff */
[C---:B------:R-:W-:Y:S01]  /*1f90*/  IMAD R133, R18.reuse, 0x4, R131 ;  /* 0x0000000412857824 */ /* 0x040fe200078e0283 */
[-C--:B0-----:R-:W-:Y:S01]  /*1fa0*/  LEA R86, P0, R105, R5.reuse, 0x1 ;  /* 0x0000000569567211 */ /* 0x081fe200078008ff */
[----:B------:R0:W3:Y:S01]  /*1fb0*/  LDG.E.U16 R101, desc[UR10][R88.64] ;  /* 0x0000000a58657981 */ /* 0x0000e2000c1e1500 */
[-C--:B-1----:R-:W-:Y:S01]  /*1fc0*/  LEA R80, P1, R115, R5.reuse, 0x1 ;  /* 0x0000000573507211 */ /* 0x082fe200078208ff */
[C---:B------:R-:W-:Y:S01]  /*1fd0*/  IMAD R135, R18.reuse, 0x4, R133 ;  /* 0x0000000412877824 */ /* 0x040fe200078e0285 */
[-C--:B------:R-:W-:Y:S01]  /*1fe0*/  LEA.HI.X.SX32 R87, R105, R0.reuse, 0x1, P0 ;  /* 0x0000000069577211 */ /* 0x080fe200000f0eff */
[----:B------:R1:W3:Y:S01]  /*1ff0*/  LDG.E.U16 R103, desc[UR10][R78.64] ;  /* 0x0000000a4e677981 */ /* 0x0002e2000c1e1500 */
[-C--:B------:R-:W-:Y:S01]  /*2000*/  LEA.HI.X.SX32 R81, R115, R0.reuse, 0x1, P1 ;  /* 0x0000000073517211 */ /* 0x080fe200008f0eff */
[C---:B------:R-:W-:Y:S02]  /*2010*/  IMAD R115, R18.reuse, 0x4, R135 ;  /* 0x0000000412737824 */ /* 0x040fe400078e0287 */
[----:B------:R-:W3:Y:S01]  /*2020*/  LDG.E.U16 R104, desc[UR10][R86.64] ;  /* 0x0000000a56687981 */ /* 0x000ee2000c1e1500 */
[-C--:B0-----:R-:W-:Y:S01]  /*2030*/  LEA R88, P0, R107, R5.reuse, 0x1 ;  /* 0x000000056b587211 */ /* 0x081fe200078008ff */
[----:B------:R-:W-:Y:S01]  /*2040*/  IMAD R137, R18, 0x4, R115 ;  /* 0x0000000412897824 */ /* 0x000fe200078e0273 */
[----:B------:R-:W-:Y:S01]  /*2050*/  LEA R90, P1, R123, R5, 0x1 ;  /* 0x000000057b5a7211 */ /* 0x000fe200078208ff */
[----:B------:R-:W3:Y:S01]  /*2060*/  LDG.E.U16 R105, desc[UR10][R80.64] ;  /* 0x0000000a50697981 */ /* 0x000ee2000c1e1500 */
[----:B------:R-:W-:-:S02]  /*2070*/  LEA.HI.X.SX32 R89, R107, R0, 0x1, P0 ;  /* 0x000000006b597211 */ /* 0x000fc400000f0eff */
[----:B------:R-:W-:Y:S02]  /*2080*/  LEA R82, P0, R117, R5, 0x1 ;  /* 0x0000000575527211 */ /* 0x000fe400078008ff */
[-C--:B------:R-:W-:Y:S01]  /*2090*/  LEA.HI.X.SX32 R91, R123, R0.reuse, 0x1, P1 ;  /* 0x000000007b5b7211 */ /* 0x080fe200008f0eff */
[----:B------:R0:W3:Y:S01]  /*20a0*/  LDG.E.U16 R106, desc[UR10][R88.64] ;  /* 0x0000000a586a7981 */ /* 0x0000e2000c1e1500 */
[----:B------:R-:W-:Y:S01]  /*20b0*/  LEA.HI.X.SX32 R83, R117, R0, 0x1, P0 ;  /* 0x0000000075537211 */ /* 0x000fe200000f0eff */
[----:B------:R-:W-:-:S04]  /*20c0*/  IMAD R117, R18, 0x4, R137 ;  /* 0x0000000412757824 */ /* 0x000fc800078e0289 */
[C---:B------:R-:W-:Y:S01]  /*20d0*/  IMAD R139, R18.reuse, 0x4, R117 ;  /* 0x00000004128b7824 */ /* 0x040fe200078e0275 */
[C---:B-1----:R-:W-:Y:S01]  /*20e0*/  LEA R78, P0, R109.reuse, R5, 0x1 ;  /* 0x000000056d4e7211 */ /* 0x042fe200078008ff */
[----:B------:R-:W3:Y:S03]  /*20f0*/  LDG.E.U16 R107, desc[UR10][R82.64] ;  /* 0x0000000a526b7981 */ /* 0x000ee6000c1e1500 */
[----:B------:R-:W-:Y:S02]  /*2100*/  LEA R141, R18, R139, 0x2 ;  /* 0x0000008b128d7211 */ /* 0x000fe400078e10ff */
[----:B------:R-:W-:-:S03]  /*2110*/  LEA.HI.X.SX32 R79, R109, R0, 0x1, P0 ;  /* 0x000000006d4f7211 */ /* 0x000fc600000f0eff */
[C---:B------:R-:W-:Y:S01]  /*2120*/  IMAD R123, R18.reuse, 0x4, R141 ;  /* 0x00000004127b7824 */ /* 0x040fe200078e028d */
[CC--:B------:R-:W-:Y:S01]  /*2130*/  LEA R96, P0, R97.reuse, R5.reuse, 0x1 ;  /* 0x0000000561607211 */ /* 0x0c0fe200078008ff */
[----:B------:R1:W3:Y:S02]  /*2140*/  LDG.E.U16 R108, desc[UR10][R78.64] ;  /* 0x0000000a4e6c7981 */ /* 0x0002e4000c1e1500 */
[C---:B------:R-:W-:Y:S01]  /*2150*/  IMAD R145, R18.reuse, 0x4, R123 ;  /* 0x0000000412917824 */ /* 0x040fe200078e027b */
[-C--:B------:R-:W-:Y:S01]  /*2160*/  LEA.HI.X.SX32 R97, R97, R0.reuse, 0x1, P0 ;  /* 0x0000000061617211 */ /* 0x080fe200000f0eff */
[----:B------:R1:W3:Y:S01]  /*2170*/  LDG.E.U16 R109, desc[UR10][R90.64] ;  /* 0x0000000a5a6d7981 */ /* 0x0002e2000c1e1500 */
[-C--:B0-----:R-:W-:Y:S01]  /*2180*/  LEA R88, P0, R129, R5.reuse, 0x1 ;  /* 0x0000000581587211 */ /* 0x081fe200078008ff */
[C---:B------:R-:W-:Y:S01]  /*2190*/  IMAD R147, R18.reuse, 0x4, R145 ;  /* 0x0000000412937824 */ /* 0x040fe200078e0291 */
[----:B------:R-:W-:Y:S01]  /*21a0*/  LEA R86, P1, R131, R5, 0x1 ;  /* 0x0000000583567211 */ /* 0x000fe200078208ff */
[----:B------:R0:W3:Y:S01]  /*21b0*/  LDG.E.U16 R110, desc[UR10][R96.64] ;  /* 0x0000000a606e7981 */ /* 0x0000e2000c1e1500 */
[-C--:B------:R-:W-:Y:S01]  /*21c0*/  LEA.HI.X.SX32 R89, R129, R0.reuse, 0x1, P0 ;  /* 0x0000000081597211 */ /* 0x080fe200000f0eff */
[----:B------:R-:W-:Y:S01]  /*21d0*/  IMAD R129, R18, 0x4, R147 ;  /* 0x0000000412817824 */ /* 0x000fe200078e0293 */
[----:B------:R-:W-:-:S02]  /*21e0*/  LEA.HI.X.SX32 R87, R131, R0, 0x1, P1 ;  /* 0x0000000083577211 */ /* 0x000fc400008f0eff */
[-C--:B-1----:R-:W-:Y:S01]  /*21f0*/  LEA R78, P0, R135, R5.reuse, 0x1 ;  /* 0x00000005874e7211 */ /* 0x082fe200078008ff */
[C---:B------:R-:W-:Y:S01]  /*2200*/  IMAD R131, R18.reuse, 0x4, R129 ;  /* 0x0000000412837824 */ /* 0x040fe200078e0281 */
[-C--:B------:R-:W-:Y:S01]  /*2210*/  LEA R80, P1, R139, R5.reuse, 0x1 ;  /* 0x000000058b507211 */ /* 0x080fe200078208ff */
[----:B------:R1:W3:Y:S01]  /*2220*/  LDG.E.U16 R118, desc[UR10][R88.64] ;  /* 0x0000000a58767981 */ /* 0x0002e2000c1e1500 */
[-C--:B------:R-:W-:Y:S01]  /*2230*/  LEA.HI.X.SX32 R79, R135, R0.reuse, 0x1, P0 ;  /* 0x00000000874f7211 */ /* 0x080fe200000f0eff */
[C---:B------:R-:W-:Y:S01]  /*2240*/  IMAD R135, R18.reuse, 0x4, R131 ;  /* 0x0000000412877824 */ /* 0x040fe200078e0283 */
[CC--:B------:R-:W-:Y:S01]  /*2250*/  LEA R90, P0, R137.reuse, R5.reuse, 0x1 ;  /* 0x00000005895a7211 */ /* 0x0c0fe200078008ff */
[----:B------:R0:W3:Y:S02]  /*2260*/  LDG.E.U16 R120, desc[UR10][R86.64] ;  /* 0x0000000a56787981 */ /* 0x0000e4000c1e1500 */
[C---:B------:R-:W-:Y:S01]  /*2270*/  IMAD R149, R18.reuse, 0x4, R135 ;  /* 0x0000000412957824 */ /* 0x040fe200078e0287 */
[----:B------:R-:W-:Y:S01]  /*2280*/  LEA.HI.X.SX32 R91, R137, R0, 0x1, P0 ;  /* 0x00000000895b7211 */ /* 0x000fe200000f0eff */
[----:B------:R1:W3:Y:S02]  /*2290*/  LDG.E.U16 R122, desc[UR10][R78.64] ;  /* 0x0000000a4e7a7981 */ /* 0x0002e4000c1e1500 */
[C---:B------:R-:W-:Y:S01]  /*22a0*/  IMAD R137, R18.reuse, 0x4, R149 ;  /* 0x0000000412897824 */ /* 0x040fe200078e0295 */
[----:B------:R-:W-:Y:S01]  /*22b0*/  LEA R82, P0, R123, R5, 0x1 ;  /* 0x000000057b527211 */ /* 0x000fe200078008ff */
[----:B------:R1:W3:Y:S03]  /*22c0*/  LDG.E.U16 R124, desc[UR10][R90.64] ;  /* 0x0000000a5a7c7981 */ /* 0x0002e6000c1e1500 */
[----:B0-----:R-:W-:-:S02]  /*22d0*/  LEA R97, R18, R137, 0x2 ;  /* 0x0000008912617211 */ /* 0x001fc400078e10ff */
[----:B------:R-:W-:-:S03]  /*22e0*/  LEA.HI.X.SX32 R83, R123, R0, 0x1, P0 ;  /* 0x000000007b537211 */ /* 0x000fc600000f0eff */
[C---:B------:R-:W-:Y:S01]  /*22f0*/  IMAD R123, R18.reuse, 0x4, R97 ;  /* 0x00000004127b7824 */ /* 0x040fe200078e0261 */
[-C--:B------:R-:W-:Y:S01]  /*2300*/  LEA.HI.X.SX32 R81, R139, R0.reuse, 0x1, P1 ;  /* 0x000000008b517211 */ /* 0x080fe200008f0eff */
[----:B------:R0:W3:Y:S01]  /*2310*/  LDG.E.U16 R128, desc[UR10][R82.64] ;  /* 0x0000000a52807981 */ /* 0x0000e2000c1e1500 */
[-C--:B-1----:R-:W-:Y:S01]  /*2320*/  LEA R88, P0, R147, R5.reuse, 0x1 ;  /* 0x0000000593587211 */ /* 0x082fe200078008ff */
[C---:B------:R-:W-:Y:S01]  /*2330*/  IMAD R139, R18.reuse, 0x4, R123 ;  /* 0x00000004128b7824 */ /* 0x040fe200078e027b */
[-C--:B------:R-:W-:Y:S01]  /*2340*/  LEA R86, P1, R131, R5.reuse, 0x1 ;  /* 0x0000000583567211 */ /* 0x080fe200078208ff */
[----:B------:R1:W3:Y:S01]  /*2350*/  LDG.E.U16 R126, desc[UR10][R80.64] ;  /* 0x0000000a507e7981 */ /* 0x0002e2000c1e1500 */
[-C--:B------:R-:W-:Y:S01]  /*2360*/  LEA.HI.X.SX32 R89, R147, R0.reuse, 0x1, P0 ;  /* 0x0000000093597211 */ /* 0x080fe200000f0eff */
[C---:B------:R-:W-:Y:S01]  /*2370*/  IMAD R147, R18.reuse, 0x4, R139 ;  /* 0x0000000412937824 */ /* 0x040fe200078e028b */
[-C--:B------:R-:W-:Y:S02]  /*2380*/  LEA.HI.X.SX32 R87, R131, R0.reuse, 0x1, P1 ;  /* 0x0000000083577211 */ /* 0x080fe400008f0eff */
[CC--:B------:R-:W-:Y:S01]  /*2390*/  LEA R78, P0, R149.reuse, R5.reuse, 0x1 ;  /* 0x00000005954e7211 */ /* 0x0c0fe200078008ff */
[C---:B------:R-:W-:Y:S01]  /*23a0*/  IMAD R131, R18.reuse, 0x4, R147 ;  /* 0x0000000412837824 */ /* 0x040fe200078e0293 */
[----:B------:R0:W4:Y:S02]  /*23b0*/  LDG.E.U16 R130, desc[UR10][R88.64] ;  /* 0x0000000a58827981 */ /* 0x000124000c1e1500 */
[-C--:B------:R-:W-:Y:S01]  /*23c0*/  LEA.HI.X.SX32 R79, R149, R0.reuse, 0x1, P0 ;  /* 0x00000000954f7211 */ /* 0x080fe200000f0eff */
[C---:B------:R-:W-:Y:S01]  /*23d0*/  IMAD R149, R18.reuse, 0x4, R131 ;  /* 0x0000000412957824 */ /* 0x040fe200078e0283 */
[CC--:B------:R-:W-:Y:S01]  /*23e0*/  LEA R90, P0, R97.reuse, R5.reuse, 0x1 ;  /* 0x00000005615a7211 */ /* 0x0c0fe200078008ff */
[----:B------:R1:W4:Y:S02]  /*23f0*/  LDG.E.U16 R134, desc[UR10][R86.64] ;  /* 0x0000000a56867981 */ /* 0x000324000c1e1500 */
[C---:B------:R-:W-:Y:S01]  /*2400*/  IMAD R151, R18.reuse, 0x4, R149 ;  /* 0x0000000412977824 */ /* 0x040fe200078e0295 */
[-C--:B------:R-:W-:Y:S01]  /*2410*/  LEA.HI.X.SX32 R91, R97, R0.reuse, 0x1, P0 ;  /* 0x00000000615b7211 */ /* 0x080fe200000f0eff */
[----:B------:R1:W4:Y:S02]  /*2420*/  LDG.E.U16 R136, desc[UR10][R78.64] ;  /* 0x0000000a4e887981 */ /* 0x000324000c1e1500 */
[C---:B------:R-:W-:Y:S01]  /*2430*/  IMAD R153, R18.reuse, 0x4, R151 ;  /* 0x0000000412997824 */ /* 0x040fe200078e0297 */
[C---:B0-----:R-:W-:Y:S01]  /*2440*/  LEA R82, P0, R131.reuse, R5, 0x1 ;  /* 0x0000000583527211 */ /* 0x041fe200078008ff */
[----:B------:R-:W4:Y:S02]  /*2450*/  LDG.E.U16 R138, desc[UR10][R90.64] ;  /* 0x0000000a5a8a7981 */ /* 0x000f24000c1e1500 */
[----:B------:R-:W-:Y:S01]  /*2460*/  IMAD R97, R18, 0x4, R153 ;  /* 0x0000000412617824 */ /* 0x000fe200078e0299 */
[----:B------:R-:W-:-:S02]  /*2470*/  LEA.HI.X.SX32 R83, R131, R0, 0x1, P0 ;  /* 0x0000000083537211 */ /* 0x000fc400000f0eff */
[C---:B-1----:R-:W-:Y:S02]  /*2480*/  LEA R80, P1, R139.reuse, R5, 0x1 ;  /* 0x000000058b507211 */ /* 0x042fe400078208ff */
[C---:B------:R-:W-:Y:S01]  /*2490*/  LEA R131, R18.reuse, R97, 0x2 ;  /* 0x0000006112837211 */ /* 0x040fe200078e10ff */
[----:B------:R-:W4:Y:S01]  /*24a0*/  LDG.E.U16 R142, desc[UR10][R82.64] ;  /* 0x0000000a528e7981 */ /* 0x000f22000c1e1500 */
[-C--:B------:R-:W-:Y:S02]  /*24b0*/  LEA.HI.X.SX32 R81, R139, R0.reuse, 0x1, P1 ;  /* 0x000000008b517211 */ /* 0x080fe400008f0eff */
[-C--:B------:R-:W-:Y:S01]  /*24c0*/  LEA R88, P0, R151, R5.reuse, 0x1 ;  /* 0x0000000597587211 */ /* 0x080fe200078008ff */
[C---:B------:R-:W-:Y:S01]  /*24d0*/  IMAD R139, R18.reuse, 0x4, R131 ;  /* 0x00000004128b7824 */ /* 0x040fe200078e0283 */
[-C--:B------:R-:W-:Y:S01]  /*24e0*/  LEA R86, P1, R97, R5.reuse, 0x1 ;  /* 0x0000000561567211 */ /* 0x080fe200078208ff */
[----:B------:R0:W4:Y:S01]  /*24f0*/  LDG.E.U16 R140, desc[UR10][R80.64] ;  /* 0x0000000a508c7981 */ /* 0x000122000c1e1500 */
[----:B------:R-:W-:Y:S01]  /*2500*/  LEA.HI.X.SX32 R89, R151, R0, 0x1, P0 ;  /* 0x0000000097597211 */ /* 0x000fe200000f0eff */
[----:B------:R-:W-:Y:S01]  /*2510*/  IMAD R151, R18, 0x4, R139 ;  /* 0x0000000412977824 */ /* 0x000fe200078e028b */
[----:B------:R-:W-:-:S03]  /*2520*/  LEA R78, P0, R139, R5, 0x1 ;  /* 0x000000058b4e7211 */ /* 0x000fc600078008ff */
[----:B------:R-:W-:Y:S01]  /*2530*/  IMAD R155, R18, 0x4, R151 ;  /* 0x00000004129b7824 */ /* 0x000fe200078e0297 */
[-C--:B------:R-:W-:Y:S01]  /*2540*/  LEA.HI.X.SX32 R79, R139, R0.reuse, 0x1, P0 ;  /* 0x000000008b4f7211 */ /* 0x080fe200000f0eff */
[----:B------:R-:W4:Y:S01]  /*2550*/  LDG.E.U16 R144, desc[UR10][R88.64] ;  /* 0x0000000a58907981 */ /* 0x000f22000c1e1500 */
[-C--:B0-----:R-:W-:Y:S02]  /*2560*/  LEA R80, P0, R119, R5.reuse, 0x1 ;  /* 0x0000000577507211 */ /* 0x081fe400078008ff */
[-C--:B------:R-:W-:Y:S01]  /*2570*/  LEA.HI.X.SX32 R87, R97, R0.reuse, 0x1, P1 ;  /* 0x0000000061577211 */ /* 0x080fe200008f0eff */
[----:B------:R0:W4:Y:S01]  /*2580*/  LDG.E.U16 R146, desc[UR10][R78.64] ;  /* 0x0000000a4e927981 */ /* 0x000122000c1e1500 */
[----:B------:R-:W-:Y:S02]  /*2590*/  LEA.HI.X.SX32 R81, R119, R0, 0x1, P0 ;  /* 0x0000000077517211 */ /* 0x000fe400000f0eff */
[-C--:B------:R-:W-:Y:S01]  /*25a0*/  LEA R90, P1, R155, R5.reuse, 0x1 ;  /* 0x000000059b5a7211 */ /* 0x080fe200078208ff */
[----:B------:R1:W4:Y:S01]  /*25b0*/  LDG.E.U16 R139, desc[UR10][R86.64] ;  /* 0x0000000a568b7981 */ /* 0x000322000c1e1500 */
[----:B------:R-:W-:-:S02]  /*25c0*/  LEA R96, P0, R125, R5, 0x1 ;  /* 0x000000057d607211 */ /* 0x000fc400078008ff */
[-C--:B------:R-:W-:Y:S01]  /*25d0*/  LEA.HI.X.SX32 R91, R155, R0.reuse, 0x1, P1 ;  /* 0x000000009b5b7211 */ /* 0x080fe200008f0eff */
[----:B------:R-:W-:Y:S01]  /*25e0*/  IMAD R18, R18, 0x4, R155 ;  /* 0x0000000412127824 */ /* 0x000fe200078e029b */
[-C--:B------:R-:W-:Y:S01]  /*25f0*/  LEA.HI.X.SX32 R97, R125, R0.reuse, 0x1, P0 ;  /* 0x000000007d617211 */ /* 0x080fe200000f0eff */
[----:B------:R-:W4:Y:S01]  /*2600*/  LDG.E.U16 R112, desc[UR10][R80.64] ;  /* 0x0000000a50707981 */ /* 0x000f22000c1e1500 */
[-C--:B------:R-:W-:Y:S02]  /*2610*/  LEA R82, P1, R121, R5.reuse, 0x1 ;  /* 0x0000000579527211 */ /* 0x080fe400078208ff */
[-C--:B0-----:R-:W-:Y:S01]  /*2620*/  LEA R78, P0, R113, R5.reuse, 0x1 ;  /* 0x00000005714e7211 */ /* 0x081fe200078008ff */
[----:B------:R0:W4:Y:S01]  /*2630*/  LDG.E.U16 R148, desc[UR10][R90.64] ;  /* 0x0000000a5a947981 */ /* 0x000122000c1e1500 */
[-C--:B------:R-:W-:Y:S02]  /*2640*/  LEA.HI.X.SX32 R83, R121, R0.reuse, 0x1, P1 ;  /* 0x0000000079537211 */ /* 0x080fe400008f0eff */
[----:B------:R-:W-:Y:S01]  /*2650*/  LEA.HI.X.SX32 R79, R113, R0, 0x1, P0 ;  /* 0x00000000714f7211 */ /* 0x000fe200000f0eff */
[----:B------:R-:W4:Y:S01]  /*2660*/  LDG.E.U16 R116, desc[UR10][R96.64] ;  /* 0x0000000a60747981 */ /* 0x000f22000c1e1500 */
[----:B------:R-:W-:-:S02]  /*2670*/  LEA R88, P1, R127, R5, 0x1 ;  /* 0x000000057f587211 */ /* 0x000fc400078208ff */
[-C--:B-1----:R-:W-:Y:S01]  /*2680*/  LEA R86, P0, R133, R5.reuse, 0x1 ;  /* 0x0000000585567211 */ /* 0x082fe200078008ff */
[----:B------:R1:W4:Y:S01]  /*2690*/  LDG.E.U16 R114, desc[UR10][R82.64] ;  /* 0x0000000a52727981 */ /* 0x000322000c1e1500 */
[-C--:B------:R-:W-:Y:S02]  /*26a0*/  LEA.HI.X.SX32 R89, R127, R0.reuse, 0x1, P1 ;  /* 0x000000007f597211 */ /* 0x080fe400008f0eff */
[----:B------:R-:W-:Y:S01]  /*26b0*/  LEA.HI.X.SX32 R87, R133, R0, 0x1, P0 ;  /* 0x0000000085577211 */ /* 0x000fe200000f0eff */
[----:B------:R-:W4:Y:S01]  /*26c0*/  LDG.E.U16 R119, desc[UR10][R78.64] ;  /* 0x0000000a4e777981 */ /* 0x000f22000c1e1500 */
[----:B0-----:R-:W-:-:S03]  /*26d0*/  LEA R90, P1, R115, R5, 0x1 ;  /* 0x00000005735a7211 */ /* 0x001fc600078208ff */
[----:B------:R0:W4:Y:S01]  /*26e0*/  LDG.E.U16 R113, desc[UR10][R88.64] ;  /* 0x0000000a58717981 */ /* 0x000122000c1e1500 */
[-C--:B-1----:R-:W-:Y:S02]  /*26f0*/  LEA R82, P0, R117, R5.reuse, 0x1 ;  /* 0x0000000575527211 */ /* 0x082fe400078008ff */
[-C--:B------:R-:W-:Y:S02]  /*2700*/  LEA.HI.X.SX32 R91, R115, R0.reuse, 0x1, P1 ;  /* 0x00000000735b7211 */ /* 0x080fe400008f0eff */
[-C--:B------:R-:W-:Y:S01]  /*2710*/  LEA.HI.X.SX32 R83, R117, R0.reuse, 0x1, P0 ;  /* 0x0000000075537211 */ /* 0x080fe200000f0eff */
[----:B------:R1:W4:Y:S01]  /*2720*/  LDG.E.U16 R115, desc[UR10][R86.64] ;  /* 0x0000000a56737981 */ /* 0x000322000c1e1500 */
[CC--:B------:R-:W-:Y:S02]  /*2730*/  LEA R80, P1, R18.reuse, R5.reuse, 0x1 ;  /* 0x0000000512507211 */ /* 0x0c0fe400078208ff */
[----:B0-----:R-:W-:Y:S01]  /*2740*/  LEA R88, P0, R141, R5, 0x1 ;  /* 0x000000058d587211 */ /* 0x001fe200078008ff */
[----:B------:R-:W4:Y:S01]  /*2750*/  LDG.E.U16 R117, desc[UR10][R82.64] ;  /* 0x0000000a52757981 */ /* 0x000f22000c1e1500 */
[----:B------:R-:W-:-:S02]  /*2760*/  LEA.HI.X.SX32 R81, R18, R0, 0x1, P1 ;  /* 0x0000000012517211 */ /* 0x000fc400008f0eff */
[-C--:B------:R-:W-:Y:S01]  /*2770*/  LEA.HI.X.SX32 R89, R141, R0.reuse, 0x1, P0 ;  /* 0x000000008d597211 */ /* 0x080fe200000f0eff */
[----:B------:R-:W4:Y:S01]  /*2780*/  LDG.E.U16 R18, desc[UR10][R90.64] ;  /* 0x0000000a5a127981 */ /* 0x000f22000c1e1500 */
[-C--:B------:R-:W-:Y:S02]  /*2790*/  LEA R96, P1, R145, R5.reuse, 0x1 ;  /* 0x0000000591607211 */ /* 0x080fe400078208ff */
[-C--:B------:R-:W-:Y:S01]  /*27a0*/  LEA R78, P0, R129, R5.reuse, 0x1 ;  /* 0x00000005814e7211 */ /* 0x080fe200078008ff */
[----:B------:R0:W4:Y:S01]  /*27b0*/  LDG.E.U16 R133, desc[UR10][R80.64] ;  /* 0x0000000a50857981 */ /* 0x000122000c1e1500 */
[-C--:B------:R-:W-:Y:S02]  /*27c0*/  LEA.HI.X.SX32 R97, R145, R0.reuse, 0x1, P1 ;  /* 0x0000000091617211 */ /* 0x080fe400008f0eff */
[----:B------:R-:W-:Y:S01]  /*27d0*/  LEA.HI.X.SX32 R79, R129, R0, 0x1, P0 ;  /* 0x00000000814f7211 */ /* 0x000fe200000f0eff */
[----:B------:R5:W4:Y:S01]  /*27e0*/  LDG.E.U16 R121, desc[UR10][R88.64] ;  /* 0x0000000a58797981 */ /* 0x000b22000c1e1500 */
[----:B-1----:R-:W-:-:S03]  /*27f0*/  LEA R86, P1, R135, R5, 0x1 ;  /* 0x0000000587567211 */ /* 0x002fc600078208ff */
[----:B------:R1:W4:Y:S01]  /*2800*/  LDG.E.U16 R125, desc[UR10][R96.64] ;  /* 0x0000000a607d7981 */ /* 0x000322000c1e1500 */
[-C--:B0-----:R-:W-:Y:S02]  /*2810*/  LEA R80, P0, R137, R5.reuse, 0x1 ;  /* 0x0000000589507211 */ /* 0x081fe400078008ff */
[-C--:B------:R-:W-:Y:S01]  /*2820*/  LEA.HI.X.SX32 R87, R135, R0.reuse, 0x1, P1 ;  /* 0x0000000087577211 */ /* 0x080fe200008f0eff */
[----:B------:R0:W4:Y:S01]  /*2830*/  LDG.E.U16 R127, desc[UR10][R78.64] ;  /* 0x0000000a4e7f7981 */ /* 0x000122000c1e1500 */
[-C--:B------:R-:W-:Y:S02]  /*2840*/  LEA.HI.X.SX32 R81, R137, R0.reuse, 0x1, P0 ;  /* 0x0000000089517211 */ /* 0x080fe400000f0eff */
[-C--:B------:R-:W-:Y:S01]  /*2850*/  LEA R90, P1, R123, R5.reuse, 0x1 ;  /* 0x000000057b5a7211 */ /* 0x080fe200078208ff */
[----:B------:R0:W4:Y:S01]  /*2860*/  LDG.E.U16 R129, desc[UR10][R86.64] ;  /* 0x0000000a56817981 */ /* 0x000122000c1e1500 */
[----:B-----5:R-:W-:Y:S02]  /*2870*/  LEA R88, P0, R147, R5, 0x1 ;  /* 0x0000000593587211 */ /* 0x020fe400078008ff */
[-C--:B------:R-:W-:Y:S01]  /*2880*/  LEA.HI.X.SX32 R91, R123, R0.reuse, 0x1, P1 ;  /* 0x000000007b5b7211 */ /* 0x080fe200008f0eff */
[----:B------:R-:W5:Y:S01]  /*2890*/  LDG.E.U16 R80, desc[UR10][R80.64] ;  /* 0x0000000a50507981 */ /* 0x000f62000c1e1500 */
[----:B------:R-:W-:-:S02]  /*28a0*/  LEA.HI.X.SX32 R89, R147, R0, 0x1, P0 ;  /* 0x0000000093597211 */ /* 0x000fc400000f0eff */
[-C--:B------:R-:W-:Y:S01]  /*28b0*/  LEA R82, P1, R149, R5.reuse, 0x1 ;  /* 0x0000000595527211 */ /* 0x080fe200078208ff */
[----:B------:R-:W5:Y:S01]  /*28c0*/  LDG.E.U16 R90, desc[UR10][R90.64] ;  /* 0x0000000a5a5a7981 */ /* 0x000f62000c1e1500 */
[-C--:B-1----:R-:W-:Y:S02]  /*28d0*/  LEA R96, P0, R153, R5.reuse, 0x1 ;  /* 0x0000000599607211 */ /* 0x082fe400078008ff */
[-C--:B------:R-:W-:Y:S01]  /*28e0*/  LEA.HI.X.SX32 R83, R149, R0.reuse, 0x1, P1 ;  /* 0x0000000095537211 */ /* 0x080fe200008f0eff */
[----:B------:R-:W5:Y:S01]  /*28f0*/  LDG.E.U16 R88, desc[UR10][R88.64] ;  /* 0x0000000a58587981 */ /* 0x000f62000c1e1500 */
[----:B------:R-:W-:Y:S02]  /*2900*/  LEA.HI.X.SX32 R97, R153, R0, 0x1, P0 ;  /* 0x0000000099617211 */ /* 0x000fe400000f0eff */
[-C--:B0-----:R-:W-:Y:S01]  /*2910*/  LEA R78, P0, R131, R5.reuse, 0x1 ;  /* 0x00000005834e7211 */ /* 0x081fe200078008ff */
[----:B------:R-:W5:Y:S01]  /*2920*/  LDG.E.U16 R82, desc[UR10][R82.64] ;  /* 0x0000000a52527981 */ /* 0x000f62000c1e1500 */
[----:B------:R-:W-:-:S02]  /*2930*/  LEA R86, P1, R151, R5, 0x1 ;  /* 0x0000000597567211 */ /* 0x000fc400078208ff */
[-C--:B------:R-:W-:Y:S01]  /*2940*/  LEA.HI.X.SX32 R79, R131, R0.reuse, 0x1, P0 ;  /* 0x00000000834f7211 */ /* 0x080fe200000f0eff */
[----:B------:R-:W5:Y:S01]  /*2950*/  LDG.E.U16 R96, desc[UR10][R96.64] ;  /* 0x0000000a60607981 */ /* 0x000f62000c1e1500 */
[----:B------:R-:W-:-:S03]  /*2960*/  LEA.HI.X.SX32 R87, R151, R0, 0x1, P1 ;  /* 0x0000000097577211 */ /* 0x000fc600008f0eff */
[----:B------:R0:W5:Y:S04]  /*2970*/  LDG.E.U16 R78, desc[UR10][R78.64] ;  /* 0x0000000a4e4e7981 */ /* 0x000168000c1e1500 */
[----:B------:R1:W5:Y:S01]  /*2980*/  LDG.E.U16 R86, desc[UR10][R86.64] ;  /* 0x0000000a56567981 */ /* 0x000362000c1e1500 */
[C---:B------:R-:W-:Y:S02]  /*2990*/  LOP3.LUT R0, R195.reuse, 0xff, RZ, 0xc0, !PT ;  /* 0x000000ffc3007812 */ /* 0x040fe400078ec0ff */
[----:B------:R-:W-:-:S03]  /*29a0*/  LOP3.LUT R5, R195, 0xc0, RZ, 0xc0, !PT ;  /* 0x000000c0c3057812 */ /* 0x000fc600078ec0ff */
[----:B------:R-:W-:Y:S01]  /*29b0*/  IMAD.SHL.U32 R0, R0, 0x2, RZ ;  /* 0x0000000200007824 */ /* 0x000fe200078e00ff */
[----:B------:R-:W-:Y:S01]  /*29c0*/  SHF.R.U32.HI R5, RZ, 0x2, R5 ;  /* 0x00000002ff057819 */ /* 0x000fe20000011605 */
[----:B------:R-:W-:-:S03]  /*29d0*/  IMAD.SHL.U32 R132, R211, 0x200000, RZ ;  /* 0x00200000d3847824 */ /* 0x000fc600078e00ff */
[----:B------:R-:W-:Y:S02]  /*29e0*/  LOP3.LUT R0, R0, R5, RZ, 0x3c, !PT ;  /* 0x0000000500007212 */ /* 0x000fe400078e3cff */
[----:B------:R-:W-:Y:S02]  /*29f0*/  LOP3.LUT R5, R211, 0x4, RZ, 0xc0, !PT ;  /* 0x00000004d3057812 */ /* 0x000fe400078ec0ff */
[----:B------:R-:W-:Y:S01]  /*2a00*/  LOP3.LUT R132, R132, 0x600000, RZ, 0xc0, !PT ;  /* 0x0060000084847812 */ /* 0x000fe200078ec0ff */
[----:B--2---:R-:W-:Y:S01]  /*2a10*/  STS.U16 [R0+UR9+0x60000], R3 ;  /* 0x0600000300007988 */ /* 0x004fe20008000409 */
[----:B------:R-:W-:Y:S02]  /*2a20*/  R2UR UR12, R5 ;  /* 0x00000000050c72ca */ /* 0x000fe400000e0000 */
[----:B------:R-:W-:Y:S01]  /*2a30*/  PRMT R154, RZ, 0x7610, R154 ;  /* 0x00007610ff9a7816 */ /* 0x000fe2000000009a */
[----:B------:R2:W-:Y:S01]  /*2a40*/  STS.U16 [R0+UR9+0x60400], R4 ;  /* 0x0604000400007988 */ /* 0x0005e20008000409 */
[----:B------:R-:W-:Y:S01]  /*2a50*/  LOP3.LUT R5, R0, 0x40, RZ, 0x3c, !PT ;  /* 0x0000004000057812 */ /* 0x000fe200078e3cff */
[----:B0-----:R-:W-:Y:S01]  /*2a60*/  VIADD R79, R132, UR8 ;  /* 0x00000008844f7c36 */ /* 0x001fe20008000000 */
[----:B------:R-:W-:Y:S01]  /*2a70*/  LOP3.LUT P0, RZ, R195, 0xff, RZ, 0xc0, !PT ;  /* 0x000000ffc3ff7812 */ /* 0x000fe2000780c0ff */
[----:B------:R-:W-:Y:S01]  /*2a80*/  STS.U16 [R0+UR9+0x60800], R8 ;  /* 0x0608000800007988 */ /* 0x000fe20008000409 */
[----:B------:R-:W-:-:S02]  /*2a90*/  PRMT R151, RZ, 0x7610, R151 ;  /* 0x00007610ff977816 */ /* 0x000fc40000000097 */
[----:B------:R-:W-:Y:S01]  /*2aa0*/  PRMT R156, RZ, 0x7610, R156 ;  /* 0x00007610ff9c7816 */ /* 0x000fe2000000009c */
[----:B------:R-:W-:Y:S01]  /*2ab0*/  STS.U16 [R0+UR9+0x60c00], R10 ;  /* 0x060c000a00007988 */ /* 0x000fe20008000409 */
[----:B------:R-:W-:Y:S01]  /*2ac0*/  PRMT R149, RZ, 0x7610, R149 ;  /* 0x00007610ff957816 */ /* 0x000fe20000000095 */
[----:B--2---:R-:W0:Y:S02]  /*2ad0*/  LDC R4, c[0x0][0x3c8] ;  /* 0x0000f200ff047b82 */ /* 0x004e240000000800 */
[----:B------:R-:W-:Y:S04]  /*2ae0*/  STS.U16 [R0+UR9+0x61000], R12 ;  /* 0x0610000c00007988 */ /* 0x000fe80008000409 */
        /* <DEDUP_REMOVED lines=32> */
[----:B---3--:R-:W-:Y:S04]  /*2cf0*/  STS.U16 [R0+UR9+0x69400], R85 ;  /* 0x0694005500007988 */ /* 0x008fe80008000409 */
        /* <DEDUP_REMOVED lines=16> */
[----:B----4-:R-:W-:Y:S04]  /*2e00*/  STS.U16 [R0+UR9+0x6d800], R130 ;  /* 0x06d8008200007988 */ /* 0x010fe80008000409 */
[----:B------:R2:W-:Y:S04]  /*2e10*/  STS.U16 [R0+UR9+0x6dc00], R134 ;  /* 0x06dc008600007988 */ /* 0x0005e80008000409 */
[----:B------:R-:W-:Y:S04]  /*2e20*/  STS.U16 [R0+UR9+0x6e000], R136 ;  /* 0x06e0008800007988 */ /* 0x000fe80008000409 */
[----:B------:R-:W-:Y:S04]  /*2e30*/  STS.U16 [R0+UR9+0x6e400], R138 ;  /* 0x06e4008a00007988 */ /* 0x000fe80008000409 */
[----:B------:R-:W-:Y:S01]  /*2e40*/  STS.U16 [R0+UR9+0x6e800], R140 ;  /* 0x06e8008c00007988 */ /* 0x000fe20008000409 */
[----:B--2---:R-:W2:Y:S03]  /*2e50*/  LDC.64 R134, c[0x0][0x388] ;  /* 0x0000e200ff867b82 */ /* 0x004ea60000000a00 */
[----:B------:R-:W-:Y:S04]  /*2e60*/  STS.U16 [R0+UR9+0x6ec00], R142 ;  /* 0x06ec008e00007988 */ /* 0x000fe80008000409 */
[----:B------:R-:W-:Y:S04]  /*2e70*/  STS.U16 [R0+UR9+0x6f000], R144 ;  /* 0x06f0009000007988 */ /* 0x000fe80008000409 */
[----:B------:R-:W-:Y:S04]  /*2e80*/  STS.U16 [R0+UR9+0x6f400], R139 ;  /* 0x06f4008b00007988 */ /* 0x000fe80008000409 */
[----:B------:R-:W-:Y:S04]  /*2e90*/  STS.U16 [R0+UR9+0x6f800], R146 ;  /* 0x06f8009200007988 */ /* 0x000fe80008000409 */
[----:B------:R3:W-:Y:S01]  /*2ea0*/  STS.U16 [R0+UR9+0x6fc00], R148 ;  /* 0x06fc009400007988 */ /* 0x0007e20008000409 */
[----:B------:R-:W-:-:S02]  /*2eb0*/  R2UR UR6, R79 ;  /* 0x000000004f0672ca */ /* 0x000fc400000e0000 */
[----:B------:R-:W-:Y:S01]  /*2ec0*/  PRMT R157, RZ, 0x7610, R157 ;  /* 0x00007610ff9d7816 */ /* 0x000fe2000000009d */
[----:B------:R4:W-:Y:S01]  /*2ed0*/  STS.U16 [R5+UR9+0x60200], R6 ;  /* 0x0602000605007988 */ /* 0x0009e20008000409 */
[----:B------:R-:W-:Y:S01]  /*2ee0*/  LOP3.LUT R3, R195, 0xff, RZ, 0xc0, !PT ;  /* 0x000000ffc3037812 */ /* 0x000fe200078ec0ff */
[----:B------:R-:W-:Y:S01]  /*2ef0*/  VOTEU.ALL UP0, P0 ;  /* 0x0000000000ff7886 */ /* 0x000fe20000000000 */
[----:B------:R-:W-:Y:S01]  /*2f00*/  VOTEU.ALL UP1, P0 ;  /* 0x0000000000ff7886 */ /* 0x000fe20000020000 */
[----:B------:R-:W1:Y:S08]  /*2f10*/  LDC R8, c[0x0][0x3c4] ;  /* 0x0000f100ff087b82 */ /* 0x000e700000000800 */
[----:B---3--:R-:W3:Y:S08]  /*2f20*/  LDC R0, c[0x0][0x3c0] ;  /* 0x0000f000ff007b82 */ /* 0x008ef00000000800 */
[----:B----4-:R-:W4:Y:S01]  /*2f30*/  LDC R6, c[0x0][0x3c8] ;  /* 0x0000f200ff067b82 */ /* 0x010f220000000800 */
[----:B------:R-:W-:Y:S01]  /*2f40*/  ULEA UR6, UR12, UR6, 0x5 ;  /* 0x000000060c067291 */ /* 0x000fe2000f8e28ff */
[----:B0-----:R-:W-:Y:S01]  /*2f50*/  IMAD R3, R3, R4, RZ ;  /* 0x0000000403037224 */ /* 0x001fe200078e02ff */
[----:B------:R0:W-:Y:S04]  /*2f60*/  STS.U16 [R5+UR9+0x60600], R7 ;  /* 0x0606000705007988 */ /* 0x0001e80008000409 */
[----:B------:R-:W-:Y:S01]  /*2f70*/  STS.U16 [R5+UR9+0x60a00], R9 ;  /* 0x060a000905007988 */ /* 0x000fe20008000409 */
[----:B------:R-:W1:Y:S03]  /*2f80*/  LDC R16, c[0x0][0x3c4] ;  /* 0x0000f100ff107b82 */ /* 0x000e660000000800 */
[----:B------:R-:W-:Y:S01]  /*2f90*/  STS.U16 [R5+UR9+0x60e00], R11 ;  /* 0x060e000b05007988 */ /* 0x000fe20008000409 */
[----:B---3--:R-:W-:-:S03]  /*2fa0*/  IMAD R0, R210, R0, RZ ;  /* 0x00000000d2007224 */ /* 0x008fc600078e02ff */
[----:B------:R-:W-:Y:S01]  /*2fb0*/  STS.U16 [R5+UR9+0x61200], R13 ;  /* 0x0612000d05007988 */ /* 0x000fe20008000409 */
[----:B------:R-:W-:Y:S01]  /*2fc0*/  PRMT R153, RZ, 0x7610, R153 ;  /* 0x00007610ff997816 */ /* 0x000fe20000000099 */
[----:B0-----:R-:W0:Y:S02]  /*2fd0*/  LDC R7, c[0x0][0x3c4] ;  /* 0x0000f100ff077b82 */ /* 0x001e240000000800 */
[----:B------:R-:W-:Y:S01]  /*2fe0*/  STS.U16 [R5+UR9+0x61600], R15 ;  /* 0x0616000f05007988 */ /* 0x000fe20008000409 */
[----:B--2---:R-:W-:-:S03]  /*2ff0*/  LEA R134, P1, R0, R134, 0x1 ;  /* 0x0000008600867211 */ /* 0x004fc600078208ff */
[----:B------:R2:W-:Y:S01]  /*3000*/  STS.U16 [R5+UR9+0x61a00], R17 ;  /* 0x061a001105007988 */ /* 0x0005e20008000409 */
[----:B----4-:R-:W-:Y:S01]  /*3010*/  IMAD R4, R6, 0x100, R3 ;  /* 0x0000010006047824 */ /* 0x010fe200078e0203 */
[----:B------:R-:W-:Y:S02]  /*3020*/  PRMT R155, RZ, 0x7610, R155 ;  /* 0x00007610ff9b7816 */ /* 0x000fe4000000009b */
[----:B------:R-:W-:Y:S01]  /*3030*/  PRMT R158, RZ, 0x7610, R158 ;  /* 0x00007610ff9e7816 */ /* 0x000fe2000000009e */
[----:B------:R-:W-:Y:S01]  /*3040*/  STS.U16 [R5+UR9+0x61e00], R20 ;  /* 0x061e001405007988 */ /* 0x000fe20008000409 */
[----:B------:R-:W-:Y:S02]  /*3050*/  MOV R6, UR9 ;  /* 0x0000000900067c02 */ /* 0x000fe40008000f00 */
[----:B------:R-:W-:Y:S01]  /*3060*/  PRMT R159, RZ, 0x7610, R159 ;  /* 0x00007610ff9f7816 */ /* 0x000fe2000000009f */
[----:B------:R-:W-:Y:S01]  /*3070*/  STS.U16 [R5+UR9+0x62200], R22 ;  /* 0x0622001605007988 */ /* 0x000fe20008000409 */
[----:B------:R-:W-:-:S02]  /*3080*/  PRMT R160, RZ, 0x7610, R160 ;  /* 0x00007610ffa07816 */ /* 0x000fc400000000a0 */
[----:B------:R-:W-:Y:S01]  /*3090*/  PRMT R161, RZ, 0x7610, R161 ;  /* 0x00007610ffa17816 */ /* 0x000fe200000000a1 */
[----:B------:R-:W-:Y:S01]  /*30a0*/  STS.U16 [R5+UR9+0x62600], R24 ;  /* 0x0626001805007988 */ /* 0x000fe20008000409 */
[----:B------:R-:W-:Y:S02]  /*30b0*/  PRMT R162, RZ, 0x7610, R162 ;  /* 0x00007610ffa27816 */ /* 0x000fe400000000a2 */
[----:B------:R-:W-:Y:S01]  /*30c0*/  PRMT R163, RZ, 0x7610, R163 ;  /* 0x00007610ffa37816 */ /* 0x000fe200000000a3 */
[----:B------:R-:W-:Y:S01]  /*30d0*/  STS.U16 [R5+UR9+0x62a00], R26 ;  /* 0x062a001a05007988 */ /* 0x000fe20008000409 */
[----:B------:R-:W-:Y:S02]  /*30e0*/  PRMT R164, RZ, 0x7610, R164 ;  /* 0x00007610ffa47816 */ /* 0x000fe400000000a4 */
        /* <DEDUP_REMOVED lines=26> */
[----:B------:R-:W-:Y:S01]  /*3290*/  PRMT R123, RZ, 0x7610, R123 ;  /* 0x00007610ff7b7816 */ /* 0x000fe2000000007b */
[----:B------:R-:W-:Y:S01]  /*32a0*/  IMAD.SHL.U32 R247, R247, 0x10, RZ ;  /* 0x00000010f7f77824 */ /* 0x000fe200078e00ff */
[----:B------:R-:W-:Y:S01]  /*32b0*/  PRMT R131, RZ, 0x7610, R131 ;  /* 0x00007610ff837816 */ /* 0x000fe20000000083 */
[----:B------:R-:W-:Y:S01]  /*32c0*/  STS.U16 [R5+UR9+0x65200], R46 ;  /* 0x0652002e05007988 */ /* 0x000fe20008000409 */
[----:B------:R-:W-:Y:S01]  /*32d0*/  PRMT R141, RZ, 0x7610, R141 ;  /* 0x00007610ff8d7816 */ /* 0x000fe2000000008d */
[----:B------:R-:W-:Y:S01]  /*32e0*/  IMAD R243, R243, 0x18, RZ ;  /* 0x00000018f3f37824 */ /* 0x000fe200078e02ff */
        /* <DEDUP_REMOVED lines=19> */
[----:B------:R-:W3:Y:S02]  /*3420*/  LDC R108, c[0x0][0x3c4] ;  /* 0x0000f100ff6c7b82 */ /* 0x000ee40000000800 */
[----:B------:R-:W-:Y:S04]  /*3430*/  STS.U16 [R5+UR9+0x66a00], R58 ;  /* 0x066a003a05007988 */ /* 0x000fe80008000409 */
[----:B------:R-:W-:Y:S01]  /*3440*/  STS.U16 [R5+UR9+0x66e00], R60 ;  /* 0x066e003c05007988 */ /* 0x000fe20008000409 */
[----:B------:R-:W-:Y:S01]  /*3450*/  PRMT R81, RZ, 0x7610, R81 ;  /* 0x00007610ff517816 */ /* 0x000fe20000000051 */
[----:B------:R-:W-:Y:S01]  /*3460*/  IMAD.SHL.U32 R224, R224, 0x40, RZ ;  /* 0x00000040e0e07824 */ /* 0x000fe200078e00ff */
[----:B------:R-:W-:Y:S01]  /*3470*/  PRMT R83, RZ, 0x7610, R83 ;  /* 0x00007610ff537816 */ /* 0x000fe20000000053 */
[----:B------:R-:W-:Y:S01]  /*3480*/  STS.U16 [R5+UR9+0x67200], R62 ;  /* 0x0672003e05007988 */ /* 0x000fe20008000409 */
[----:B-1----:R-:W-:Y:S01]  /*3490*/  PRMT R87, RZ, 0x7610, R87 ;  /* 0x00007610ff577816 */ /* 0x002fe20000000057 */
[----:B------:R-:W-:Y:S01]  /*34a0*/  IMAD R220, R220, 0x48, RZ ;  /* 0x00000048dcdc7824 */ /* 0x000fe200078e02ff */
[----:B------:R-:W-:Y:S01]  /*34b0*/  PRMT R89, RZ, 0x7610, R89 ;  /* 0x00007610ff597816 */ /* 0x000fe20000000059 */
[----:B------:R-:W-:Y:S01]  /*34c0*/  STS.U16 [R5+UR9+0x67600], R64 ;  /* 0x0676004005007988 */ /* 0x000fe20008000409 */
[----:B------:R-:W-:Y:S01]  /*34d0*/  PRMT R91, RZ, 0x7610, R91 ;  /* 0x00007610ff5b7816 */ /* 0x000fe2000000005b */
[----:B------:R-:W1:Y:S02]  /*34e0*/  LDC R211, c[0x0][0x3c4] ;  /* 0x0000f100ffd37b82 */ /* 0x000e640000000800 */
        /* <DEDUP_REMOVED lines=21> */
[----:B------:R4:W-:Y:S04]  /*3640*/  STS.U16 [R5+UR9+0x6ca00], R18 ;  /* 0x06ca001205007988 */ /* 0x0009e80008000409 */
[----:B------:R-:W-:Y:S04]  /*3650*/  STS.U16 [R5+UR9+0x6ce00], R117 ;  /* 0x06ce007505007988 */ /* 0x000fe80008000409 */
[----:B------:R-:W-:Y:S04]  /*3660*/  STS.U16 [R5+UR9+0x6d200], R121 ;  /* 0x06d2007905007988 */ /* 0x000fe80008000409 */
[----:B------:R-:W-:Y:S04]  /*3670*/  STS.U16 [R5+UR9+0x6d600], R125 ;  /* 0x06d6007d05007988 */ /* 0x000fe80008000409 */
[----:B------:R-:W-:Y:S04]  /*3680*/  STS.U16 [R5+UR9+0x6da00], R127 ;  /* 0x06da007f05007988 */ /* 0x000fe80008000409 */
[----:B------:R-:W-:Y:S04]  /*3690*/  STS.U16 [R5+UR9+0x6de00], R129 ;  /* 0x06de008105007988 */ /* 0x000fe80008000409 */
[----:B-----5:R-:W-:Y:S04]  /*36a0*/  STS.U16 [R5+UR9+0x6e200], R80 ;  /* 0x06e2005005007988 */ /* 0x020fe80008000409 */
[----:B------:R-:W-:Y:S04]  /*36b0*/  STS.U16 [R5+UR9+0x6e600], R90 ;  /* 0x06e6005a05007988 */ /* 0x000fe80008000409 */
[----:B------:R-:W-:Y:S04]  /*36c0*/  STS.U16 [R5+UR9+0x6ea00], R88 ;  /* 0x06ea005805007988 */ /* 0x000fe80008000409 */
[----:B------:R-:W-:Y:S04]  /*36d0*/  STS.U16 [R5+UR9+0x6ee00], R82 ;  /* 0x06ee005205007988 */ /* 0x000fe80008000409 */
[----:B------:R-:W-:Y:S04]  /*36e0*/  STS.U16 [R5+UR9+0x6f200], R96 ;  /* 0x06f2006005007988 */ /* 0x000fe80008000409 */
[----:B------:R-:W-:Y:S04]  /*36f0*/  STS.U16 [R5+UR9+0x6f600], R78 ;  /* 0x06f6004e05007988 */ /* 0x000fe80008000409 */
[----:B------:R5:W-:Y:S01]  /*3700*/  STS.U16 [R5+UR9+0x6fa00], R86 ;  /* 0x06fa005605007988 */ /* 0x000be20008000409 */
[----:B------:R-:W-:Y:S01]  /*3710*/  STTM.x128 tmem[UR6], RZ ;  /* 0x000000ff000079ed */ /* 0x000fe200083c0006 */
[----:B------:R-:W0:Y:S01]  /*3720*/  FENCE.VIEW.ASYNC.T ;  /* 0x00000000000073c6 */ /* 0x000e220000000200 */
[----:B------:R-:W-:Y:S01]  /*3730*/  LEA.HI.X.SX32 R0, R0, R135, 0x1, P1 ;  /* 0x0000008700007211 */ /* 0x000fe200008f0eff */
[----:B------:R-:W-:Y:S01]  /*3740*/  VIADD R142, R6, 0x70000 ;  /* 0x00070000068e7836 */ /* 0x000fe20000000000 */
[-C--:B------:R-:W-:Y:S01]  /*3750*/  LEA R136, P1, R3, R134.reuse, 0x1 ;  /* 0x0000008603887211 */ /* 0x080fe200078208ff */
[----:B------:R-:W-:Y:S01]  /*3760*/  VIADD R195, R143, 0x40 ;  /* 0x000000408fc37836 */ /* 0x000fe20000000000 */
[----:B------:R-:W-:Y:S01]  /*3770*/  LEA R134, P2, R4, R134, 0x1 ;  /* 0x0000008604867211 */ /* 0x000fe200078408ff */
[----:B--2---:R-:W2:Y:S01]  /*3780*/  LDC R17, c[0x0][0x3c4] ;  /* 0x0000f100ff117b82 */ /* 0x004ea20000000800 */
[----:B------:R-:W-:-:S02]  /*3790*/  LEA.HI.X.SX32 R137, R3, R0, 0x1, P1 ;  /* 0x0000000003897211 */ /* 0x000fc400008f0eff */
[----:B------:R-:W-:Y:S02]  /*37a0*/  LEA.HI.X.SX32 R135, R4, R0, 0x1, P2 ;  /* 0x0000000004877211 */ /* 0x000fe400010f0eff */
[----:B------:R-:W-:-:S03]  /*37b0*/  R2UR UR7, R142 ;  /* 0x000000008e0772ca */ /* 0x000fc600000e0000 */
[----:B------:R-:W1:Y:S01]  /*37c0*/  LDC R0, c[0x0][0x3c4] ;  /* 0x0000f100ff007b82 */ /* 0x000e620000000800 */
[----:B------:R-:W-:-:S04]  /*37d0*/  @!UP0 UIADD3 UR4, UPT, UPT, -UR14, 0x100000, URZ ;  /* 0x001000000e048890 */ /* 0x000fc8000fffe1ff */
[----:B------:R-:W-:Y:S02]  /*37e0*/  @!UP0 USHF.L.U32 UR5, UR4, 0xb, URZ ;  /* 0x0000000b04058899 */ /* 0x000fe400080006ff */
[----:B------:R-:W-:Y:S01]  /*37f0*/  @!UP0 USHF.L.U32 UR4, UR4, 0x1, URZ ;  /* 0x0000000104048899 */ /* 0x000fe200080006ff */
[----:B0-----:R-:W-:Y:S01]  /*3800*/  BAR.SYNC.DEFER_BLOCKING 0x0 ;  /* 0x0000000000007b1d */ /* 0x001fe20000010000 */
[----:B------:R-:W-:-:S07]  /*3810*/  ISETP.GT.AND P4, PT, R195, RZ, PT ;  /* 0x000000ffc300720c */ /* 0x000fce0003f84270 */
[----:B------:R-:W0:Y:S01]  /*3820*/  LDC R3, c[0x0][0x3c4] ;  /* 0x0000f100ff037b82 */ /* 0x000e220000000800 */
[----:B------:R-:W-:-:S07]  /*3830*/  IMAD.SHL.U32 R7, R7, 0x8, RZ ;  /* 0x0000000807077824 */ /* 0x000fce00078e00ff */
[----:B----4-:R-:W4:Y:S08]  /*3840*/  LDC R18, c[0x0][0x3c4] ;  /* 0x0000f100ff127b82 */ /* 0x010f300000000800 */
[----:B------:R-:W0:Y:S01]  /*3850*/  LDC R20, c[0x0][0x3c4] ;  /* 0x0000f100ff147b82 */ /* 0x000e220000000800 */
[----:B------:R-:W1:Y:S02]  /*3860*/  FENCE.VIEW.ASYNC.S ;  /* 0x00000000000073c6 */ /* 0x000e640000000000 */
[----:B-1----:R1:W1:Y:S01]  /*3870*/  @!UP1 SYNCS.EXCH.64 URZ, [UR7], UR4 ;  /* 0x0000000407ff95b2 */ /* 0x0022620008000100 */
[----:B------:R-:W-:-:S02]  /*3880*/  IMAD.SHL.U32 R15, R0, 0x2, RZ ;  /* 0x00000002000f7824 */ /* 0x000fc400078e00ff */
[----:B-----5:R-:W-:Y:S02]  /*3890*/  IMAD.WIDE R4, R7, 0x2, R136 ;  /* 0x0000000207047825 */ /* 0x020fe400078e0288 */
[----:B-1----:R-:W-:Y:S08]  /*38a0*/  BAR.SYNC.DEFER_BLOCKING 0x0 ;  /* 0x0000000000007b1d */ /* 0x002ff00000010000 */
[----:B------:R-:W1:Y:S01]  /*38b0*/  LDC R0, c[0x0][0x3c4] ;  /* 0x0000f100ff007b82 */ /* 0x000e620000000800 */
[----:B------:R-:W-:Y:S01]  /*38c0*/  IMAD R13, R8, 0x9, RZ ;  /* 0x00000009080d7824 */ /* 0x000fe200078e02ff */
[----:B------:R-:W-:-:S03]  /*38d0*/  PRMT R109, RZ, 0x7610, R109 ;  /* 0x00007610ff6d7816 */ /* 0x000fc6000000006d */
[C---:B------:R-:W-:Y:S01]  /*38e0*/  IMAD.WIDE R10, R13.reuse, 0x2, R136 ;  /* 0x000000020d0a7825 */ /* 0x040fe200078e0288 */
[----:B------:R5:W-:Y:S01]  /*38f0*/  STL [R1+0x1048], R6 ;  /* 0x0010480601007387 */ /* 0x000be20000100800 */
[----:B------:R-:W-:Y:S01]  /*3900*/  PRMT R110, RZ, 0x7610, R110 ;  /* 0x00007610ff6e7816 */ /* 0x000fe2000000006e */
[----:B------:R-:W3:Y:S01]  /*3910*/  LDC R133, c[0x0][0x3c4] ;  /* 0x0000f100ff857b82 */ /* 0x000ee20000000800 */
[----:B------:R-:W-:Y:S01]  /*3920*/  IMAD.WIDE R12, R13, 0x2, R134 ;  /* 0x000000020d0c7825 */ /* 0x000fe200078e0286 */
[----:B------:R0:W3:Y:S03]  /*3930*/  @P4 LDG.E.U16 R181, desc[UR10][R4.64] ;  /* 0x0000000a04b54981 */ /* 0x0000e6000c1e1500 */
[----:B------:R-:W-:Y:S01]  /*3940*/  IMAD R19, R16, 0x3, RZ ;  /* 0x0000000310137824 */ /* 0x000fe200078e02ff */
[----:B------:R-:W-:Y:S01]  /*3950*/  PRMT R9, RZ, 0x7610, R9 ;  /* 0x00007610ff097816 */ /* 0x000fe20000000009 */
[----:B-----5:R-:W-:Y:S01]  /*3960*/  IMAD.WIDE R6, R7, 0x2, R134 ;  /* 0x0000000207067825 */ /* 0x020fe200078e0286 */
[----:B------:R5:W3:Y:S01]  /*3970*/  @P4 LDG.E.U16 R152, desc[UR10][R10.64] ;  /* 0x0000000a0a984981 */ /* 0x000ae2000c1e1500 */
[----:B------:R-:W-:Y:S01]  /*3980*/  PRMT R8, RZ, 0x7610, R8 ;  /* 0x00007610ff087816 */ /* 0x000fe20000000008 */
[----:B------:R-:W3:Y:S02]  /*3990*/  LDC R210, c[0x0][0x3c4] ;  /* 0x0000f100ffd27b82 */ /* 0x000ee40000000800 */
[----:B------:R2:W3:Y:S01]  /*39a0*/  @P4 LDG.E.U16 R151, desc[UR10][R12.64] ;  /* 0x0000000a0c974981 */ /* 0x0004e2000c1e1500 */
[----:B0-----:R-:W-:-:S03]  /*39b0*/  IMAD.WIDE R4, R15, 0x2, R136 ;  /* 0x000000020f047825 */ /* 0x001fc600078e0288 */
[----:B------:R0:W3:Y:S01]  /*39c0*/  @P4 LDG.E.U16 R182, desc[UR10][R6.64] ;  /* 0x0000000a06b64981 */ /* 0x0000e2000c1e1500 */
[----:B------:R-:W-:-:S03]  /*39d0*/  IMAD.WIDE R14, R15, 0x2, R134 ;  /* 0x000000020f0e7825 */ /* 0x000fc600078e0286 */
[----:B------:R-:W3:Y:S01]  /*39e0*/  @P4 LDG.E.U16 R110, desc[UR10][R4.64] ;  /* 0x0000000a046e4981 */ /* 0x000ee2000c1e1500 */
[----:B-----5:R-:W-:-:S03]  /*39f0*/  IMAD.WIDE R10, R3, 0x2, R136 ;  /* 0x00000002030a7825 */ /* 0x020fc600078e0288 */
[----:B------:R5:W3:Y:S01]  /*3a00*/  @P4 LDG.E.U16 R109, desc[UR10][R14.64] ;  /* 0x0000000a0e6d4981 */ /* 0x000ae2000c1e1500 */
[----:B--2---:R-:W-:Y:S01]  /*3a10*/  IMAD.WIDE R12, R17, 0x2, R134 ;  /* 0x00000002110c7825 */ /* 0x004fe200078e0286 */
[----:B0-----:R-:W-:Y:S02]  /*3a20*/  PRMT R7, RZ, 0x7610, R7 ;  /* 0x00007610ff077816 */ /* 0x001fe40000000007 */
[----:B------:R0:W2:Y:S01]  /*3a30*/  @P4 LDG.E.U16 R150, desc[UR10][R10.64] ;  /* 0x0000000a0a964981 */ /* 0x0000a2000c1e1500 */
[----:B----4-:R-:W-:Y:S02]  /*3a40*/  IMAD.SHL.U32 R21, R18, 0x4, RZ ;  /* 0x0000000412157824 */ /* 0x010fe400078e00ff */
[C---:B------:R-:W-:Y:S01]  /*3a50*/  IMAD.WIDE R16, R19.reuse, 0x2, R134 ;  /* 0x0000000213107825 */ /* 0x040fe200078e0286 */
[----:B------:R-:W-:Y:S01]  /*3a60*/  PRMT R6, RZ, 0x7610, R6 ;  /* 0x00007610ff067816 */ /* 0x000fe20000000006 */
[----:B------:R4:W2:Y:S02]  /*3a70*/  @P4 LDG.E.U16 R149, desc[UR10][R12.64] ;  /* 0x0000000a0c954981 */ /* 0x0008a4000c1e1500 */
[----:B-----5:R-:W-:Y:S01]  /*3a80*/  IMAD.WIDE R14, R19, 0x2, R136 ;  /* 0x00000002130e7825 */ /* 0x020fe200078e0288 */
[----:B------:R-:W-:Y:S01]  /*3a90*/  PRMT R5, RZ, 0x7610, R5 ;  /* 0x00007610ff057816 */ /* 0x000fe20000000005 */
[----:B------:R-:W5:Y:S02]  /*3aa0*/  @P4 LDG.E.U16 R8, desc[UR10][R16.64] ;  /* 0x0000000a10084981 */ /* 0x000f64000c1e1500 */
[----:B-1----:R-:W-:-:S02]  /*3ab0*/  IMAD R23, R0, 0x5, RZ ;  /* 0x0000000500177824 */ /* 0x002fc400078e02ff */
[----:B------:R-:W-:Y:S01]  /*3ac0*/  IMAD R25, R20, 0x6, RZ ;  /* 0x0000000614197824 */ /* 0x000fe200078e02ff */
[----:B------:R1:W5:Y:S01]  /*3ad0*/  @P4 LDG.E.U16 R9, desc[UR10][R14.64] ;  /* 0x0000000a0e094981 */ /* 0x000362000c1e1500 */
[C---:B------:R-:W-:Y:S01]  /*3ae0*/  IMAD.WIDE R18, R21.reuse, 0x2, R136 ;  /* 0x0000000215127825 */ /* 0x040fe200078e0288 */
[----:B------:R-:W-:Y:S02]  /*3af0*/  PRMT R4, RZ, 0x7610, R4 ;  /* 0x00007610ff047816 */ /* 0x000fe40000000004 */
[----:B------:R-:W-:Y:S01]  /*3b00*/  PRMT R3, RZ, 0x7610, R3 ;  /* 0x00007610ff037816 */ /* 0x000fe20000000003 */
[----:B0-----:R-:W-:Y:S01]  /*3b10*/  IMAD.WIDE R10, R21, 0x2, R134 ;  /* 0x00000002150a7825 */ /* 0x001fe200078e0286 */
[----:B------:R0:W5:Y:S03]  /*3b20*/  @P4 LDG.E.U16 R7, desc[UR10][R18.64] ;  /* 0x0000000a12074981 */ /* 0x000166000c1e1500 */
[C---:B----4-:R-:W-:Y:S01]  /*3b30*/  IMAD.WIDE R12, R23.reuse, 0x2, R136 ;  /* 0x00000002170c7825 */ /* 0x050fe200078e0288 */
[----:B------:R4:W5:Y:S03]  /*3b40*/  @P4 LDG.E.U16 R6, desc[UR10][R10.64] ;  /* 0x0000000a0a064981 */ /* 0x000966000c1e1500 */
[----:B-1----:R-:W-:Y:S01]  /*3b50*/  IMAD.WIDE R14, R23, 0x2, R134 ;  /* 0x00000002170e7825 */ /* 0x002fe200078e0286 */
[----:B------:R1:W5:Y:S03]  /*3b60*/  @P4 LDG.E.U16 R5, desc[UR10][R12.64] ;  /* 0x0000000a0c054981 */ /* 0x000366000c1e1500 */
[----:B------:R-:W-:Y:S01]  /*3b70*/  IMAD.WIDE R16, R25, 0x2, R136 ;  /* 0x0000000219107825 */ /* 0x000fe200078e0288 */
[----:B------:R0:W5:Y:S04]  /*3b80*/  @P4 LDG.E.U16 R4, desc[UR10][R14.64] ;  /* 0x0000000a0e044981 */ /* 0x000168000c1e1500 */
[----:B------:R0:W5:Y:S04]  /*3b90*/  @P4 LDG.E.U16 R3, desc[UR10][R16.64] ;  /* 0x0000000a10034981 */ /* 0x000168000c1e1500 */
[----:B------:R0:W-:Y:S01]  /*3ba0*/  STL.64 [R1+0x1050], R142 ;  /* 0x0010508e01007387 */ /* 0x0001e20000100a00 */
[----:B------:R-:W-:-:S02]  /*3bb0*/  PRMT R112, RZ, 0x7610, R112 ;  /* 0x00007610ff707816 */ /* 0x000fc40000000070 */
[----:B------:R-:W-:Y:S02]  /*3bc0*/  PRMT R113, RZ, 0x7610, R113 ;  /* 0x00007610ff717816 */ /* 0x000fe40000000071 */
[----:B------:R-:W-:Y:S02]  /*3bd0*/  PRMT R114, RZ, 0x7610, R114 ;  /* 0x00007610ff727816 */ /* 0x000fe40000000072 */
[----:B------:R-:W-:Y:S02]  /*3be0*/  PRMT R115, RZ, 0x7610, R115 ;  /* 0x00007610ff737816 */ /* 0x000fe40000000073 */
[----:B------:R-:W-:Y:S02]  /*3bf0*/  PRMT R116, RZ, 0x7610, R116 ;  /* 0x00007610ff747816 */ /* 0x000fe40000000074 */
[----:B------:R-:W-:Y:S02]  /*3c00*/  PRMT R117, RZ, 0x7610, R117 ;  /* 0x00007610ff757816 */ /* 0x000fe40000000075 */
        /* <DEDUP_REMOVED lines=14> */
[----:B------:R-:W-:Y:S01]  /*3cf0*/  PRMT R140, RZ, 0x7610, R140 ;  /* 0x00007610ff8c7816 */ /* 0x000fe2000000008c */
[----:B0-----:R-:W-:Y:S01]  /*3d00*/  IMAD.WIDE R18, R25, 0x2, R134 ;  /* 0x0000000219127825 */ /* 0x001fe200078e0286 */
[----:B------:R-:W-:Y:S01]  /*3d10*/  PRMT R0, RZ, 0x7610, R0 ;  /* 0x00007610ff007816 */ /* 0x000fe20000000000 */
[----:B------:R-:W0:Y:S01]  /*3d20*/  LDC R142, c[0x0][0x3c4] ;  /* 0x0000f100ff8e7b82 */ /* 0x000e220000000800 */
[----:B------:R-:W-:Y:S02]  /*3d30*/  PRMT R144, RZ, 0x7610, R144 ;  /* 0x00007610ff907816 */ /* 0x000fe40000000090 */
[----:B------:R-:W-:Y:S02]  /*3d40*/  PRMT R146, RZ, 0x7610, R146 ;  /* 0x00007610ff927816 */ /* 0x000fe40000000092 */
[----:B------:R-:W-:Y:S01]  /*3d50*/  PRMT R148, RZ, 0x7610, R148 ;  /* 0x00007610ff947816 */ /* 0x000fe20000000094 */
[----:B------:R0:W5:Y:S01]  /*3d60*/  @P4 LDG.E.U16 R0, desc[UR10][R18.64] ;  /* 0x0000000a12004981 */ /* 0x000162000c1e1500 */
[----:B----4-:R-:W-:-:S02]  /*3d70*/  PRMT R10, RZ, 0x7610, R10 ;  /* 0x00007610ff0a7816 */ /* 0x010fc4000000000a */
        /* <DEDUP_REMOVED lines=70> */
[----:B------:R-:W-:Y:S01]  /*41e0*/  PRMT R107, RZ, 0x7610, R107 ;  /* 0x00007610ff6b7816 */ /* 0x000fe2000000006b */
[----:B------:R-:W-:Y:S01]  /*41f0*/  IMAD R216, R216, 0x50, RZ ;  /* 0x00000050d8d87824 */ /* 0x000fe200078e02ff */
[----:B------:R-:W-:Y:S01]  /*4200*/  PRMT R11, RZ, 0x7610, R11 ;  /* 0x00007610ff0b7816 */ /* 0x000fe2000000000b */
[----:B------:R-:W-:Y:S01]  /*4210*/  IMAD R213, R213, 0x58, RZ ;  /* 0x00000058d5d57824 */ /* 0x000fe200078e02ff */
[----:B-1----:R-:W-:Y:S01]  /*4220*/  PRMT R12, RZ, 0x7610, R12 ;  /* 0x00007610ff0c7816 */ /* 0x002fe2000000000c */
[----:B---3--:R-:W-:Y:S01]  /*4230*/  IMAD R133, R133, 0x60, RZ ;  /* 0x0000006085857824 */ /* 0x008fe200078e02ff */
[----:B------:R-:W-:Y:S01]  /*4240*/  PRMT R13, RZ, 0x7610, R13 ;  /* 0x00007610ff0d7816 */ /* 0x000fe2000000000d */
[----:B------:R-:W-:Y:S01]  /*4250*/  IMAD R108, R108, 0x68, RZ ;  /* 0x000000686c6c7824 */ /* 0x000fe200078e02ff */
        /* <DEDUP_REMOVED lines=8> */
[----:B0-----:R-:W-:Y:S01]  /*42e0*/  PRMT R18, RZ, 0x7610, R18 ;  /* 0x00007610ff127816 */ /* 0x001fe20000000012 */
        /* <DEDUP_REMOVED lines=9> */
[----:B------:R-:W0:Y:S01]  /*4380*/  LDC R143, c[0x0][0x3c4] ;  /* 0x0000f100ff8f7b82 */ /* 0x000e220000000800 */
[----:B--2---:R1:W-:Y:S01]  /*4390*/  STL.64 [R1+0x1058], R150 ;  /* 0x0010589601007387 */ /* 0x0043e20000100a00 */
[----:B------:R-:W-:-:S06]  /*43a0*/  PRMT R25, RZ, 0x7610, R25 ;  /* 0x00007610ff197816 */ /* 0x000fcc0000000019 */
[----:B-1----:R-:W1:Y:S01]  /*43b0*/  LDC R151, c[0x0][0x3c4] ;  /* 0x0000f100ff977b82 */ /* 0x002e620000000800 */
[----:B-----5:R2:W-:Y:S01]  /*43c0*/  STL.64 [R1+0x1060], R8 ;  /* 0x0010600801007387 */ /* 0x0205e20000100a00 */
[----:B------:R-:W-:Y:S02]  /*43d0*/  IMAD R223, R223, 0x49, RZ ;  /* 0x00000049dfdf7824 */ /* 0x000fe400078e02ff */
[----:B------:R-:W-:Y:S02]  /*43e0*/  IMAD R225, R225, 0x51, RZ ;  /* 0x00000051e1e17824 */ /* 0x000fe400078e02ff */
[----:B------:R-:W-:Y:S02]  /*43f0*/  IMAD R227, R227, 0x61, RZ ;  /* 0x00000061e3e37824 */ /* 0x000fe400078e02ff */
[----:B------:R-:W3:Y:S01]  /*4400*/  LDC R150, c[0x0][0x3c4] ;  /* 0x0000f100ff967b82 */ /* 0x000ee20000000800 */
[----:B------:R4:W-:Y:S01]  /*4410*/  STL.64 [R1+0x1068], R6 ;  /* 0x0010680601007387 */ /* 0x0009e20000100a00 */
[----:B------:R-:W-:-:S02]  /*4420*/  IMAD R226, R226, 0x59, RZ ;  /* 0x00000059e2e27824 */ /* 0x000fc400078e02ff */
[----:B------:R-:W-:-:S04]  /*4430*/  IMAD R229, R229, 0x69, RZ ;  /* 0x00000069e5e57824 */ /* 0x000fc800078e02ff */
[----:B--2---:R-:W2:Y:S01]  /*4440*/  LDC R9, c[0x0][0x3c4] ;  /* 0x0000f100ff097b82 */ /* 0x004ea20000000800 */
[----:B------:R-:W-:Y:S04]  /*4450*/  STL.64 [R1+0x1070], R4 ;  /* 0x0010700401007387 */ /* 0x000fe80000100a00 */
[----:B------:R-:W-:Y:S01]  /*4460*/  STL.64 [R1+0x1078], R2 ;  /* 0x0010780201007387 */ /* 0x000fe20000100a00 */
[----:B------:R-:W-:Y:S02]  /*4470*/  IMAD R230, R230, 0x71, RZ ;  /* 0x00000071e6e67824 */ /* 0x000fe400078e02ff */
[----:B----4-:R-:W4:Y:S01]  /*4480*/  LDC R7, c[0x0][0x3c4] ;  /* 0x0000f100ff077b82 */ /* 0x010f220000000800 */
[----:B------:R5:W-:Y:S04]  /*4490*/  STL.64 [R1+0x13b0], R192 ;  /* 0x0013b0c001007387 */ /* 0x000be80000100a00 */
[----:B------:R0:W-:Y:S01]  /*44a0*/  STL.64 [R1+0x13a8], R194 ;  /* 0x0013a8c201007387 */ /* 0x0001e20000100a00 */
[----:B------:R-:W-:-:S02]  /*44b0*/  IMAD R231, R231, 0x79, RZ ;  /* 0x00000079e7e77824 */ /* 0x000fc400078e02ff */
[----:B------:R-:W1:Y:S01]  /*44c0*/  LDC R6, c[0x0][0x3c4] ;  /* 0x0000f100ff067b82 */ /* 0x000e620000000800 */
[----:B------:R0:W-:Y:S04]  /*44d0*/  STL.64 [R1+0x13a0], R196 ;  /* 0x0013a0c401007387 */ /* 0x0001e80000100a00 */
[----:B------:R0:W-:Y:S03]  /*44e0*/  STL.64 [R1+0x1398], R198 ;  /* 0x001398c601007387 */ /* 0x0001e60000100a00 */
[----:B-----5:R-:W5:Y:S01]  /*44f0*/  LDC R192, c[0x0][0x3c4] ;  /* 0x0000f100ffc07b82 */ /* 0x020f620000000800 */
[----:B------:R0:W-:Y:S04]  /*4500*/  STL.64 [R1+0x1390], R200 ;  /* 0x001390c801007387 */ /* 0x0001e80000100a00 */
[----:B------:R1:W-:Y:S03]  /*4510*/  STL.64 [R1+0x1388], R202 ;  /* 0x001388ca01007387 */ /* 0x0003e60000100a00 */
[----:B------:R-:W1:Y:S01]  /*4520*/  LDC R193, c[0x0][0x3c4] ;  /* 0x0000f100ffc17b82 */ /* 0x000e620000000800 */
[----:B------:R1:W-:Y:S04]  /*4530*/  STL.64 [R1+0x1380], R204 ;  /* 0x001380cc01007387 */ /* 0x0003e80000100a00 */
[----:B------:R1:W-:Y:S03]  /*4540*/  STL.64 [R1+0x1378], R206 ;  /* 0x001378ce01007387 */ /* 0x0003e60000100a00 */
[----:B0-----:R-:W0:Y:S01]  /*4550*/  LDC R194, c[0x0][0x3c4] ;  /* 0x0000f100ffc27b82 */ /* 0x001e220000000800 */
[----:B------:R0:W-:Y:S04]  /*4560*/  STL.64 [R1+0x1370], R208 ;  /* 0x001370d001007387 */ /* 0x0001e80000100a00 */
[----:B------:R-:W-:Y:S03]  /*4570*/  STL.64 [R1+0x1360], R152 ;  /* 0x0013609801007387 */ /* 0x000fe60000100a00 */
[----:B------:R-:W0:Y:S01]  /*4580*/  LDC R195, c[0x0][0x3c4] ;  /* 0x0000f100ffc37b82 */ /* 0x000e220000000800 */
[----:B------:R0:W-:Y:S04]  /*4590*/  STL.64 [R1+0x1368], R154 ;  /* 0x0013689a01007387 */ /* 0x0001e80000100a00 */
[----:B------:R-:W-:Y:S03]  /*45a0*/  STL.64 [R1+0x1358], R156 ;  /* 0x0013589c01007387 */ /* 0x000fe60000100a00 */
[----:B------:R-:W0:Y:S01]  /*45b0*/  LDC R196, c[0x0][0x3c4] ;  /* 0x0000f100ffc47b82 */ /* 0x000e220000000800 */
[----:B------:R-:W-:Y:S04]  /*45c0*/  STL.64 [R1+0x1340], R158 ;  /* 0x0013409e01007387 */ /* 0x000fe80000100a00 */
        /* <DEDUP_REMOVED lines=16> */
[----:B-1----:R-:W1:Y:S01]  /*46d0*/  LDC R202, c[0x0][0x3c4] ;  /* 0x0000f100ffca7b82 */ /* 0x002e620000000800 */
[----:B------:R-:W-:Y:S04]  /*46e0*/  STL.64 [R1+0x12f0], R110 ;  /* 0x0012f06e01007387 */ /* 0x000fe80000100a00 */
[----:B------:R-:W-:Y:S03]  /*46f0*/  STL.64 [R1+0x12e8], R112 ;  /* 0x0012e87001007387 */ /* 0x000fe60000100a00 */
[----:B------:R-:W1:Y:S01]  /*4700*/  LDC R203, c[0x0][0x3c4] ;  /* 0x0000f100ffcb7b82 */ /* 0x000e620000000800 */
        /* <DEDUP_REMOVED lines=14> */
[----:B0-----:R-:W0:Y:S01]  /*47f0*/  LDC R208, c[0x0][0x3c4] ;  /* 0x0000f100ffd07b82 */ /* 0x001e220000000800 */
[----:B------:R-:W-:Y:S04]  /*4800*/  STL.64 [R1+0x1288], R140 ;  /* 0x0012888c01007387 */ /* 0x000fe80000100a00 */
[----:B------:R-:W-:Y:S03]  /*4810*/  STL.64 [R1+0x1278], R144 ;  /* 0x0012789001007387 */ /* 0x000fe60000100a00 */
[----:B------:R-:W0:Y:S01]  /*4820*/  LDC R209, c[0x0][0x3c4] ;  /* 0x0000f100ffd17b82 */ /* 0x000e220000000800 */
[----:B------:R-:W-:Y:S04]  /*4830*/  STL.64 [R1+0x1268], R146 ;  /* 0x0012689201007387 */ /* 0x000fe80000100a00 */
        /* <DEDUP_REMOVED lines=12> */
[----:B------:R-:W-:Y:S01]  /*4900*/  STL.64 [R1+0x11f0], R24 ;  /* 0x0011f01801007387 */ /* 0x000fe20000100a00 */
[----:B------:R-:W-:-:S02]  /*4910*/  IMAD R233, R233, 0xa, RZ ;  /* 0x0000000ae9e97824 */ /* 0x000fc400078e02ff */
[----:B------:R-:W0:Y:S01]  /*4920*/  LDC R2, c[0x0][0x3c4] ;  /* 0x0000f100ff027b82 */ /* 0x000e220000000800 */
[----:B------:R-:W-:Y:S04]  /*4930*/  STL.64 [R1+0x11e0], R26 ;  /* 0x0011e01a01007387 */ /* 0x000fe80000100a00 */
[----:B------:R-:W-:Y:S01]  /*4940*/  STL.64 [R1+0x11d0], R28 ;  /* 0x0011d01c01007387 */ /* 0x000fe20000100a00 */
[----:B------:R-:W-:Y:S02]  /*4950*/  IMAD R234, R234, 0x12, RZ ;  /* 0x00000012eaea7824 */ /* 0x000fe400078e02ff */
        /* <DEDUP_REMOVED lines=22> */
[----:B------:R5:W-:Y:S04]  /*4ac0*/  STL.64 [R1+0x10e8], R60 ;  /* 0x0010e83c01007387 */ /* 0x000be80000100a00 */
[----:B------:R0:W-:Y:S04]  /*4ad0*/  STL.64 [R1+0x10d8], R62 ;  /* 0x0010d83e01007387 */ /* 0x0001e80000100a00 */
        /* <DEDUP_REMOVED lines=13> */
[----:B------:R-:W-:Y:S01]  /*4bb0*/  STL.64 [R1+0x1100], R90 ;  /* 0x0011005a01007387 */ /* 0x000fe20000100a00 */
[----:B0-----:R-:W-:-:S03]  /*4bc0*/  IMAD.WIDE R10, R247, 0x2, R134 ;  /* 0x00000002f70a7825 */ /* 0x001fc600078e0286 */
[----:B------:R-:W-:Y:S04]  /*4bd0*/  STL.64 [R1+0x1110], R92 ;  /* 0x0011105c01007387 */ /* 0x000fe80000100a00 */
[----:B------:R-:W-:Y:S04]  /*4be0*/  STL.64 [R1+0x1120], R94 ;  /* 0x0011205e01007387 */ /* 0x000fe80000100a00 */
[----:B------:R-:W-:Y:S01]  /*4bf0*/  STL.64 [R1+0x1130], R96 ;  /* 0x0011306001007387 */ /* 0x000fe20000100a00 */
[----:B-----5:R-:W-:-:S03]  /*4c00*/  IMAD R60, R192, 0x44, RZ ;  /* 0x00000044c03c7824 */ /* 0x020fc600078e02ff */
[----:B------:R-:W-:Y:S01]  /*4c10*/  STL.64 [R1+0x1140], R98 ;  /* 0x0011406201007387 */ /* 0x000fe20000100a00 */
[----:B------:R-:W-:-:S03]  /*4c20*/  IMAD R62, R193, 0x4c, RZ ;  /* 0x0000004cc13e7824 */ /* 0x000fc600078e02ff */
[----:B------:R-:W-:Y:S01]  /*4c30*/  STL.64 [R1+0x1150], R100 ;  /* 0x0011506401007387 */ /* 0x000fe20000100a00 */
[----:B------:R-:W-:-:S03]  /*4c40*/  IMAD R56, R194, 0x34, RZ ;  /* 0x00000034c2387824 */ /* 0x000fc600078e02ff */
[----:B------:R-:W-:Y:S01]  /*4c50*/  STL.64 [R1+0x1160], R102 ;  /* 0x0011606601007387 */ /* 0x000fe20000100a00 */
[----:B------:R-:W-:Y:S02]  /*4c60*/  IMAD R58, R195, 0x3c, RZ ;  /* 0x0000003cc33a7824 */ /* 0x000fe400078e02ff */
[--C-:B------:R-:W-:Y:S01]  /*4c70*/  IMAD.WIDE R192, R247, 0x2, R136.reuse ;  /* 0x00000002f7c07825 */ /* 0x100fe200078e0288 */
[----:B------:R-:W-:Y:S01]  /*4c80*/  STL.64 [R1+0x1178], R104 ;  /* 0x0011786801007387 */ /* 0x000fe20000100a00 */
[----:B------:R-:W0:Y:S02]  /*4c90*/  LDC R247, c[0x0][0x3c4] ;  /* 0x0000f100fff77b82 */ /* 0x000e240000000800 */
[----:B------:R-:W-:Y:S01]  /*4ca0*/  IMAD.WIDE R194, R243, 0x2, R136 ;  /* 0x00000002f3c27825 */ /* 0x000fe200078e0288 */
[----:B------:R-:W-:Y:S04]  /*4cb0*/  STL.64 [R1+0x1190], R106 ;  /* 0x0011906a01007387 */ /* 0x000fe80000100a00 */
[----:B------:R5:W-:Y:S01]  /*4cc0*/  STL.64 [R1+0xfd8], R10 ;  /* 0x000fd80a01007387 */ /* 0x000be20000100a00 */
[----:B------:R-:W-:-:S02]  /*4cd0*/  IMAD R52, R196, 0x24, RZ ;  /* 0x00000024c4347824 */ /* 0x000fc400078e02ff */
[----:B------:R-:W-:Y:S01]  /*4ce0*/  IMAD R54, R197, 0x2c, RZ ;  /* 0x0000002cc5367824 */ /* 0x000fe200078e02ff */
[----:B------:R-:W-:Y:S01]  /*4cf0*/  STL.64 [R1+0xfe0], R192 ;  /* 0x000fe0c001007387 */ /* 0x000fe20000100a00 */
[----:B------:R-:W-:Y:S02]  /*4d00*/  IMAD R48, R198, 0x14, RZ ;  /* 0x00000014c6307824 */ /* 0x000fe400078e02ff */
[----:B------:R-:W-:Y:S01]  /*4d10*/  IMAD R50, R199, 0x1c, RZ ;  /* 0x0000001cc7327824 */ /* 0x000fe200078e02ff */
[----:B------:R-:W-:Y:S01]  /*4d20*/  STL.64 [R1+0xf70], R194 ;  /* 0x000f70c201007387 */ /* 0x000fe20000100a00 */
[----:B-----5:R-:W-:-:S04]  /*4d30*/  IMAD.WIDE R10, R240, 0x2, R136 ;  /* 0x00000002f00a7825 */ /* 0x020fc800078e0288 */
[--C-:B------:R-:W-:Y:S01]  /*4d40*/  IMAD.WIDE R196, R243, 0x2, R134.reuse ;  /* 0x00000002f3c47825 */ /* 0x100fe200078e0286 */
[----:B------:R5:W-:Y:S03]  /*4d50*/  STL.64 [R1+0xf10], R10 ;  /* 0x000f100a01007387 */ /* 0x000be60000100a00 */
[----:B------:R-:W-:Y:S01]  /*4d60*/  IMAD.WIDE R198, R240, 0x2, R134 ;  /* 0x00000002f0c67825 */ /* 0x000fe200078e0286 */
[----:B------:R-:W-:Y:S03]  /*4d70*/  STL.64 [R1+0xf68], R196 ;  /* 0x000f68c401007387 */ /* 0x000fe60000100a00 */
[----:B------:R-:W-:Y:S01]  /*4d80*/  IMAD R47, R200, 0x7b, RZ ;  /* 0x0000007bc82f7824 */ /* 0x000fe200078e02ff */
[----:B------:R-:W-:Y:S01]  /*4d90*/  STL.64 [R1+0xf08], R198 ;  /* 0x000f08c601007387 */ /* 0x000fe20000100a00 */
[----:B------:R-:W-:-:S02]  /*4da0*/  IMAD R46, R201, 0xc, RZ ;  /* 0x0000000cc92e7824 */ /* 0x000fc400078e02ff */
[----:B-----5:R-:W-:-:S04]  /*4db0*/  IMAD.WIDE R10, R236, 0x2, R134 ;  /* 0x00000002ec0a7825 */ /* 0x020fc800078e0286 */
[----:B-1----:R-:W-:Y:S01]  /*4dc0*/  IMAD R43, R202, 0x6b, RZ ;  /* 0x0000006bca2b7824 */ /* 0x002fe200078e02ff */
[----:B------:R1:W-:Y:S01]  /*4dd0*/  STL.64 [R1+0xea8], R10 ;  /* 0x000ea80a01007387 */ /* 0x0003e20000100a00 */
[----:B------:R-:W-:Y:S02]  /*4de0*/  IMAD R42, R203, 0x73, RZ ;  /* 0x00000073cb2a7824 */ /* 0x000fe400078e02ff */
[----:B------:R-:W-:-:S04]  /*4df0*/  IMAD.WIDE R200, R236, 0x2, R136 ;  /* 0x00000002ecc87825 */ /* 0x000fc800078e0288 */
[--C-:B------:R-:W-:Y:S01]  /*4e00*/  IMAD.WIDE R202, R232, 0x2, R136.reuse ;  /* 0x00000002e8ca7825 */ /* 0x100fe200078e0288 */
[----:B------:R-:W-:Y:S03]  /*4e10*/  STL.64 [R1+0xeb0], R200 ;  /* 0x000eb0c801007387 */ /* 0x000fe60000100a00 */
[----:B-1----:R-:W-:Y:S01]  /*4e20*/  IMAD.WIDE R10, R228, 0x2, R136 ;  /* 0x00000002e40a7825 */ /* 0x002fe200078e0288 */
[----:B------:R-:W-:Y:S03]  /*4e30*/  STL.64 [R1+0xe50], R202 ;  /* 0x000e50ca01007387 */ /* 0x000fe60000100a00 */
[----:B------:R-:W-:Y:S01]  /*4e40*/  IMAD R36, R204, 0x5b, RZ ;  /* 0x0000005bcc247824 */ /* 0x000fe200078e02ff */
[----:B------:R1:W-:Y:S01]  /*4e50*/  STL.64 [R1+0xdf0], R10 ;  /* 0x000df00a01007387 */ /* 0x0003e20000100a00 */
[----:B------:R-:W-:-:S02]  /*4e60*/  IMAD R38, R205, 0x63, RZ ;  /* 0x00000063cd267824 */ /* 0x000fc400078e02ff */
[----:B------:R-:W-:-:S04]  /*4e70*/  IMAD.WIDE R204, R232, 0x2, R134 ;  /* 0x00000002e8cc7825 */ /* 0x000fc800078e0286 */
[----:B------:R-:W-:Y:S01]  /*4e80*/  IMAD R32, R206, 0x4b, RZ ;  /* 0x0000004bce207824 */ /* 0x000fe200078e02ff */
[----:B------:R-:W-:Y:S01]  /*4e90*/  STL.64 [R1+0xe48], R204 ;  /* 0x000e48cc01007387 */ /* 0x000fe20000100a00 */
[----:B------:R-:W-:Y:S02]  /*4ea0*/  IMAD R37, R207, 0x53, RZ ;  /* 0x00000053cf257824 */ /* 0x000fe400078e02ff */
[----:B-1----:R-:W-:-:S04]  /*4eb0*/  IMAD.WIDE R10, R224, 0x2, R136 ;  /* 0x00000002e00a7825 */ /* 0x002fc800078e0288 */
[--C-:B------:R-:W-:Y:S01]  /*4ec0*/  IMAD.WIDE R206, R228, 0x2, R134.reuse ;  /* 0x00000002e4ce7825 */ /* 0x100fe200078e0286 */
[----:B------:R1:W-:Y:S03]  /*4ed0*/  STL.64 [R1+0xd90], R10 ;  /* 0x000d900a01007387 */ /* 0x0003e60000100a00 */
[----:B------:R-:W-:Y:S01]  /*4ee0*/  IMAD.WIDE R12, R224, 0x2, R134 ;  /* 0x00000002e00c7825 */ /* 0x000fe200078e0286 */
[----:B------:R-:W-:Y:S03]  /*4ef0*/  STL.64 [R1+0xde8], R206 ;  /* 0x000de8ce01007387 */ /* 0x000fe60000100a00 */
[----:B------:R-:W-:Y:S01]  /*4f00*/  IMAD R28, R208, 0x3b, RZ ;  /* 0x0000003bd01c7824 */ /* 0x000fe200078e02ff */
[----:B------:R5:W-:Y:S01]  /*4f10*/  STL.64 [R1+0xd88], R12 ;  /* 0x000d880c01007387 */ /* 0x000be20000100a00 */
[----:B------:R-:W-:-:S02]  /*4f20*/  IMAD R30, R209, 0x43, RZ ;  /* 0x00000043d11e7824 */ /* 0x000fc400078e02ff */
[----:B-1----:R-:W-:-:S04]  /*4f30*/  IMAD.WIDE R10, R220, 0x2, R136 ;  /* 0x00000002dc0a7825 */ /* 0x002fc800078e0288 */
[----:B------:R-:W-:Y:S01]  /*4f40*/  IMAD.WIDE R14, R216, 0x2, R136 ;  /* 0x00000002d80e7825 */ /* 0x000fe200078e0288 */
[----:B------:R1:W-:Y:S03]  /*4f50*/  STL.64 [R1+0xd30], R10 ;  /* 0x000d300a01007387 */ /* 0x0003e60000100a00 */
[--C-:B------:R-:W-:Y:S01]  /*4f60*/  IMAD.WIDE R208, R220, 0x2, R134.reuse ;  /* 0x00000002dcd07825 */ /* 0x100fe200078e0286 */
[----:B------:R-:W-:Y:S03]  /*4f70*/  STL.64 [R1+0xcd0], R14 ;  /* 0x000cd00e01007387 */ /* 0x000fe60000100a00 */
[----:B-----5:R-:W-:Y:S01]  /*4f80*/  IMAD.WIDE R12, R216, 0x2, R134 ;  /* 0x00000002d80c7825 */ /* 0x020fe200078e0286 */
[----:B------:R-:W-:Y:S03]  /*4f90*/  STL.64 [R1+0xd28], R208 ;  /* 0x000d28d001007387 */ /* 0x000fe60000100a00 */
[----:B-1----:R-:W-:Y:S01]  /*4fa0*/  IMAD.WIDE R10, R213, 0x2, R136 ;  /* 0x00000002d50a7825 */ /* 0x002fe200078e0288 */
[----:B------:R-:W-:Y:S03]  /*4fb0*/  STL.64 [R1+0xcc8], R12 ;  /* 0x000cc80c01007387 */ /* 0x000fe60000100a00 */
[----:B------:R-:W-:Y:S01]  /*4fc0*/  IMAD R20, R154, 0x1b, RZ ;  /* 0x0000001b9a147824 */ /* 0x000fe200078e02ff */
[----:B------:R1:W-:Y:S01]  /*4fd0*/  STL.64 [R1+0xc70], R10 ;  /* 0x000c700a01007387 */ /* 0x0003e20000100a00 */
[----:B------:R-:W-:-:S02]  /*4fe0*/  IMAD R22, R155, 0x23, RZ ;  /* 0x000000239b167824 */ /* 0x000fc400078e02ff */
[--C-:B------:R-:W-:Y:S01]  /*4ff0*/  IMAD.WIDE R154, R213, 0x2, R134.reuse ;  /* 0x00000002d59a7825 */ /* 0x100fe200078e0286 */
[----:B------:R-:W-:Y:S03]  /*5000*/  STL [R1+0x11a0], R132 ;  /* 0x0011a08401007387 */ /* 0x000fe60000100800 */
[----:B------:R-:W-:Y:S01]  /*5010*/  IMAD R24, R152, 0x2b, RZ ;  /* 0x0000002b98187824 */ /* 0x000fe200078e02ff */
[----:B------:R-:W-:Y:S01]  /*5020*/  STL.64 [R1+0xc68], R154 ;  /* 0x000c689a01007387 */ /* 0x000fe20000100a00 */
[----:B-1----:R-:W-:-:S04]  /*5030*/  IMAD.WIDE R10, R133, 0x2, R134 ;  /* 0x00000002850a7825 */ /* 0x002fc800078e0286 */
[----:B------:R-:W-:Y:S01]  /*5040*/  IMAD R26, R153, 0x33, RZ ;  /* 0x00000033991a7824 */ /* 0x000fe200078e02ff */
[----:B------:R1:W-:Y:S01]  /*5050*/  STL.64 [R1+0xc08], R10 ;  /* 0x000c080a01007387 */ /* 0x0003e20000100a00 */
[----:B------:R-:W-:-:S04]  /*5060*/  IMAD.WIDE R152, R133, 0x2, R136 ;  /* 0x0000000285987825 */ /* 0x000fc800078e0288 */
[C---:B------:R-:W-:Y:S01]  /*5070*/  IMAD.WIDE R156, R108.reuse, 0x2, R134 ;  /* 0x000000026c9c7825 */ /* 0x040fe200078e0286 */
[----:B------:R-:W-:Y:S03]  /*5080*/  STL.64 [R1+0xc10], R152 ;  /* 0x000c109801007387 */ /* 0x000fe60000100a00 */
[----:B-1----:R-:W-:-:S05]  /*5090*/  IMAD.WIDE R10, R108, 0x2, R136 ;  /* 0x000000026c0a7825 */ /* 0x002fca00078e0288 */
[----:B------:R1:W-:Y:S01]  /*50a0*/  STL.64 [R1+0xbb0], R10 ;  /* 0x000bb00a01007387 */ /* 0x0003e20000100a00 */
[----:B------:R-:W-:-:S03]  /*50b0*/  IMAD.WIDE R164, R210, 0x2, R134 ;  /* 0x00000002d2a47825 */ /* 0x000fc600078e0286 */
[----:B------:R-:W-:Y:S01]  /*50c0*/  STL.64 [R1+0x11b8], R108 ;  /* 0x0011b86c01007387 */ /* 0x000fe20000100a00 */
[----:B------:R-:W-:-:S03]  /*50d0*/  IMAD.WIDE R162, R211, 0x2, R136 ;  /* 0x00000002d3a27825 */ /* 0x000fc600078e0288 */
[----:B------:R-:W-:Y:S01]  /*50e0*/  STL.64 [R1+0xba8], R156 ;  /* 0x000ba89c01007387 */ /* 0x000fe20000100a00 */
[----:B------:R-:W-:-:S04]  /*50f0*/  IMAD.WIDE R158, R211, 0x2, R134 ;  /* 0x00000002d39e7825 */ /* 0x000fc800078e0286 */
[----:B-1----:R-:W-:-:S04]  /*5100*/  IMAD.WIDE R10, R210, 0x2, R136 ;  /* 0x00000002d20a7825 */ /* 0x002fc800078e0288 */
[--C-:B------:R-:W-:Y:S01]  /*5110*/  IMAD.WIDE R12, R214, 0x2, R136.reuse ;  /* 0x00000002d60c7825 */ /* 0x100fe200078e0288 */
[----:B------:R1:W-:Y:S03]  /*5120*/  STL.64 [R1+0xb50], R10 ;  /* 0x000b500a01007387 */ /* 0x0003e60000100a00 */
[----:B------:R-:W-:Y:S01]  /*5130*/  IMAD R18, R215, 0x13, RZ ;  /* 0x00000013d7127824 */ /* 0x000fe200078e02ff */
[----:B------:R-:W-:Y:S01]  /*5140*/  STL.64 [R1+0xb48], R164 ;  /* 0x000b48a401007387 */ /* 0x000fe20000100a00 */
[----:B------:R-:W-:-:S03]  /*5150*/  IMAD.WIDE R160, R212, 0x2, R136 ;  /* 0x00000002d4a07825 */ /* 0x000fc600078e0288 */
[----:B------:R-:W-:Y:S01]  /*5160*/  STL.64 [R1+0x968], R162 ;  /* 0x000968a201007387 */ /* 0x000fe20000100a00 */
[----:B------:R-:W-:Y:S02]  /*5170*/  IMAD R215, R151, 0x7d, RZ ;  /* 0x0000007d97d77824 */ /* 0x000fe400078e02ff */
[--C-:B-1----:R-:W-:Y:S01]  /*5180*/  IMAD.WIDE R10, R214, 0x2, R134.reuse ;  /* 0x00000002d60a7825 */ /* 0x102fe200078e0286 */
[----:B------:R-:W-:Y:S04]  /*5190*/  STL.64 [R1+0x960], R158 ;  /* 0x0009609e01007387 */ /* 0x000fe80000100a00 */
[----:B------:R1:W-:Y:S01]  /*51a0*/  STL.64 [R1+0xf60], R12 ;  /* 0x000f600c01007387 */ /* 0x0003e20000100a00 */
[----:B------:R-:W-:-:S03]  /*51b0*/  IMAD.WIDE R166, R212, 0x2, R134 ;  /* 0x00000002d4a67825 */ /* 0x000fc600078e0286 */
[----:B------:R-:W-:Y:S04]  /*51c0*/  STL.64 [R1+0xfd0], R160 ;  /* 0x000fd0a001007387 */ /* 0x000fe80000100a00 */
[----:B------:R-:W-:Y:S04]  /*51d0*/  STL [R1+0x11c8], R215 ;  /* 0x0011c8d701007387 */ /* 0x000fe80000100800 */
[----:B------:R5:W-:Y:S01]  /*51e0*/  STL.64 [R1+0xf58], R10 ;  /* 0x000f580a01007387 */ /* 0x000be20000100a00 */
[----:B------:R-:W-:-:S03]  /*51f0*/  IMAD.WIDE R168, R217, 0x2, R136 ;  /* 0x00000002d9a87825 */ /* 0x000fc600078e0288 */
[----:B------:R-:W-:Y:S01]  /*5200*/  STL.64 [R1+0xfc8], R166 ;  /* 0x000fc8a601007387 */ /* 0x000fe20000100a00 */
[----:B-1----:R-:W-:-:S04]  /*5210*/  IMAD.WIDE R12, R218, 0x2, R134 ;  /* 0x00000002da0c7825 */ /* 0x002fc800078e0286 */
[----:B-----5:R-:W-:-:S04]  /*5220*/  IMAD.WIDE R10, R217, 0x2, R134 ;  /* 0x00000002d90a7825 */ /* 0x020fc800078e0286 */
[----:B------:R-:W-:Y:S01]  /*5230*/  IMAD.WIDE R170, R218, 0x2, R136 ;  /* 0x00000002daaa7825 */ /* 0x000fe200078e0288 */
[----:B------:R1:W-:Y:S03]  /*5240*/  STL.64 [R1+0xef8], R10 ;  /* 0x000ef80a01007387 */ /* 0x0003e60000100a00 */
[C---:B------:R-:W-:Y:S01]  /*5250*/  IMAD.WIDE R172, R219.reuse, 0x2, R134 ;  /* 0x00000002dbac7825 */ /* 0x040fe200078e0286 */
[----:B------:R-:W-:Y:S04]  /*5260*/  STL.64 [R1+0xf00], R168 ;  /* 0x000f00a801007387 */ /* 0x000fe80000100a00 */
[----:B------:R5:W-:Y:S01]  /*5270*/  STL.64 [R1+0xe98], R12 ;  /* 0x000e980c01007387 */ /* 0x000be20000100a00 */
[----:B-1----:R-:W-:-:S03]  /*5280*/  IMAD.WIDE R10, R219, 0x2, R136 ;  /* 0x00000002db0a7825 */ /* 0x002fc600078e0288 */
[----:B------:R-:W-:Y:S04]  /*5290*/  STL.64 [R1+0xea0], R170 ;  /* 0x000ea0aa01007387 */ /* 0x000fe80000100a00 */
[----:B------:R1:W-:Y:S01]  /*52a0*/  STL.64 [R1+0xe40], R10 ;  /* 0x000e400a01007387 */ /* 0x0003e20000100a00 */
[----:B-----5:R-:W-:-:S03]  /*52b0*/  IMAD.WIDE R12, R221, 0x2, R134 ;  /* 0x00000002dd0c7825 */ /* 0x020fc600078e0286 */
[----:B------:R-:W-:Y:S01]  /*52c0*/  STL.64 [R1+0xe38], R172 ;  /* 0x000e38ac01007387 */ /* 0x000fe20000100a00 */
[----:B------:R-:W-:-:S03]  /*52d0*/  IMAD.WIDE R174, R221, 0x2, R136 ;  /* 0x00000002ddae7825 */ /* 0x000fc600078e0288 */
[----:B------:R5:W-:Y:S01]  /*52e0*/  STL.64 [R1+0xdd8], R12 ;  /* 0x000dd80c01007387 */ /* 0x000be20000100a00 */
[----:B-1----:R-:W-:-:S04]  /*52f0*/  IMAD.WIDE R10, R222, 0x2, R136 ;  /* 0x00000002de0a7825 */ /* 0x002fc800078e0288 */
[----:B------:R-:W-:Y:S01]  /*5300*/  IMAD.WIDE R176, R222, 0x2, R134 ;  /* 0x00000002deb07825 */ /* 0x000fe200078e0286 */
[----:B------:R1:W-:Y:S03]  /*5310*/  STL.64 [R1+0xd80], R10 ;  /* 0x000d800a01007387 */ /* 0x0003e60000100a00 */
[C---:B-----5:R-:W-:Y:S01]  /*5320*/  IMAD.WIDE R12, R223.reuse, 0x2, R136 ;  /* 0x00000002df0c7825 */ /* 0x060fe200078e0288 */
[----:B------:R-:W-:Y:S03]  /*5330*/  STL.64 [R1+0xde0], R174 ;  /* 0x000de0ae01007387 */ /* 0x000fe60000100a00 */
[----:B------:R-:W-:Y:S01]  /*5340*/  IMAD.WIDE R178, R223, 0x2, R134 ;  /* 0x00000002dfb27825 */ /* 0x000fe200078e0286 */
[----:B------:R5:W-:Y:S03]  /*5350*/  STL.64 [R1+0xd20], R12 ;  /* 0x000d200c01007387 */ /* 0x000be60000100a00 */
[C---:B-1----:R-:W-:Y:S01]  /*5360*/  IMAD.WIDE R10, R225.reuse, 0x2, R136 ;  /* 0x00000002e10a7825 */ /* 0x042fe200078e0288 */
[----:B------:R-:W-:Y:S03]  /*5370*/  STL.64 [R1+0xd78], R176 ;  /* 0x000d78b001007387 */ /* 0x000fe60000100a00 */
[----:B------:R-:W-:Y:S01]  /*5380*/  IMAD.WIDE R180, R225, 0x2, R134 ;  /* 0x00000002e1b47825 */ /* 0x000fe200078e0286 */
[----:B------:R1:W-:Y:S03]  /*5390*/  STL.64 [R1+0xcc0], R10 ;  /* 0x000cc00a01007387 */ /* 0x0003e60000100a00 */
[C-C-:B-----5:R-:W-:Y:S01]  /*53a0*/  IMAD.WIDE R12, R227.reuse, 0x2, R136.reuse ;  /* 0x00000002e30c7825 */ /* 0x160fe200078e0288 */
[----:B------:R-:W-:Y:S03]  /*53b0*/  STL.64 [R1+0xd18], R178 ;  /* 0x000d18b201007387 */ /* 0x000fe60000100a00 */
[C---:B------:R-:W-:Y:S01]  /*53c0*/  IMAD.WIDE R110, R226.reuse, 0x2, R136 ;  /* 0x00000002e26e7825 */ /* 0x040fe200078e0288 */
[----:B------:R-:W-:Y:S03]  /*53d0*/  STL.64 [R1+0xcb8], R180 ;  /* 0x000cb8b401007387 */ /* 0x000fe60000100a00 */
[--C-:B-1----:R-:W-:Y:S01]  /*53e0*/  IMAD.WIDE R10, R227, 0x2, R134.reuse ;  /* 0x00000002e30a7825 */ /* 0x102fe200078e0286 */
[----:B------:R1:W-:Y:S03]  /*53f0*/  STL.64 [R1+0xc00], R12 ;  /* 0x000c000c01007387 */ /* 0x0003e60000100a00 */
[----:B------:R-:W-:Y:S01]  /*5400*/  IMAD.WIDE R112, R226, 0x2, R134 ;  /* 0x00000002e2707825 */ /* 0x000fe200078e0286 */
[----:B------:R-:W-:Y:S04]  /*5410*/  STL.64 [R1+0xc60], R110 ;  /* 0x000c606e01007387 */ /* 0x000fe80000100a00 */
[----:B------:R5:W-:Y:S01]  /*5420*/  STL.64 [R1+0xbf8], R10 ;  /* 0x000bf80a01007387 */ /* 0x000be20000100a00 */
[----:B-1----:R-:W-:-:S03]  /*5430*/  IMAD.WIDE R12, R229, 0x2, R136 ;  /* 0x00000002e50c7825 */ /* 0x002fc600078e0288 */
[----:B------:R-:W-:Y:S01]  /*5440*/  STL.64 [R1+0xc58], R112 ;  /* 0x000c587001007387 */ /* 0x000fe20000100a00 */
[----:B-----5:R-:W-:-:S03]  /*5450*/  IMAD.WIDE R10, R229, 0x2, R134 ;  /* 0x00000002e50a7825 */ /* 0x020fc600078e0286 */
[----:B------:R-:W-:Y:S01]  /*5460*/  STL.64 [R1+0xba0], R12 ;  /* 0x000ba00c01007387 */ /* 0x000fe20000100a00 */
[----:B------:R-:W-:-:S03]  /*5470*/  IMAD.WIDE R114, R230, 0x2, R136 ;  /* 0x00000002e6727825 */ /* 0x000fc600078e0288 */
[----:B------:R1:W-:Y:S01]  /*5480*/  STL.64 [R1+0xb98], R10 ;  /* 0x000b980a01007387 */ /* 0x0003e20000100a00 */
[----:B------:R-:W-:-:S03]  /*5490*/  IMAD.WIDE R226, R230, 0x2, R134 ;  /* 0x00000002e6e27825 */ /* 0x000fc600078e0286 */
[----:B------:R-:W-:Y:S01]  /*54a0*/  STL.64 [R1+0x9c8], R114 ;  /* 0x0009c87201007387 */ /* 0x000fe20000100a00 */
[----:B------:R-:W-:-:S04]  /*54b0*/  IMAD.WIDE R116, R231, 0x2, R136 ;  /* 0x00000002e7747825 */ /* 0x000fc800078e0288 */
[----:B-1----:R-:W-:-:S04]  /*54c0*/  IMAD.WIDE R10, R231, 0x2, R134 ;  /* 0x00000002e70a7825 */ /* 0x002fc800078e0286 */
[--C-:B------:R-:W-:Y:S01]  /*54d0*/  IMAD.WIDE R12, R233, 0x2, R136.reuse ;  /* 0x00000002e90c7825 */ /* 0x100fe200078e0288 */
[----:B------:R1:W-:Y:S04]  /*54e0*/  STL.64 [R1+0x950], R10 ;  /* 0x0009500a01007387 */ /* 0x0003e80000100a00 */
[----:B------:R-:W-:Y:S01]  /*54f0*/  STL.64 [R1+0x9c0], R226 ;  /* 0x0009c0e201007387 */ /* 0x000fe20000100a00 */
[----:B------:R-:W-:-:S03]  /*5500*/  IMAD.WIDE R118, R234, 0x2, R136 ;  /* 0x00000002ea767825 */ /* 0x000fc600078e0288 */
[----:B------:R-:W-:Y:S01]  /*5510*/  STL.64 [R1+0x1030], R12 ;  /* 0x0010300c01007387 */ /* 0x000fe20000100a00 */
[----:B-1----:R-:W-:-:S03]  /*5520*/  IMAD.WIDE R10, R233, 0x2, R134 ;  /* 0x00000002e90a7825 */ /* 0x002fc600078e0286 */
[----:B------:R-:W-:Y:S04]  /*5530*/  STL.64 [R1+0x958], R116 ;  /* 0x0009587401007387 */ /* 0x000fe80000100a00 */
[----:B------:R1:W-:Y:S01]  /*5540*/  STL.64 [R1+0x1028], R10 ;  /* 0x0010280a01007387 */ /* 0x0003e20000100a00 */
[----:B------:R-:W-:-:S03]  /*5550*/  IMAD.WIDE R120, R234, 0x2, R134 ;  /* 0x00000002ea787825 */ /* 0x000fc600078e0286 */
[----:B------:R-:W-:Y:S01]  /*5560*/  STL.64 [R1+0xfc0], R118 ;  /* 0x000fc07601007387 */ /* 0x000fe20000100a00 */
[----:B------:R-:W-:-:S04]  /*5570*/  IMAD.WIDE R126, R235, 0x2, R134 ;  /* 0x00000002eb7e7825 */ /* 0x000fc800078e0286 */
[----:B-1----:R-:W-:-:S05]  /*5580*/  IMAD.WIDE R10, R235, 0x2, R136 ;  /* 0x00000002eb0a7825 */ /* 0x002fca00078e0288 */
[----:B------:R1:W-:Y:S01]  /*5590*/  STL.64 [R1+0xf50], R10 ;  /* 0x000f500a01007387 */ /* 0x0003e20000100a00 */
[----:B------:R-:W-:-:S03]  /*55a0*/  IMAD R239, R239, 0x32, RZ ;  /* 0x00000032efef7824 */ /* 0x000fc600078e02ff */
[----:B------:R-:W-:Y:S01]  /*55b0*/  STL.64 [R1+0x12d0], R118 ;  /* 0x0012d07601007387 */ /* 0x000fe20000100a00 */
[----:B------:R-:W-:-:S03]  /*55c0*/  IMAD.WIDE R122, R237, 0x2, R136 ;  /* 0x00000002ed7a7825 */ /* 0x000fc600078e0288 */
[----:B------:R-:W-:Y:S01]  /*55d0*/  STL.64 [R1+0xfb8], R120 ;  /* 0x000fb87801007387 */ /* 0x000fe20000100a00 */
[----:B-1----:R-:W-:-:S03]  /*55e0*/  IMAD.WIDE R10, R238, 0x2, R136 ;  /* 0x00000002ee0a7825 */ /* 0x002fc600078e0288 */
[----:B------:R-:W-:Y:S01]  /*55f0*/  STL.64 [R1+0xf48], R126 ;  /* 0x000f487e01007387 */ /* 0x000fe20000100a00 */
[----:B------:R-:W-:-:S03]  /*5600*/  IMAD.WIDE R124, R237, 0x2, R134 ;  /* 0x00000002ed7c7825 */ /* 0x000fc600078e0286 */
[----:B------:R1:W-:Y:S01]  /*5610*/  STL.64 [R1+0xe90], R10 ;  /* 0x000e900a01007387 */ /* 0x0003e20000100a00 */
[----:B------:R-:W-:-:S03]  /*5620*/  IMAD R241, R241, 0x3a, RZ ;  /* 0x0000003af1f17824 */ /* 0x000fc600078e02ff */
[----:B------:R-:W-:Y:S01]  /*5630*/  STL.64 [R1+0xef0], R122 ;  /* 0x000ef07a01007387 */ /* 0x000fe20000100a00 */
[----:B------:R-:W-:-:S03]  /*5640*/  IMAD.WIDE R130, R238, 0x2, R134 ;  /* 0x00000002ee827825 */ /* 0x000fc600078e0286 */
[----:B------:R-:W-:Y:S01]  /*5650*/  STL.64 [R1+0xee8], R124 ;  /* 0x000ee87c01007387 */ /* 0x000fe20000100a00 */
[----:B-1----:R-:W-:-:S04]  /*5660*/  IMAD.WIDE R10, R239, 0x2, R136 ;  /* 0x00000002ef0a7825 */ /* 0x002fc800078e0288 */
[----:B------:R-:W-:Y:S01]  /*5670*/  IMAD.WIDE R138, R239, 0x2, R134 ;  /* 0x00000002ef8a7825 */ /* 0x000fe200078e0286 */
[----:B------:R1:W-:Y:S03]  /*5680*/  STL.64 [R1+0xe30], R10 ;  /* 0x000e300a01007387 */ /* 0x0003e60000100a00 */
[----:B------:R-:W-:Y:S01]  /*5690*/  IMAD R242, R242, 0x42, RZ ;  /* 0x00000042f2f27824 */ /* 0x000fe200078e02ff */
[----:B------:R-:W-:Y:S01]  /*56a0*/  STL.64 [R1+0xe88], R130 ;  /* 0x000e888201007387 */ /* 0x000fe20000100a00 */
[----:B------:R-:W-:-:S03]  /*56b0*/  IMAD.WIDE R128, R241, 0x2, R136 ;  /* 0x00000002f1807825 */ /* 0x000fc600078e0288 */
[----:B------:R-:W-:Y:S01]  /*56c0*/  STL.64 [R1+0xe28], R138 ;  /* 0x000e288a01007387 */ /* 0x000fe20000100a00 */
[----:B-1----:R-:W-:-:S04]  /*56d0*/  IMAD.WIDE R10, R241, 0x2, R134 ;  /* 0x00000002f10a7825 */ /* 0x002fc800078e0286 */
[----:B------:R-:W-:Y:S01]  /*56e0*/  IMAD.WIDE R12, R242, 0x2, R136 ;  /* 0x00000002f20c7825 */ /* 0x000fe200078e0288 */
[----:B------:R1:W-:Y:S03]  /*56f0*/  STL.64 [R1+0xdc8], R10 ;  /* 0x000dc80a01007387 */ /* 0x0003e60000100a00 */
[----:B------:R-:W-:Y:S01]  /*5700*/  IMAD R244, R244, 0x4a, RZ ;  /* 0x0000004af4f47824 */ /* 0x000fe200078e02ff */
[----:B------:R5:W-:Y:S01]  /*5710*/  STL.64 [R1+0xd70], R12 ;  /* 0x000d700c01007387 */ /* 0x000be20000100a00 */
[----:B------:R-:W-:-:S03]  /*5720*/  IMAD R245, R245, 0x52, RZ ;  /* 0x00000052f5f57824 */ /* 0x000fc600078e02ff */
[----:B------:R-:W-:Y:S01]  /*5730*/  STL.64 [R1+0xdd0], R128 ;  /* 0x000dd08001007387 */ /* 0x000fe20000100a00 */
[----:B-1----:R-:W-:-:S04]  /*5740*/  IMAD.WIDE R10, R242, 0x2, R134 ;  /* 0x00000002f20a7825 */ /* 0x002fc800078e0286 */
[--C-:B-----5:R-:W-:Y:S01]  /*5750*/  IMAD.WIDE R12, R244, 0x2, R136.reuse ;  /* 0x00000002f40c7825 */ /* 0x120fe200078e0288 */
[----:B------:R1:W-:Y:S03]  /*5760*/  STL.64 [R1+0xd68], R10 ;  /* 0x000d680a01007387 */ /* 0x0003e60000100a00 */
[----:B------:R-:W-:Y:S01]  /*5770*/  IMAD R246, R246, 0x5a, RZ ;  /* 0x0000005af6f67824 */ /* 0x000fe200078e02ff */
[----:B------:R5:W-:Y:S01]  /*5780*/  STL.64 [R1+0xd10], R12 ;  /* 0x000d100c01007387 */ /* 0x000be20000100a00 */
[----:B------:R-:W-:-:S04]  /*5790*/  IMAD.WIDE R140, R245, 0x2, R136 ;  /* 0x00000002f58c7825 */ /* 0x000fc800078e0288 */
[----:B-1----:R-:W-:-:S04]  /*57a0*/  IMAD.WIDE R10, R244, 0x2, R134 ;  /* 0x00000002f40a7825 */ /* 0x002fc800078e0286 */
[----:B-----5:R-:W-:Y:S01]  /*57b0*/  IMAD.WIDE R12, R245, 0x2, R134 ;  /* 0x00000002f50c7825 */ /* 0x020fe200078e0286 */
[----:B------:R1:W-:Y:S03]  /*57c0*/  STL.64 [R1+0xd08], R10 ;  /* 0x000d080a01007387 */ /* 0x0003e60000100a00 */
[----:B------:R-:W-:Y:S01]  /*57d0*/  IMAD R248, R248, 0x62, RZ ;  /* 0x00000062f8f87824 */ /* 0x000fe200078e02ff */
[----:B------:R-:W-:Y:S01]  /*57e0*/  STL.64 [R1+0xca8], R12 ;  /* 0x000ca80c01007387 */ /* 0x000fe20000100a00 */
[----:B------:R-:W-:-:S03]  /*57f0*/  IMAD.WIDE R144, R246, 0x2, R136 ;  /* 0x00000002f6907825 */ /* 0x000fc600078e0288 */
[----:B------:R-:W-:Y:S01]  /*5800*/  STL.64 [R1+0xcb0], R140 ;  /* 0x000cb08c01007387 */ /* 0x000fe20000100a00 */
[----:B------:R-:W-:Y:S02]  /*5810*/  IMAD R250, R250, 0x72, RZ ;  /* 0x00000072fafa7824 */ /* 0x000fe400078e02ff */
[----:B-1----:R-:W-:-:S04]  /*5820*/  IMAD.WIDE R10, R246, 0x2, R134 ;  /* 0x00000002f60a7825 */ /* 0x002fc800078e0286 */
[----:B------:R-:W-:Y:S01]  /*5830*/  IMAD R249, R249, 0x6a, RZ ;  /* 0x0000006af9f97824 */ /* 0x000fe200078e02ff */
[----:B------:R1:W-:Y:S01]  /*5840*/  STL.64 [R1+0xc48], R10 ;  /* 0x000c480a01007387 */ /* 0x0003e20000100a00 */
[----:B------:R-:W-:-:S03]  /*5850*/  IMAD.WIDE R146, R248, 0x2, R136 ;  /* 0x00000002f8927825 */ /* 0x000fc600078e0288 */
[----:B------:R-:W-:Y:S01]  /*5860*/  STL.64 [R1+0xc50], R144 ;  /* 0x000c509001007387 */ /* 0x000fe20000100a00 */
[----:B------:R-:W-:-:S03]  /*5870*/  IMAD.WIDE R14, R250, 0x2, R136 ;  /* 0x00000002fa0e7825 */ /* 0x000fc600078e0288 */
[----:B------:R-:W-:Y:S01]  /*5880*/  STL.64 [R1+0x1280], R144 ;  /* 0x0012809001007387 */ /* 0x000fe20000100a00 */
[----:B------:R-:W-:-:S04]  /*5890*/  IMAD.WIDE R148, R249, 0x2, R136 ;  /* 0x00000002f9947825 */ /* 0x000fc800078e0288 */
[--C-:B-1----:R-:W-:Y:S01]  /*58a0*/  IMAD.WIDE R10, R248, 0x2, R134.reuse ;  /* 0x00000002f80a7825 */ /* 0x102fe200078e0286 */
[----:B------:R-:W-:Y:S03]  /*58b0*/  STL.64 [R1+0xbf0], R146 ;  /* 0x000bf09201007387 */ /* 0x000fe60000100a00 */
[--C-:B------:R-:W-:Y:S01]  /*58c0*/  IMAD.WIDE R230, R249, 0x2, R134.reuse ;  /* 0x00000002f9e67825 */ /* 0x100fe200078e0286 */
[----:B------:R-:W-:Y:S03]  /*58d0*/  STL.64 [R1+0x1270], R146 ;  /* 0x0012709201007387 */ /* 0x000fe60000100a00 */
[----:B------:R-:W-:Y:S01]  /*58e0*/  IMAD R252, R252, 0xb, RZ ;  /* 0x0000000bfcfc7824 */ /* 0x000fe200078e02ff */
[----:B------:R-:W-:Y:S01]  /*58f0*/  STL.64 [R1+0xbe8], R10 ;  /* 0x000be80a01007387 */ /* 0x000fe20000100a00 */
[----:B------:R-:W-:-:S03]  /*5900*/  IMAD.WIDE R12, R250, 0x2, R134 ;  /* 0x00000002fa0c7825 */ /* 0x000fc600078e0286 */
[----:B------:R1:W-:Y:S01]  /*5910*/  STL.64 [R1+0x9b8], R14 ;  /* 0x0009b80e01007387 */ /* 0x0003e20000100a00 */
[----:B------:R-:W-:Y:S02]  /*5920*/  IMAD R251, R251, 0x7a, RZ ;  /* 0x0000007afbfb7824 */ /* 0x000fe400078e02ff */
[----:B------:R-:W-:Y:S01]  /*5930*/  IMAD.WIDE R16, R252, 0x2, R136 ;  /* 0x00000002fc107825 */ /* 0x000fe200078e0288 */
[----:B------:R-:W-:Y:S04]  /*5940*/  STL.64 [R1+0xb90], R148 ;  /* 0x000b909401007387 */ /* 0x000fe80000100a00 */
[----:B------:R-:W-:Y:S01]  /*5950*/  STL.64 [R1+0xb88], R230 ;  /* 0x000b88e601007387 */ /* 0x000fe20000100a00 */
[----:B------:R-:W-:-:S03]  /*5960*/  IMAD.WIDE R228, R251, 0x2, R134 ;  /* 0x00000002fbe47825 */ /* 0x000fc600078e0286 */
[----:B------:R-:W-:Y:S01]  /*5970*/  STL.64 [R1+0x9b0], R12 ;  /* 0x0009b00c01007387 */ /* 0x000fe20000100a00 */
[----:B-1----:R-:W-:-:S03]  /*5980*/  IMAD.WIDE R14, R251, 0x2, R136 ;  /* 0x00000002fb0e7825 */ /* 0x002fc600078e0288 */
[----:B------:R1:W-:Y:S04]  /*5990*/  STL.64 [R1+0x1250], R12 ;  /* 0x0012500c01007387 */ /* 0x0003e80000100a00 */
[----:B------:R5:W-:Y:S04]  /*59a0*/  STL.64 [R1+0x1020], R16 ;  /* 0x0010201001007387 */ /* 0x000be80000100a00 */
[----:B------:R-:W-:Y:S01]  /*59b0*/  STL.64 [R1+0x948], R14 ;  /* 0x0009480e01007387 */ /* 0x000fe20000100a00 */
[----:B-1----:R-:W-:-:S03]  /*59c0*/  IMAD.WIDE R12, R18, 0x2, R136 ;  /* 0x00000002120c7825 */ /* 0x002fc600078e0288 */
[----:B------:R-:W-:Y:S01]  /*59d0*/  STL.64 [R1+0x940], R228 ;  /* 0x000940e401007387 */ /* 0x000fe20000100a00 */
[----:B-----5:R-:W-:-:S03]  /*59e0*/  IMAD.WIDE R16, R252, 0x2, R134 ;  /* 0x00000002fc107825 */ /* 0x020fc600078e0286 */
[----:B------:R1:W-:Y:S01]  /*59f0*/  STL.64 [R1+0xfb0], R12 ;  /* 0x000fb00c01007387 */ /* 0x0003e20000100a00 */
[----:B------:R-:W-:-:S03]  /*5a00*/  IMAD.WIDE R18, R18, 0x2, R134 ;  /* 0x0000000212127825 */ /* 0x000fc600078e0286 */
[----:B------:R-:W-:Y:S04]  /*5a10*/  STL.64 [R1+0x1018], R16 ;  /* 0x0010181001007387 */ /* 0x000fe80000100a00 */
[----:B------:R-:W-:Y:S01]  /*5a20*/  STL.64 [R1+0x1238], R16 ;  /* 0x0012381001007387 */ /* 0x000fe20000100a00 */
[----:B-1----:R-:W-:-:S05]  /*5a30*/  IMAD.WIDE R12, R20, 0x2, R136 ;  /* 0x00000002140c7825 */ /* 0x002fca00078e0288 */
        /* <DEDUP_REMOVED lines=17> */
[----:B------:R-:W-:Y:S01]  /*5b50*/  STL.64 [R1+0xe78], R24 ;  /* 0x000e781801007387 */ /* 0x000fe20000100a00 */
[----:B------:R-:W-:-:S03]  /*5b60*/  IMAD.WIDE R214, R30, 0x2, R136 ;  /* 0x000000021ed67825 */ /* 0x000fc600078e0288 */
[----:B------:R-:W-:Y:S01]  /*5b70*/  STL.64 [R1+0x11f8], R24 ;  /* 0x0011f81801007387 */ /* 0x000fe20000100a00 */
[----:B-1----:R-:W-:-:S04]  /*5b80*/  IMAD.WIDE R12, R28, 0x2, R136 ;  /* 0x000000021c0c7825 */ /* 0x002fc800078e0288 */
[--C-:B------:R-:W-:Y:S01]  /*5b90*/  IMAD.WIDE R28, R28, 0x2, R134.reuse ;  /* 0x000000021c1c7825 */ /* 0x100fe200078e0286 */
[----:B------:R1:W-:Y:S03]  /*5ba0*/  STL.64 [R1+0xdc0], R12 ;  /* 0x000dc00c01007387 */ /* 0x0003e60000100a00 */
[----:B------:R-:W-:Y:S01]  /*5bb0*/  IMAD.WIDE R30, R30, 0x2, R134 ;  /* 0x000000021e1e7825 */ /* 0x000fe200078e0286 */
[----:B------:R-:W-:Y:S03]  /*5bc0*/  STL.64 [R1+0xe18], R26 ;  /* 0x000e181a01007387 */ /* 0x000fe60000100a00 */
[C---:B------:R-:W-:Y:S01]  /*5bd0*/  IMAD.WIDE R108, R32.reuse, 0x2, R136 ;  /* 0x00000002206c7825 */ /* 0x040fe200078e0288 */
[----:B------:R5:W-:Y:S03]  /*5be0*/  STL.64 [R1+0x11e8], R26 ;  /* 0x0011e81a01007387 */ /* 0x000be60000100a00 */
[----:B------:R-:W-:Y:S01]  /*5bf0*/  IMAD.WIDE R32, R32, 0x2, R134 ;  /* 0x0000000220207825 */ /* 0x000fe200078e0286 */
[----:B------:R-:W-:Y:S03]  /*5c00*/  STL.64 [R1+0xdb8], R28 ;  /* 0x000db81c01007387 */ /* 0x000fe60000100a00 */
[C---:B------:R-:W-:Y:S01]  /*5c10*/  IMAD.WIDE R34, R37.reuse, 0x2, R136 ;  /* 0x0000000225227825 */ /* 0x040fe200078e0288 */
[----:B------:R0:W-:Y:S03]  /*5c20*/  STL.64 [R1+0x11d8], R28 ;  /* 0x0011d81c01007387 */ /* 0x0001e60000100a00 */
[----:B------:R-:W-:Y:S01]  /*5c30*/  IMAD.WIDE R220, R37, 0x2, R134 ;  /* 0x0000000225dc7825 */ /* 0x000fe200078e0286 */
[----:B------:R0:W-:Y:S03]  /*5c40*/  STL.64 [R1+0xd60], R214 ;  /* 0x000d60d601007387 */ /* 0x0001e60000100a00 */
        /* <DEDUP_REMOVED lines=21> */
[----:B------:R-:W-:Y:S03]  /*5da0*/  STL.64 [R1+0xb78], R224 ;  /* 0x000b78e001007387 */ /* 0x000fe60000100a00 */
        /* <DEDUP_REMOVED lines=26> */
[----:B------:R-:W-:Y:S01]  /*5f50*/  IMAD R64, R2, 0x54, RZ ;  /* 0x0000005402407824 */ /* 0x000fe200078e02ff */
[----:B------:R0:W-:Y:S01]  /*5f60*/  STL.64 [R1+0xe68], R54 ;  /* 0x000e683601007387 */ /* 0x0001e20000100a00 */
[----:B------:R-:W-:-:S03]  /*5f70*/  IMAD.WIDE R88, R60, 0x2, R136 ;  /* 0x000000023c587825 */ /* 0x000fc600078e0288 */
[----:B------:R0:W-:Y:S01]  /*5f80*/  STL.64 [R1+0xe10], R92 ;  /* 0x000e105c01007387 */ /* 0x0001e20000100a00 */
[----:B------:R-:W-:-:S03]  /*5f90*/  IMAD.WIDE R60, R60, 0x2, R134 ;  /* 0x000000023c3c7825 */ /* 0x000fc600078e0286 */
[----:B------:R0:W-:Y:S01]  /*5fa0*/  STL.64 [R1+0xe08], R56 ;  /* 0x000e083801007387 */ /* 0x0001e20000100a00 */
[----:B--2---:R-:W-:Y:S02]  /*5fb0*/  IMAD R9, R9, 0x5c, RZ ;  /* 0x0000005c09097824 */ /* 0x004fe400078e02ff */
[C---:B------:R-:W-:Y:S01]  /*5fc0*/  IMAD.WIDE R86, R62.reuse, 0x2, R136 ;  /* 0x000000023e567825 */ /* 0x040fe200078e0288 */
[----:B------:R2:W-:Y:S03]  /*5fd0*/  STL.64 [R1+0xdb0], R90 ;  /* 0x000db05a01007387 */ /* 0x0005e60000100a00 */
[----:B------:R-:W-:Y:S01]  /*5fe0*/  IMAD.WIDE R62, R62, 0x2, R134 ;  /* 0x000000023e3e7825 */ /* 0x000fe200078e0286 */
[----:B------:R0:W-:Y:S03]  /*5ff0*/  STL.64 [R1+0xda8], R58 ;  /* 0x000da83a01007387 */ /* 0x0001e60000100a00 */
[----:B----4-:R-:W-:Y:S01]  /*6000*/  IMAD R7, R7, 0x64, RZ ;  /* 0x0000006407077824 */ /* 0x010fe200078e02ff */
[----:B------:R4:W-:Y:S01]  /*6010*/  STL.64 [R1+0xd50], R88 ;  /* 0x000d505801007387 */ /* 0x0009e20000100a00 */
[----:B------:R-:W-:-:S03]  /*6020*/  IMAD.WIDE R84, R64, 0x2, R136 ;  /* 0x0000000240547825 */ /* 0x000fc600078e0288 */
[----:B------:R0:W-:Y:S01]  /*6030*/  STL.64 [R1+0xd48], R60 ;  /* 0x000d483c01007387 */ /* 0x0001e20000100a00 */
[----:B------:R-:W-:-:S03]  /*6040*/  IMAD.WIDE R64, R64, 0x2, R134 ;  /* 0x0000000240407825 */ /* 0x000fc600078e0286 */
[----:B------:R0:W-:Y:S01]  /*6050*/  STL.64 [R1+0xcf0], R86 ;  /* 0x000cf05601007387 */ /* 0x0001e20000100a00 */
[----:B------:R-:W-:Y:S02]  /*6060*/  IMAD R6, R6, 0x6c, RZ ;  /* 0x0000006c06067824 */ /* 0x000fe400078e02ff */
[C---:B------:R-:W-:Y:S01]  /*6070*/  IMAD.WIDE R82, R9.reuse, 0x2, R136 ;  /* 0x0000000209527825 */ /* 0x040fe200078e0288 */
[----:B------:R0:W-:Y:S03]  /*6080*/  STL.64 [R1+0xce8], R62 ;  /* 0x000ce83e01007387 */ /* 0x0001e60000100a00 */
[----:B------:R-:W-:Y:S01]  /*6090*/  IMAD.WIDE R66, R9, 0x2, R134 ;  /* 0x0000000209427825 */ /* 0x000fe200078e0286 */
[----:B------:R0:W-:Y:S03]  /*60a0*/  STL.64 [R1+0xc90], R84 ;  /* 0x000c905401007387 */ /* 0x0001e60000100a00 */
[----:B------:R-:W-:-:S02]  /*60b0*/  IMAD R5, R5, 0x74, RZ ;  /* 0x0000007405057824 */ /* 0x000fc400078e02ff */
[C---:B------:R-:W-:Y:S01]  /*60c0*/  IMAD.WIDE R70, R7.reuse, 0x2, R136 ;  /* 0x0000000207467825 */ /* 0x040fe200078e0288 */
[----:B------:R0:W-:Y:S03]  /*60d0*/  STL.64 [R1+0xc88], R64 ;  /* 0x000c884001007387 */ /* 0x0001e60000100a00 */
[----:B------:R-:W-:Y:S01]  /*60e0*/  IMAD.WIDE R68, R7, 0x2, R134 ;  /* 0x0000000207447825 */ /* 0x000fe200078e0286 */
[----:B------:R-:W-:Y:S03]  /*60f0*/  STL.64 [R1+0xc30], R82 ;  /* 0x000c305201007387 */ /* 0x000fe60000100a00 */
[----:B------:R-:W-:Y:S02]  /*6100*/  IMAD R3, R3, 0x7c, RZ ;  /* 0x0000007c03037824 */ /* 0x000fe400078e02ff */
[C---:B------:R-:W-:Y:S01]  /*6110*/  IMAD.WIDE R218, R6.reuse, 0x2, R136 ;  /* 0x0000000206da7825 */ /* 0x040fe200078e0288 */
[----:B------:R-:W-:Y:S03]  /*6120*/  STL.64 [R1+0xc28], R66 ;  /* 0x000c284201007387 */ /* 0x000fe60000100a00 */
[----:B------:R-:W-:Y:S01]  /*6130*/  IMAD.WIDE R212, R6, 0x2, R134 ;  /* 0x0000000206d47825 */ /* 0x000fe200078e0286 */
[----:B------:R-:W-:Y:S03]  /*6140*/  STL.64 [R1+0xbd0], R70 ;  /* 0x000bd04601007387 */ /* 0x000fe60000100a00 */
[----:B------:R-:W-:-:S02]  /*6150*/  IMAD R2, R4, 0xd, RZ ;  /* 0x0000000d04027824 */ /* 0x000fc400078e02ff */
[C---:B------:R-:W-:Y:S01]  /*6160*/  IMAD.WIDE R80, R5.reuse, 0x2, R136 ;  /* 0x0000000205507825 */ /* 0x040fe200078e0288 */
[----:B------:R-:W-:Y:S03]  /*6170*/  STL.64 [R1+0xbc8], R68 ;  /* 0x000bc84401007387 */ /* 0x000fe60000100a00 */
[----:B------:R-:W-:Y:S01]  /*6180*/  IMAD.WIDE R72, R5, 0x2, R134 ;  /* 0x0000000205487825 */ /* 0x000fe200078e0286 */
[----:B------:R-:W-:Y:S03]  /*6190*/  STL.64 [R1+0xb70], R218 ;  /* 0x000b70da01007387 */ /* 0x000fe60000100a00 */
[----:B------:R-:W-:Y:S01]  /*61a0*/  IMAD.WIDE R74, R3, 0x2, R136 ;  /* 0x00000002034a7825 */ /* 0x000fe200078e0288 */
[----:B------:R-:W-:Y:S03]  /*61b0*/  STL.64 [R1+0xb68], R212 ;  /* 0x000b68d401007387 */ /* 0x000fe60000100a00 */
[----:B------:R-:W-:-:S02]  /*61c0*/  IMAD R4, R8, 0x15, RZ ;  /* 0x0000001508047824 */ /* 0x000fc400078e02ff */
[----:B------:R-:W-:Y:S01]  /*61d0*/  IMAD.WIDE R216, R3, 0x2, R134 ;  /* 0x0000000203d87825 */ /* 0x000fe200078e0286 */
[----:B------:R-:W-:Y:S03]  /*61e0*/  STL.64 [R1+0x998], R80 ;  /* 0x0009985001007387 */ /* 0x000fe60000100a00 */
[C---:B------:R-:W-:Y:S01]  /*61f0*/  IMAD.WIDE R78, R2.reuse, 0x2, R136 ;  /* 0x00000002024e7825 */ /* 0x040fe200078e0288 */
[----:B------:R-:W-:Y:S03]  /*6200*/  STL.64 [R1+0x990], R72 ;  /* 0x0009904801007387 */ /* 0x000fe60000100a00 */
[----:B------:R-:W-:Y:S01]  /*6210*/  IMAD.WIDE R76, R2, 0x2, R134 ;  /* 0x00000002024c7825 */ /* 0x000fe200078e0286 */
[----:B------:R-:W-:Y:S03]  /*6220*/  STL.64 [R1+0x928], R74 ;  /* 0x0009284a01007387 */ /* 0x000fe60000100a00 */
[----:B---3--:R-:W-:Y:S01]  /*6230*/  IMAD R8, R150, 0x1d, RZ ;  /* 0x0000001d96087824 */ /* 0x008fe200078e02ff */
[----:B------:R-:W-:Y:S01]  /*6240*/  STL.64 [R1+0x920], R216 ;  /* 0x000920d801007387 */ /* 0x000fe20000100a00 */
[----:B------:R-:W-:-:S03]  /*6250*/  IMAD.WIDE R2, R4, 0x2, R136 ;  /* 0x0000000204027825 */ /* 0x000fc600078e0288 */
[----:B------:R-:W-:Y:S01]  /*6260*/  STL.64 [R1+0x1000], R78 ;  /* 0x0010004e01007387 */ /* 0x000fe20000100a00 */
[----:B------:R-:W-:-:S03]  /*6270*/  IMAD.WIDE R4, R4, 0x2, R134 ;  /* 0x0000000204047825 */ /* 0x000fc600078e0286 */
[----:B------:R-:W-:Y:S01]  /*6280*/  STL.64 [R1+0xff8], R76 ;  /* 0x000ff84c01007387 */ /* 0x000fe20000100a00 */
[----:B------:R-:W-:Y:S02]  /*6290*/  IMAD R142, R142, 0x25, RZ ;  /* 0x000000258e8e7824 */ /* 0x000fe400078e02ff */
[C---:B------:R-:W-:Y:S01]  /*62a0*/  IMAD.WIDE R6, R8.reuse, 0x2, R136 ;  /* 0x0000000208067825 */ /* 0x040fe200078e0288 */
[----:B------:R-:W3:Y:S03]  /*62b0*/  LDL.64 R18, [R1+0xfd8] ;  /* 0x000fd80001127983 */ /* 0x000ee60000100a00 */
[----:B------:R-:W-:Y:S01]  /*62c0*/  IMAD.WIDE R210, R8, 0x2, R134 ;  /* 0x0000000208d27825 */ /* 0x000fe200078e0286 */
[----:B------:R-:W2:Y:S03]  /*62d0*/  LDL.64 R16, [R1+0xf10] ;  /* 0x000f100001107983 */ /* 0x000ea60000100a00 */
[----:B------:R-:W-:Y:S01]  /*62e0*/  IMAD R232, R143, 0x2d, RZ ;  /* 0x0000002d8fe87824 */ /* 0x000fe200078e02ff */
[----:B------:R-:W-:Y:S01]  /*62f0*/  STL.64 [R1+0xf90], R2 ;  /* 0x000f900201007387 */ /* 0x000fe20000100a00 */
[----:B------:R-:W-:-:S03]  /*6300*/  IMAD.WIDE R8, R142, 0x2, R136 ;  /* 0x000000028e087825 */ /* 0x000fc600078e0288 */
[----:B------:R-:W-:Y:S01]  /*6310*/  STL.64 [R1+0xf88], R4 ;  /* 0x000f880401007387 */ /* 0x000fe20000100a00 */
[----:B------:R-:W-:Y:S01]  /*6320*/  IMAD.WIDE R150, R142, 0x2, R134 ;  /* 0x000000028e967825 */ /* 0x000fe200078e0286 */
[----:B------:R-:W-:Y:S02]  /*6330*/  PRMT R185, RZ, 0x7610, R185 ;  /* 0x00007610ffb97816 */ /* 0x000fe400000000b9 */
[----:B-1----:R-:W2:Y:S01]  /*6340*/  LDL.64 R12, [R1+0xea8] ;  /* 0x000ea800010c7983 */ /* 0x002ea20000100a00 */
[----:B------:R-:W-:-:S03]  /*6350*/  IMAD.WIDE R142, R232, 0x2, R136 ;  /* 0x00000002e88e7825 */ /* 0x000fc600078e0288 */
[----:B------:R-:W2:Y:S01]  /*6360*/  LDL.64 R146, [R1+0xdf0] ;  /* 0x000df00001927983 */ /* 0x000ea20000100a00 */
[----:B0-----:R-:W-:-:S03]  /*6370*/  IMAD R247, R247, 0x35, RZ ;  /* 0x00000035f7f77824 */ /* 0x001fc600078e02ff */
[----:B------:R-:W-:Y:S01]  /*6380*/  STL.64 [R1+0xf20], R6 ;  /* 0x000f200601007387 */ /* 0x000fe20000100a00 */
[----:B------:R-:W-:-:S03]  /*6390*/  IMAD.WIDE R250, R232, 0x2, R134 ;  /* 0x00000002e8fa7825 */ /* 0x000fc600078e0286 */
[----:B------:R-:W2:Y:S01]  /*63a0*/  LDL.64 R144, [R1+0xd90] ;  /* 0x000d900001907983 */ /* 0x000ea20000100a00 */
[----:B------:R-:W-:-:S03]  /*63b0*/  PRMT R187, RZ, 0x7610, R187 ;  /* 0x00007610ffbb7816 */ /* 0x000fc600000000bb */
[----:B------:R-:W2:Y:S04]  /*63c0*/  LDL.64 R244, [R1+0xd88] ;  /* 0x000d880001f47983 */ /* 0x000ea80000100a00 */
[----:B------:R-:W2:Y:S04]  /*63d0*/  LDL.64 R242, [R1+0xd30] ;  /* 0x000d300001f27983 */ /* 0x000ea80000100a00 */
[----:B------:R-:W2:Y:S04]  /*63e0*/  LDL.64 R240, [R1+0xcd0] ;  /* 0x000cd00001f07983 */ /* 0x000ea80000100a00 */
[----:B------:R-:W2:Y:S04]  /*63f0*/  LDL.64 R238, [R1+0xcc8] ;  /* 0x000cc80001ee7983 */ /* 0x000ea80000100a00 */
[----:B------:R-:W2:Y:S01]  /*6400*/  LDL.64 R236, [R1+0xc70] ;  /* 0x000c700001ec7983 */ /* 0x000ea20000100a00 */
[----:B------:R-:W-:-:S03]  /*6410*/  IMAD.WIDE R248, R247, 0x2, R136 ;  /* 0x00000002f7f87825 */ /* 0x000fc600078e0288 */
[----:B------:R-:W-:Y:S01]  /*6420*/  STL.64 [R1+0xf18], R210 ;  /* 0x000f18d201007387 */ /* 0x000fe20000100a00 */
[----:B------:R-:W-:-:S03]  /*6430*/  PRMT R188, RZ, 0x7610, R188 ;  /* 0x00007610ffbc7816 */ /* 0x000fc600000000bc */
[----:B------:R-:W2:Y:S04]  /*6440*/  LDL.64 R118, [R1+0xc08] ;  /* 0x000c080001767983 */ /* 0x000ea80000100a00 */
[----:B------:R-:W2:Y:S01]  /*6450*/  LDL.64 R234, [R1+0xbb0] ;  /* 0x000bb00001ea7983 */ /* 0x000ea20000100a00 */
[----:B------:R-:W-:-:S03]  /*6460*/  PRMT R190, RZ, 0x7610, R190 ;  /* 0x00007610ffbe7816 */ /* 0x000fc600000000be */
[----:B------:R-:W-:Y:S01]  /*6470*/  STL.64 [R1+0xec0], R8 ;  /* 0x000ec00801007387 */ /* 0x000fe20000100a00 */
[----:B------:R-:W-:-:S03]  /*6480*/  PRMT R191, RZ, 0x7610, R191 ;  /* 0x00007610ffbf7816 */ /* 0x000fc600000000bf */
[----:B------:R-:W-:Y:S04]  /*6490*/  STL.64 [R1+0xeb8], R150 ;  /* 0x000eb89601007387 */ /* 0x000fe80000100a00 */
[----:B------:R-:W-:Y:S04]  /*64a0*/  STL.64 [R1+0xe60], R142 ;  /* 0x000e608e01007387 */ /* 0x000fe80000100a00 */
[----:B------:R-:W-:Y:S04]  /*64b0*/  STL.64 [R1+0xe58], R250 ;  /* 0x000e58fa01007387 */ /* 0x000fe80000100a00 */
[----:B------:R-:W2:Y:S04]  /*64c0*/  @P4 LDG.E.U16 R185, desc[UR10][R192.64] ;  /* 0x0000000ac0b94981 */ /* 0x000ea8000c1e1500 */
[----:B------:R-:W2:Y:S04]  /*64d0*/  @P4 LDG.E.U16 R187, desc[UR10][R194.64] ;  /* 0x0000000ac2bb4981 */ /* 0x000ea8000c1e1500 */
[----:B------:R-:W2:Y:S04]  /*64e0*/  @P4 LDG.E.U16 R188, desc[UR10][R196.64] ;  /* 0x0000000ac4bc4981 */ /* 0x000ea8000c1e1500 */
[----:B------:R-:W2:Y:S04]  /*64f0*/  LDL.LU.64 R192, [R1+0x13b0] ;  /* 0x0013b00001c07983 */ /* 0x000ea80000300a00 */
[----:B------:R-:W3:Y:S04]  /*6500*/  LDL.64 R232, [R1+0xb50] ;  /* 0x000b500001e87983 */ /* 0x000ee80000100a00 */
[----:B------:R-:W-:Y:S04]  /*6510*/  STL.64 [R1+0xe00], R248 ;  /* 0x000e00f801007387 */ /* 0x000fe80000100a00 */
[----:B------:R-:W3:Y:S04]  /*6520*/  LDL.LU.64 R194, [R1+0x13a8] ;  /* 0x0013a80001c27983 */ /* 0x000ee80000300a00 */
[----:B------:R-:W4:Y:S04]  /*6530*/  LDL.LU.64 R196, [R1+0x13a0] ;  /* 0x0013a00001c47983 */ /* 0x000f280000300a00 */
[----:B------:R-:W5:Y:S04]  /*6540*/  @P4 LDG.E.U16 R190, desc[UR10][R198.64] ;  /* 0x0000000ac6be4981 */ /* 0x000f68000c1e1500 */
[----:B------:R-:W5:Y:S04]  /*6550*/  @P4 LDG.E.U16 R191, desc[UR10][R200.64] ;  /* 0x0000000ac8bf4981 */ /* 0x000f68000c1e1500 */
[----:B------:R-:W5:Y:S04]  /*6560*/  LDL.LU.64 R198, [R1+0x1398] ;  /* 0x0013980001c67983 */ /* 0x000f680000300a00 */
[----:B------:R-:W5:Y:S04]  /*6570*/  LDL.LU.64 R200, [R1+0x1390] ;  /* 0x0013900001c87983 */ /* 0x000f680000300a00 */
[----:B--2---:R-:W2:Y:S01]  /*6580*/  @P4 LDG.E.U16 R193, desc[UR10][R202.64] ;  /* 0x0000000acac14981 */ /* 0x004ea2000c1e1500 */
[----:B------:R-:W-:-:S03]  /*6590*/  IMAD.WIDE R246, R247, 0x2, R134 ;  /* 0x00000002f7f67825 */ /* 0x000fc600078e0286 */
[----:B------:R-:W2:Y:S04]  /*65a0*/  @P4 LDG.E.U16 R192, desc[UR10][R12.64] ;  /* 0x0000000a0cc04981 */ /* 0x000ea8000c1e1500 */
[----:B------:R-:W2:Y:S04]  /*65b0*/  LDL.LU.64 R202, [R1+0x1388] ;  /* 0x0013880001ca7983 */ /* 0x000ea80000300a00 */
[----:B---3--:R-:W3:Y:S04]  /*65c0*/  @P4 LDG.E.U16 R194, desc[UR10][R204.64] ;  /* 0x0000000accc24981 */ /* 0x008ee8000c1e1500 */
[----:B----4-:R-:W4:Y:S04]  /*65d0*/  @P4 LDG.E.U16 R197, desc[UR10][R206.64] ;  /* 0x0000000acec54981 */ /* 0x010f28000c1e1500 */
[----:B------:R-:W3:Y:S04]  /*65e0*/  @P4 LDG.E.U16 R196, desc[UR10][R146.64] ;  /* 0x0000000a92c44981 */ /* 0x000ee8000c1e1500 */
[----:B------:R-:W3:Y:S04]  /*65f0*/  LDL.LU.64 R204, [R1+0x1380] ;  /* 0x0013800001cc7983 */ /* 0x000ee80000300a00 */
[----:B------:R-:W4:Y:S04]  /*6600*/  LDL.LU.64 R206, [R1+0x1378] ;  /* 0x0013780001ce7983 */ /* 0x000f280000300a00 */
[----:B-----5:R-:W5:Y:S04]  /*6610*/  @P4 LDG.E.U16 R201, desc[UR10][R208.64] ;  /* 0x0000000ad0c94981 */ /* 0x020f68000c1e1500 */
[----:B------:R0:W5:Y:S04]  /*6620*/  @P4 LDG.E.U16 R200, desc[UR10][R242.64] ;  /* 0x0000000af2c84981 */ /* 0x000168000c1e1500 */
[----:B------:R-:W5:Y:S04]  /*6630*/  @P4 LDG.E.U16 R199, desc[UR10][R244.64] ;  /* 0x0000000af4c74981 */ /* 0x000f68000c1e1500 */
[----:B------:R-:W5:Y:S01]  /*6640*/  LDL.LU.64 R208, [R1+0x1370] ;  /* 0x0013700001d07983 */ /* 0x000f620000300a00 */
[----:B0-----:R-:W0:Y:S01]  /*6650*/  LDC R243, c[0x0][0x3c4] ;  /* 0x0000f100fff37b82 */ /* 0x001e220000000800 */
[----:B------:R-:W-:-:S02]  /*6660*/  PRMT R186, RZ, 0x7610, R186 ;  /* 0x00007610ffba7816 */ /* 0x000fc400000000ba */
[----:B------:R-:W5:Y:S01]  /*6670*/  @P4 LDG.E.U16 R198, desc[UR10][R144.64] ;  /* 0x0000000a90c64981 */ /* 0x000f62000c1e1500 */
[----:B------:R-:W-:-:S03]  /*6680*/  PRMT R189, RZ, 0x7610, R189 ;  /* 0x00007610ffbd7816 */ /* 0x000fc600000000bd */
[----:B------:R-:W5:Y:S04]  /*6690*/  @P4 LDG.E.U16 R186, desc[UR10][R18.64] ;  /* 0x0000000a12ba4981 */ /* 0x000f68000c1e1500 */
[----:B------:R-:W5:Y:S04]  /*66a0*/  @P4 LDG.E.U16 R189, desc[UR10][R16.64] ;  /* 0x0000000a10bd4981 */ /* 0x000f68000c1e1500 */
[----:B--2---:R1:W2:Y:S04]  /*66b0*/  @P4 LDG.E.U16 R202, desc[UR10][R240.64] ;  /* 0x0000000af0ca4981 */ /* 0x0042a8000c1e1500 */
[----:B------:R-:W2:Y:S04]  /*66c0*/  @P4 LDG.E.U16 R203, desc[UR10][R238.64] ;  /* 0x0000000aeecb4981 */ /* 0x000ea8000c1e1500 */
[----:B---3--:R-:W3:Y:S04]  /*66d0*/  @P4 LDG.E.U16 R205, desc[UR10][R154.64] ;  /* 0x0000000a9acd4981 */ /* 0x008ee8000c1e1500 */
[----:B----4-:R-:W4:Y:S04]  /*66e0*/  @P4 LDG.E.U16 R206, desc[UR10][R152.64] ;  /* 0x0000000a98ce4981 */ /* 0x010f28000c1e1500 */
[----:B------:R-:W2:Y:S04]  /*66f0*/  @P4 LDG.E.U16 R207, desc[UR10][R118.64] ;  /* 0x0000000a76cf4981 */ /* 0x000ea8000c1e1500 */
[----:B------:R1:W2:Y:S04]  /*6700*/  @P4 LDG.E.U16 R204, desc[UR10][R236.64] ;  /* 0x0000000aeccc4981 */ /* 0x0002a8000c1e1500 */
[----:B-----5:R-:W5:Y:S01]  /*6710*/  @P4 LDG.E.U16 R209, desc[UR10][R156.64] ;  /* 0x0000000a9cd14981 */ /* 0x020f62000c1e1500 */
[----:B0-----:R-:W-:Y:S01]  /*6720*/  IMAD R243, R243, 0x3d, RZ ;  /* 0x0000003df3f37824 */ /* 0x001fe200078e02ff */
[----:B-1----:R-:W0:Y:S02]  /*6730*/  LDC R240, c[0x0][0x3c4] ;  /* 0x0000f100fff07b82 */ /* 0x002e240000000800 */
[----:B------:R-:W2:Y:S04]  /*6740*/  LDL.LU.64 R154, [R1+0x1368] ;  /* 0x00136800019a7983 */ /* 0x000ea80000300a00 */
[----:B------:R-:W3:Y:S04]  /*6750*/  LDL.LU.64 R152, [R1+0x1360] ;  /* 0x0013600001987983 */ /* 0x000ee80000300a00 */
[----:B------:R-:W3:Y:S04]  /*6760*/  LDL.64 R26, [R1+0xf60] ;  /* 0x000f6000011a7983 */ /* 0x000ee80000100a00 */
[----:B------:R-:W4:Y:S04]  /*6770*/  LDL.64 R24, [R1+0xf58] ;  /* 0x000f580001187983 */ /* 0x000f280000100a00 */
[----:B------:R-:W4:Y:S04]  /*6780*/  LDL.64 R22, [R1+0xef8] ;  /* 0x000ef80001167983 */ /* 0x000f280000100a00 */
[----:B------:R-:W4:Y:S04]  /*6790*/  LDL.LU.64 R156, [R1+0x1358] ;  /* 0x00135800019c7983 */ /* 0x000f280000300a00 */
[----:B------:R-:W4:Y:S04]  /*67a0*/  @P4 LDG.E.U16 R208, desc[UR10][R234.64] ;  /* 0x0000000aead04981 */ /* 0x000f28000c1e1500 */
[----:B------:R-:W4:Y:S01]  /*67b0*/  LDL.64 R20, [R1+0xe98] ;  /* 0x000e980001147983 */ /* 0x000f220000100a00 */
[----:B------:R-:W-:-:S03]  /*67c0*/  IMAD.WIDE R244, R243, 0x2, R136 ;  /* 0x00000002f3f47825 */ /* 0x000fc600078e0288 */
[----:B------:R-:W5:Y:S04]  /*67d0*/  LDL.64 R234, [R1+0xe40] ;  /* 0x000e400001ea7983 */ /* 0x000f680000100a00 */
[----:B--2---:R-:W2:Y:S04]  /*67e0*/  @P4 LDG.E.U16 R154, desc[UR10][R164.64] ;  /* 0x0000000aa49a4981 */ /* 0x004ea8000c1e1500 */
[----:B------:R-:W2:Y:S04]  /*67f0*/  @P4 LDG.E.U16 R155, desc[UR10][R162.64] ;  /* 0x0000000aa29b4981 */ /* 0x000ea8000c1e1500 */
[----:B---3--:R-:W3:Y:S04]  /*6800*/  @P4 LDG.E.U16 R153, desc[UR10][R232.64] ;  /* 0x0000000ae8994981 */ /* 0x008ee8000c1e1500 */
[----:B------:R-:W5:Y:S04]  /*6810*/  LDL.LU.64 R164, [R1+0x1350] ;  /* 0x0013500001a47983 */ /* 0x000f680000300a00 */
[----:B------:R-:W2:Y:S04]  /*6820*/  LDL.64 R146, [R1+0xdd8] ;  /* 0x000dd80001927983 */ /* 0x000ea80000100a00 */
[----:B------:R-:W2:Y:S04]  /*6830*/  LDL.64 R118, [R1+0xd80] ;  /* 0x000d800001767983 */ /* 0x000ea80000100a00 */
[----:B------:R-:W2:Y:S04]  /*6840*/  LDL.LU.64 R162, [R1+0x1348] ;  /* 0x0013480001a27983 */ /* 0x000ea80000300a00 */
[----:B------:R-:W-:Y:S04]  /*6850*/  STL.64 [R1+0xdf8], R246 ;  /* 0x000df8f601007387 */ /* 0x000fe80000100a00 */
[----:B----4-:R-:W4:Y:S04]  /*6860*/  @P4 LDG.E.U16 R156, desc[UR10][R158.64] ;  /* 0x0000000a9e9c4981 */ /* 0x010f28000c1e1500 */
[----:B------:R-:W3:Y:S04]  /*6870*/  @P4 LDG.E.U16 R157, desc[UR10][R160.64] ;  /* 0x0000000aa09d4981 */ /* 0x000ee8000c1e1500 */
[----:B------:R-:W3:Y:S04]  /*6880*/  LDL.LU.64 R158, [R1+0x1340] ;  /* 0x00134000019e7983 */ /* 0x000ee80000300a00 */
[----:B------:R-:W4:Y:S04]  /*6890*/  LDL.64 R12, [R1+0xd20] ;  /* 0x000d2000010c7983 */ /* 0x000f280000100a00 */
[----:B------:R-:W4:Y:S04]  /*68a0*/  LDL.64 R232, [R1+0xcc0] ;  /* 0x000cc00001e87983 */ /* 0x000f280000100a00 */
[----:B------:R-:W-:Y:S04]  /*68b0*/  STL.64 [R1+0xda0], R244 ;  /* 0x000da0f401007387 */ /* 0x000fe80000100a00 */
[----:B------:R-:W4:Y:S01]  /*68c0*/  LDL.LU.64 R160, [R1+0x1338] ;  /* 0x0013380001a07983 */ /* 0x000f220000300a00 */
[----:B0-----:R-:W-:-:S02]  /*68d0*/  IMAD R236, R240, 0x45, RZ ;  /* 0x00000045f0ec7824 */ /* 0x001fc400078e02ff */
[----:B------:R-:W-:Y:S01]  /*68e0*/  IMAD.WIDE R242, R243, 0x2, R134 ;  /* 0x00000002f3f27825 */ /* 0x000fe200078e0286 */
[----:B------:R-:W4:Y:S03]  /*68f0*/  LDL.64 R18, [R1+0xc00] ;  /* 0x000c000001127983 */ /* 0x000f260000100a00 */
[C---:B------:R-:W-:Y:S01]  /*6900*/  IMAD.WIDE R240, R236.reuse, 0x2, R136 ;  /* 0x00000002ecf07825 */ /* 0x040fe200078e0288 */
[----:B------:R-:W4:Y:S03]  /*6910*/  LDL.64 R16, [R1+0xbf8] ;  /* 0x000bf80001107983 */ /* 0x000f260000100a00 */
[----:B------:R-:W-:Y:S01]  /*6920*/  IMAD.WIDE R238, R236, 0x2, R134 ;  /* 0x00000002ecee7825 */ /* 0x000fe200078e0286 */
[----:B------:R-:W4:Y:S04]  /*6930*/  LDL.64 R144, [R1+0xba0] ;  /* 0x000ba00001907983 */ /* 0x000f280000100a00 */
[----:B------:R-:W4:Y:S04]  /*6940*/  LDL.64 R236, [R1+0xb98] ;  /* 0x000b980001ec7983 */ /* 0x000f280000100a00 */
[----:B------:R0:W-:Y:S04]  /*6950*/  STL.64 [R1+0xd98], R242 ;  /* 0x000d98f201007387 */ /* 0x0001e80000100a00 */
[----:B-----5:R-:W5:Y:S04]  /*6960*/  @P4 LDG.E.U16 R165, desc[UR10][R234.64] ;  /* 0x0000000aeaa54981 */ /* 0x020f68000c1e1500 */
[----:B------:R-:W5:Y:S04]  /*6970*/  @P4 LDG.E.U16 R164, desc[UR10][R20.64] ;  /* 0x0000000a14a44981 */ /* 0x000f68000c1e1500 */
[----:B--2---:R-:W2:Y:S04]  /*6980*/  @P4 LDG.E.U16 R163, desc[UR10][R170.64] ;  /* 0x0000000aaaa34981 */ /* 0x004ea8000c1e1500 */
[----:B------:R-:W2:Y:S04]  /*6990*/  @P4 LDG.E.U16 R162, desc[UR10][R22.64] ;  /* 0x0000000a16a24981 */ /* 0x000ea8000c1e1500 */
[----:B---3--:R-:W3:Y:S04]  /*69a0*/  @P4 LDG.E.U16 R158, desc[UR10][R166.64] ;  /* 0x0000000aa69e4981 */ /* 0x008ee8000c1e1500 */
[----:B------:R-:W2:Y:S04]  /*69b0*/  @P4 LDG.E.U16 R159, desc[UR10][R26.64] ;  /* 0x0000000a1a9f4981 */ /* 0x000ea8000c1e1500 */
[----:B------:R-:W2:Y:S04]  /*69c0*/  LDL.LU.64 R166, [R1+0x1330] ;  /* 0x0013300001a67983 */ /* 0x000ea80000300a00 */
[----:B------:R-:W-:Y:S04]  /*69d0*/  STL.64 [R1+0xd40], R240 ;  /* 0x000d40f001007387 */ /* 0x000fe80000100a00 */
[----:B------:R-:W-:Y:S04]  /*69e0*/  STL.64 [R1+0xd38], R238 ;  /* 0x000d38ee01007387 */ /* 0x000fe80000100a00 */
[----:B----4-:R-:W4:Y:S04]  /*69f0*/  @P4 LDG.E.U16 R161, desc[UR10][R168.64] ;  /* 0x0000000aa8a14981 */ /* 0x010f28000c1e1500 */
[----:B------:R-:W3:Y:S04]  /*6a00*/  @P4 LDG.E.U16 R160, desc[UR10][R24.64] ;  /* 0x0000000a18a04981 */ /* 0x000ee8000c1e1500 */
[----:B------:R-:W3:Y:S04]  /*6a10*/  LDL.LU.64 R168, [R1+0x1328] ;  /* 0x0013280001a87983 */ /* 0x000ee80000300a00 */
[----:B------:R-:W4:Y:S04]  /*6a20*/  LDL.LU.64 R170, [R1+0x1320] ;  /* 0x0013200001aa7983 */ /* 0x000f280000300a00 */
[----:B--2---:R-:W2:Y:S04]  /*6a30*/  @P4 LDG.E.U16 R166, desc[UR10][R172.64] ;  /* 0x0000000aaca64981 */ /* 0x004ea8000c1e1500 */
[----:B------:R-:W2:Y:S04]  /*6a40*/  @P4 LDG.E.U16 R167, desc[UR10][R174.64] ;  /* 0x0000000aaea74981 */ /* 0x000ea8000c1e1500 */
[----:B------:R-:W2:Y:S04]  /*6a50*/  LDL.LU.64 R172, [R1+0x1318] ;  /* 0x0013180001ac7983 */ /* 0x000ea80000300a00 */
[----:B------:R-:W5:Y:S04]  /*6a60*/  LDL.64 R234, [R1+0x950] ;  /* 0x0009500001ea7983 */ /* 0x000f680000100a00 */
[----:B------:R-:W5:Y:S04]  /*6a70*/  LDL.LU.64 R174, [R1+0x1310] ;  /* 0x0013100001ae7983 */ /* 0x000f680000300a00 */
[----:B---3--:R-:W3:Y:S04]  /*6a80*/  @P4 LDG.E.U16 R168, desc[UR10][R146.64] ;  /* 0x0000000a92a84981 */ /* 0x008ee8000c1e1500 */
[----:B----4-:R-:W4:Y:S04]  /*6a90*/  @P4 LDG.E.U16 R170, desc[UR10][R176.64] ;  /* 0x0000000ab0aa4981 */ /* 0x010f28000c1e1500 */
[----:B------:R-:W3:Y:S04]  /*6aa0*/  @P4 LDG.E.U16 R169, desc[UR10][R118.64] ;  /* 0x0000000a76a94981 */ /* 0x000ee8000c1e1500 */
[----:B------:R-:W3:Y:S04]  /*6ab0*/  LDL.64 R146, [R1+0x1030] ;  /* 0x0010300001927983 */ /* 0x000ee80000100a00 */
[----:B------:R-:W3:Y:S04]  /*6ac0*/  LDL.LU.64 R176, [R1+0x1308] ;  /* 0x0013080001b07983 */ /* 0x000ee80000300a00 */
[----:B------:R-:W3:Y:S04]  /*6ad0*/  LDL.64 R118, [R1+0x1028] ;  /* 0x0010280001767983 */ /* 0x000ee80000100a00 */
[----:B------:R-:W4:Y:S04]  /*6ae0*/  @P4 LDG.E.U16 R171, desc[UR10][R12.64] ;  /* 0x0000000a0cab4981 */ /* 0x000f28000c1e1500 */
[----:B--2---:R-:W2:Y:S04]  /*6af0*/  @P4 LDG.E.U16 R172, desc[UR10][R178.64] ;  /* 0x0000000ab2ac4981 */ /* 0x004ea8000c1e1500 */
[----:B------:R1:W2:Y:S04]  /*6b00*/  @P4 LDG.E.U16 R173, desc[UR10][R232.64] ;  /* 0x0000000ae8ad4981 */ /* 0x0002a8000c1e1500 */
[----:B-----5:R-:W5:Y:S04]  /*6b10*/  @P4 LDG.E.U16 R174, desc[UR10][R180.64] ;  /* 0x0000000ab4ae4981 */ /* 0x020f68000c1e1500 */
[----:B------:R-:W2:Y:S01]  /*6b20*/  LDL.LU.64 R178, [R1+0x1300] ;  /* 0x0013000001b27983 */ /* 0x000ea20000300a00 */
[----:B-1----:R-:W1:Y:S03]  /*6b30*/  LDC R232, c[0x0][0x3c4] ;  /* 0x0000f100ffe87b82 */ /* 0x002e660000000800 */
[----:B------:R-:W4:Y:S04]  /*6b40*/  @P4 LDG.E.U16 R175, desc[UR10][R110.64] ;  /* 0x0000000a6eaf4981 */ /* 0x000f28000c1e1500 */
[----:B------:R-:W4:Y:S04]  /*6b50*/  LDL.LU.64 R180, [R1+0x12f8] ;  /* 0x0012f80001b47983 */ /* 0x000f280000300a00 */
[----:B------:R-:W5:Y:S04]  /*6b60*/  LDL.64 R12, [R1+0xf50] ;  /* 0x000f5000010c7983 */ /* 0x000f680000100a00 */
[----:B------:R-:W5:Y:S04]  /*6b70*/  LDL.LU.64 R110, [R1+0x12f0] ;  /* 0x0012f000016e7983 */ /* 0x000f680000300a00 */
[----:B---3--:R-:W3:Y:S04]  /*6b80*/  @P4 LDG.E.U16 R176, desc[UR10][R112.64] ;  /* 0x0000000a70b04981 */ /* 0x008ee8000c1e1500 */
[----:B------:R-:W3:Y:S04]  /*6b90*/  @P4 LDG.E.U16 R177, desc[UR10][R18.64] ;  /* 0x0000000a12b14981 */ /* 0x000ee8000c1e1500 */
[----:B------:R-:W3:Y:S04]  /*6ba0*/  LDL.LU.64 R112, [R1+0x12e8] ;  /* 0x0012e80001707983 */ /* 0x000ee80000300a00 */
[----:B------:R-:W3:Y:S04]  /*6bb0*/  LDL.64 R18, [R1+0xe30] ;  /* 0x000e300001127983 */ /* 0x000ee80000100a00 */
[----:B--2---:R-:W2:Y:S01]  /*6bc0*/  @P4 LDG.E.U16 R178, desc[UR10][R16.64] ;  /* 0x0000000a10b24981 */ /* 0x004ea2000c1e1500 */
[----:B-1----:R-:W-:-:S03]  /*6bd0*/  IMAD R232, R232, 0x4d, RZ ;  /* 0x0000004de8e87824 */ /* 0x002fc600078e02ff */
[----:B------:R-:W2:Y:S04]  /*6be0*/  @P4 LDG.E.U16 R179, desc[UR10][R144.64] ;  /* 0x0000000a90b34981 */ /* 0x000ea8000c1e1500 */
[----:B----4-:R1:W4:Y:S04]  /*6bf0*/  @P4 LDG.E.U16 R180, desc[UR10][R236.64] ;  /* 0x0000000aecb44981 */ /* 0x010328000c1e1500 */
[----:B------:R-:W2:Y:S04]  /*6c00*/  LDL.64 R16, [R1+0xe90] ;  /* 0x000e900001107983 */ /* 0x000ea80000100a00 */
[----:B-----5:R-:W5:Y:S04]  /*6c10*/  @P4 LDG.E.U16 R111, desc[UR10][R114.64] ;  /* 0x0000000a726f4981 */ /* 0x020f68000c1e1500 */
[----:B------:R-:W2:Y:S04]  /*6c20*/  LDL.LU.64 R114, [R1+0x12e0] ;  /* 0x0012e00001727983 */ /* 0x000ea80000300a00 */
[----:B------:R-:W4:Y:S04]  /*6c30*/  LDL.64 R20, [R1+0xdc8] ;  /* 0x000dc80001147983 */ /* 0x000f280000100a00 */
[----:B---3--:R-:W3:Y:S04]  /*6c40*/  @P4 LDG.E.U16 R113, desc[UR10][R116.64] ;  /* 0x0000000a74714981 */ /* 0x008ee8000c1e1500 */
[----:B------:R0:W3:Y:S04]  /*6c50*/  @P4 LDG.E.U16 R112, desc[UR10][R226.64] ;  /* 0x0000000ae2704981 */ /* 0x0000e8000c1e1500 */
[----:B------:R-:W3:Y:S01]  /*6c60*/  LDL.LU.64 R116, [R1+0x12d8] ;  /* 0x0012d80001747983 */ /* 0x000ee20000300a00 */
[----:B-1----:R-:W-:-:S03]  /*6c70*/  IMAD.WIDE R236, R232, 0x2, R136 ;  /* 0x00000002e8ec7825 */ /* 0x002fc600078e0288 */
[----:B------:R-:W4:Y:S01]  /*6c80*/  LDL.64 R22, [R1+0xd70] ;  /* 0x000d700001167983 */ /* 0x000f220000100a00 */
[----:B0-----:R-:W0:Y:S03]  /*6c90*/  LDC R226, c[0x0][0x3c4] ;  /* 0x0000f100ffe27b82 */ /* 0x001e260000000800 */
[----:B------:R-:W4:Y:S04]  /*6ca0*/  LDL.64 R24, [R1+0xd68] ;  /* 0x000d680001187983 */ /* 0x000f280000100a00 */
[----:B------:R-:W4:Y:S04]  /*6cb0*/  LDL.64 R26, [R1+0xd10] ;  /* 0x000d1000011a7983 */ /* 0x000f280000100a00 */
[----:B------:R-:W-:Y:S04]  /*6cc0*/  STL.64 [R1+0xce0], R236 ;  /* 0x000ce0ec01007387 */ /* 0x000fe80000100a00 */
[----:B------:R-:W4:Y:S04]  /*6cd0*/  LDL.64 R28, [R1+0xd08] ;  /* 0x000d0800011c7983 */ /* 0x000f280000100a00 */
[----:B------:R-:W4:Y:S04]  /*6ce0*/  LDL.64 R144, [R1+0xca8] ;  /* 0x000ca80001907983 */ /* 0x000f280000100a00 */
[----:B--2---:R-:W2:Y:S04]  /*6cf0*/  @P4 LDG.E.U16 R115, desc[UR10][R146.64] ;  /* 0x0000000a92734981 */ /* 0x004ea8000c1e1500 */
[----:B------:R1:W2:Y:S04]  /*6d00*/  @P4 LDG.E.U16 R114, desc[UR10][R234.64] ;  /* 0x0000000aea724981 */ /* 0x0002a8000c1e1500 */
[----:B------:R-:W2:Y:S04]  /*6d10*/  LDL.64 R146, [R1+0xc48] ;  /* 0x000c480001927983 */ /* 0x000ea80000100a00 */
[----:B---3--:R-:W3:Y:S04]  /*6d20*/  @P4 LDG.E.U16 R116, desc[UR10][R118.64] ;  /* 0x0000000a76744981 */ /* 0x008ee8000c1e1500 */
[----:B------:R-:W2:Y:S01]  /*6d30*/  LDL.LU.64 R118, [R1+0x12d0] ;  /* 0x0012d00001767983 */ /* 0x000ea20000300a00 */
[----:B-1----:R-:W-:-:S05]  /*6d40*/  IMAD.WIDE R234, R232, 0x2, R134 ;  /* 0x00000002e8ea7825 */ /* 0x002fca00078e0286 */
[----:B------:R-:W-:Y:S01]  /*6d50*/  STL.64 [R1+0xcd8], R234 ;  /* 0x000cd8ea01007387 */ /* 0x000fe20000100a00 */
[----:B0-----:R-:W-:Y:S02]  /*6d60*/  IMAD R227, R226, 0x55, RZ ;  /* 0x00000055e2e37824 */ /* 0x001fe400078e02ff */
[----:B------:R-:W0:Y:S01]  /*6d70*/  LDC R226, c[0x0][0x3c4] ;  /* 0x0000f100ffe27b82 */ /* 0x000e220000000800 */
[----:B--2---:R-:W2:Y:S04]  /*6d80*/  @P4 LDG.E.U16 R117, desc[UR10][R118.64] ;  /* 0x0000000a76754981 */ /* 0x004ea8000c1e1500 */
[----:B------:R-:W2:Y:S01]  /*6d90*/  LDL.LU.64 R118, [R1+0x12c8] ;  /* 0x0012c80001767983 */ /* 0x000ea20000300a00 */
[----:B------:R-:W-:-:S05]  /*6da0*/  IMAD.WIDE R232, R227, 0x2, R136 ;  /* 0x00000002e3e87825 */ /* 0x000fca00078e0288 */
[----:B------:R-:W-:Y:S04]  /*6db0*/  STL.64 [R1+0xc80], R232 ;  /* 0x000c80e801007387 */ /* 0x000fe80000100a00 */
[----:B--2---:R-:W2:Y:S04]  /*6dc0*/  @P4 LDG.E.U16 R118, desc[UR10][R120.64] ;  /* 0x0000000a78764981 */ /* 0x004ea8000c1e1500 */
[----:B------:R-:W2:Y:S04]  /*6dd0*/  @P4 LDG.E.U16 R119, desc[UR10][R12.64] ;  /* 0x0000000a0c774981 */ /* 0x000ea8000c1e1500 */
[----:B------:R-:W2:Y:S04]  /*6de0*/  LDL.LU.64 R120, [R1+0x12c0] ;  /* 0x0012c00001787983 */ /* 0x000ea80000300a00 */
[----:B------:R-:W3:Y:S04]  /*6df0*/  LDL.64 R12, [R1+0x9b8] ;  /* 0x0009b800010c7983 */ /* 0x000ee80000100a00 */
[----:B--2---:R-:W2:Y:S04]  /*6e00*/  @P4 LDG.E.U16 R120, desc[UR10][R126.64] ;  /* 0x0000000a7e784981 */ /* 0x004ea8000c1e1500 */
[----:B------:R-:W2:Y:S04]  /*6e10*/  @P4 LDG.E.U16 R121, desc[UR10][R122.64] ;  /* 0x0000000a7a794981 */ /* 0x000ea8000c1e1500 */
[----:B------:R-:W2:Y:S04]  /*6e20*/  LDL.LU.64 R126, [R1+0x12b8] ;  /* 0x0012b800017e7983 */ /* 0x000ea80000300a00 */
[----:B------:R-:W3:Y:S04]  /*6e30*/  LDL.LU.64 R122, [R1+0x12b0] ;  /* 0x0012b000017a7983 */ /* 0x000ee80000300a00 */
[----:B--2---:R-:W2:Y:S04]  /*6e40*/  @P4 LDG.E.U16 R126, desc[UR10][R138.64] ;  /* 0x0000000a8a7e4981 */ /* 0x004ea8000c1e1500 */
[----:B---3--:R-:W3:Y:S04]  /*6e50*/  @P4 LDG.E.U16 R122, desc[UR10][R124.64] ;  /* 0x0000000a7c7a4981 */ /* 0x008ee8000c1e1500 */
[----:B------:R-:W2:Y:S04]  /*6e60*/  @P4 LDG.E.U16 R123, desc[UR10][R16.64] ;  /* 0x0000000a107b4981 */ /* 0x000ea8000c1e1500 */
[----:B------:R-:W2:Y:S04]  /*6e70*/  @P4 LDG.E.U16 R127, desc[UR10][R128.64] ;  /* 0x0000000a807f4981 */ /* 0x000ea8000c1e1500 */
[----:B------:R-:W2:Y:S04]  /*6e80*/  LDL.LU.64 R124, [R1+0x12a8] ;  /* 0x0012a800017c7983 */ /* 0x000ea80000300a00 */
[----:B--2---:R-:W2:Y:S04]  /*6e90*/  @P4 LDG.E.U16 R124, desc[UR10][R130.64] ;  /* 0x0000000a827c4981 */ /* 0x004ea8000c1e1500 */
[----:B------:R-:W2:Y:S04]  /*6ea0*/  @P4 LDG.E.U16 R125, desc[UR10][R18.64] ;  /* 0x0000000a127d4981 */ /* 0x000ea8000c1e1500 */
[----:B------:R-:W4:Y:S04]  /*6eb0*/  LDL.LU.64 R130, [R1+0x12a0] ;  /* 0x0012a00001827983 */ /* 0x000f280000300a00 */
[----:B------:R-:W2:Y:S04]  /*6ec0*/  LDL.64 R16, [R1+0x1020] ;  /* 0x0010200001107983 */ /* 0x000ea80000100a00 */
[----:B------:R-:W2:Y:S04]  /*6ed0*/  LDL.LU.64 R138, [R1+0x1298] ;  /* 0x00129800018a7983 */ /* 0x000ea80000300a00 */
[----:B------:R-:W3:Y:S04]  /*6ee0*/  LDL.64 R18, [R1+0xfb0] ;  /* 0x000fb00001127983 */ /* 0x000ee80000100a00 */
[----:B------:R-:W3:Y:S04]  /*6ef0*/  LDL.LU.64 R128, [R1+0x1290] ;  /* 0x0012900001807983 */ /* 0x000ee80000300a00 */
[----:B----4-:R-:W4:Y:S04]  /*6f00*/  @P4 LDG.E.U16 R130, desc[UR10][R24.64] ;  /* 0x0000000a18824981 */ /* 0x010f28000c1e1500 */
[----:B------:R-:W4:Y:S04]  /*6f10*/  @P4 LDG.E.U16 R131, desc[UR10][R26.64] ;  /* 0x0000000a1a834981 */ /* 0x000f28000c1e1500 */
[----:B--2---:R-:W2:Y:S04]  /*6f20*/  @P4 LDG.E.U16 R138, desc[UR10][R28.64] ;  /* 0x0000000a1c8a4981 */ /* 0x004ea8000c1e1500 */
[----:B------:R-:W2:Y:S04]  /*6f30*/  LDL.64 R24, [R1+0xe80] ;  /* 0x000e800001187983 */ /* 0x000ea80000100a00 */
[----:B---3--:R-:W3:Y:S04]  /*6f40*/  @P4 LDG.E.U16 R128, desc[UR10][R20.64] ;  /* 0x0000000a14804981 */ /* 0x008ee8000c1e1500 */
[----:B------:R-:W2:Y:S04]  /*6f50*/  @P4 LDG.E.U16 R129, desc[UR10][R22.64] ;  /* 0x0000000a16814981 */ /* 0x000ea8000c1e1500 */
[----:B------:R-:W2:Y:S04]  /*6f60*/  LDL.64 R26, [R1+0xe20] ;  /* 0x000e2000011a7983 */ /* 0x000ea80000100a00 */
[----:B------:R-:W2:Y:S04]  /*6f70*/  LDL.64 R20, [R1+0xf40] ;  /* 0x000f400001147983 */ /* 0x000ea80000100a00 */
[----:B------:R-:W2:Y:S04]  /*6f80*/  LDL.64 R22, [R1+0xee0] ;  /* 0x000ee00001167983 */ /* 0x000ea80000100a00 */
[----:B------:R-:W2:Y:S04]  /*6f90*/  LDL.64 R28, [R1+0xdc0] ;  /* 0x000dc000011c7983 */ /* 0x000ea80000100a00 */
[----:B------:R-:W2:Y:S04]  /*6fa0*/  @P4 LDG.E.U16 R139, desc[UR10][R140.64] ;  /* 0x0000000a8c8b4981 */ /* 0x000ea8000c1e1500 */
[----:B------:R-:W2:Y:S04]  /*6fb0*/  LDL.LU.64 R140, [R1+0x1288] ;  /* 0x00128800018c7983 */ /* 0x000ea80000300a00 */
[----:B--2---:R-:W2:Y:S04]  /*6fc0*/  @P4 LDG.E.U16 R140, desc[UR10][R144.64] ;  /* 0x0000000a908c4981 */ /* 0x004ea8000c1e1500 */
        /* <DEDUP_REMOVED lines=8> */
[----:B------:R-:W2:Y:S04]  /*7050*/  @P4 LDG.E.U16 R147, desc[UR10][R148.64] ;  /* 0x0000000a94934981 */ /* 0x000ea8000c1e1500 */
[----:B------:R-:W2:Y:S04]  /*7060*/  LDL.LU.64 R10, [R1+0x1260] ;  /* 0x00126000010a7983 */ /* 0x000ea80000300a00 */
[----:B------:R-:W3:Y:S04]  /*7070*/  LDL.LU.64 R148, [R1+0x1258] ;  /* 0x0012580001947983 */ /* 0x000ee80000300a00 */
[----:B--2---:R-:W2:Y:S04]  /*7080*/  @P4 LDG.E.U16 R10, desc[UR10][R12.64] ;  /* 0x0000000a0c0a4981 */ /* 0x004ea8000c1e1500 */
[----:B---3--:R1:W3:Y:S04]  /*7090*/  @P4 LDG.E.U16 R148, desc[UR10][R230.64] ;  /* 0x0000000ae6944981 */ /* 0x0082e8000c1e1500 */
[----:B------:R-:W2:Y:S04]  /*70a0*/  LDL.LU.64 R12, [R1+0x1250] ;  /* 0x00125000010c7983 */ /* 0x000ea80000300a00 */
[----:B--2---:R-:W2:Y:S04]  /*70b0*/  @P4 LDG.E.U16 R11, desc[UR10][R12.64] ;  /* 0x0000000a0c0b4981 */ /* 0x004ea8000c1e1500 */
[----:B------:R-:W2:Y:S01]  /*70c0*/  LDL.LU.64 R12, [R1+0x1248] ;  /* 0x00124800010c7983 */ /* 0x000ea20000300a00 */
[----:B-1----:R-:W-:-:S03]  /*70d0*/  IMAD.WIDE R230, R227, 0x2, R134 ;  /* 0x00000002e3e67825 */ /* 0x002fc600078e0286 */
[----:B--2---:R-:W2:Y:S01]  /*70e0*/  @P4 LDG.E.U16 R12, desc[UR10][R14.64] ;  /* 0x0000000a0e0c4981 */ /* 0x004ea2000c1e1500 */
[----:B0-----:R-:W-:-:S03]  /*70f0*/  IMAD R226, R226, 0x5d, RZ ;  /* 0x0000005de2e27824 */ /* 0x001fc600078e02ff */
[----:B------:R0:W2:Y:S04]  /*7100*/  @P4 LDG.E.U16 R13, desc[UR10][R228.64] ;  /* 0x0000000ae40d4981 */ /* 0x0000a8000c1e1500 */
[----:B------:R-:W2:Y:S04]  /*7110*/  LDL.LU.64 R14, [R1+0x1240] ;  /* 0x00124000010e7983 */ /* 0x000ea80000300a00 */
[----:B------:R-:W-:Y:S04]  /*7120*/  STL.64 [R1+0xc78], R230 ;  /* 0x000c78e601007387 */ /* 0x000fe80000100a00 */
[----:B--2---:R-:W2:Y:S04]  /*7130*/  @P4 LDG.E.U16 R14, desc[UR10][R16.64] ;  /* 0x0000000a100e4981 */ /* 0x004ea8000c1e1500 */
[----:B------:R-:W2:Y:S01]  /*7140*/  LDL.LU.64 R16, [R1+0x1238] ;  /* 0x0012380001107983 */ /* 0x000ea20000300a00 */
[----:B0-----:R-:W-:-:S03]  /*7150*/  IMAD.WIDE R228, R226, 0x2, R136 ;  /* 0x00000002e2e47825 */ /* 0x001fc600078e0288 */
[----:B--2---:R-:W2:Y:S04]  /*7160*/  @P4 LDG.E.U16 R15, desc[UR10][R16.64] ;  /* 0x0000000a100f4981 */ /* 0x004ea8000c1e1500 */
[----:B------:R-:W2:Y:S04]  /*7170*/  LDL.LU.64 R16, [R1+0x1230] ;  /* 0x0012300001107983 */ /* 0x000ea80000300a00 */
[----:B------:R-:W-:Y:S04]  /*7180*/  STL.64 [R1+0xc20], R228 ;  /* 0x000c20e401007387 */ /* 0x000fe80000100a00 */
[----:B--2---:R-:W2:Y:S04]  /*7190*/  @P4 LDG.E.U16 R16, desc[UR10][R18.64] ;  /* 0x0000000a12104981 */ /* 0x004ea8000c1e1500 */
[----:B------:R-:W2:Y:S01]  /*71a0*/  LDL.LU.64 R18, [R1+0x1228] ;  /* 0x0012280001127983 */ /* 0x000ea20000300a00 */
[----:B------:R-:W-:-:S05]  /*71b0*/  IMAD.WIDE R226, R226, 0x2, R134 ;  /* 0x00000002e2e27825 */ /* 0x000fca00078e0286 */
[----:B------:R-:W-:Y:S04]  /*71c0*/  STL.64 [R1+0xc18], R226 ;  /* 0x000c18e201007387 */ /* 0x000fe80000100a00 */
        /* <DEDUP_REMOVED lines=24> */
[----:B------:R-:W2:Y:S04]  /*7350*/  LDL.LU R215, [R1+0x11c8] ;  /* 0x0011c80001d77983 */ /* 0x000ea80000300800 */
[----:B------:R-:W2:Y:S04]  /*7360*/  LDL.LU.64 R30, [R1+0x11c0] ;  /* 0x0011c000011e7983 */ /* 0x000ea80000300a00 */
[----:B--2---:R-:W2:Y:S04]  /*7370*/  @P4 LDG.E.U16 R30, desc[UR10][R108.64] ;  /* 0x0000000a6c1e4981 */ /* 0x004ea8000c1e1500 */
[----:B------:R-:W2:Y:S04]  /*7380*/  @P4 LDG.E.U16 R31, desc[UR10][R32.64] ;  /* 0x0000000a201f4981 */ /* 0x000ea8000c1e1500 */
[----:B------:R-:W2:Y:S04]  /*7390*/  LDL.LU.64 R108, [R1+0x11b8] ;  /* 0x0011b800016c7983 */ /* 0x000ea80000300a00 */
[----:B------:R-:W2:Y:S04]  /*73a0*/  LDL.LU.64 R32, [R1+0x11b0] ;  /* 0x0011b00001207983 */ /* 0x000ea80000300a00 */
[----:B--2---:R-:W2:Y:S04]  /*73b0*/  @P4 LDG.E.U16 R32, desc[UR10][R34.64] ;  /* 0x0000000a22204981 */ /* 0x004ea8000c1e1500 */
[----:B------:R0:W2:Y:S04]  /*73c0*/  @P4 LDG.E.U16 R33, desc[UR10][R220.64] ;  /* 0x0000000adc214981 */ /* 0x0000a8000c1e1500 */
[----:B------:R-:W2:Y:S01]  /*73d0*/  LDL.LU.64 R34, [R1+0x11a8] ;  /* 0x0011a80001227983 */ /* 0x000ea20000300a00 */
[----:B0-----:R-:W0:Y:S03]  /*73e0*/  LDC R220, c[0x0][0x3c4] ;  /* 0x0000f100ffdc7b82 */ /* 0x001e260000000800 */
[----:B--2---:R1:W2:Y:S04]  /*73f0*/  @P4 LDG.E.U16 R34, desc[UR10][R132.64] ;  /* 0x0000000a84224981 */ /* 0x0042a8000c1e1500 */
[----:B------:R-:W2:Y:S04]  /*7400*/  @P4 LDG.E.U16 R35, desc[UR10][R36.64] ;  /* 0x0000000a24234981 */ /* 0x000ea8000c1e1500 */
[----:B------:R-:W2:Y:S01]  /*7410*/  LDL.LU R132, [R1+0x11a0] ;  /* 0x0011a00001847983 */ /* 0x000ea20000300800 */
[----:B0-----:R-:W-:Y:S01]  /*7420*/  IMAD R220, R220, 0x65, RZ ;  /* 0x00000065dcdc7824 */ /* 0x001fe200078e02ff */
[----:B-1----:R-:W0:Y:S02]  /*7430*/  LDC R133, c[0x0][0x3c4] ;  /* 0x0000f100ff857b82 */ /* 0x002e240000000800 */
[----:B------:R-:W2:Y:S04]  /*7440*/  LDL.LU.64 R36, [R1+0x1198] ;  /* 0x0011980001247983 */ /* 0x000ea80000300a00 */
[----:B--2---:R-:W2:Y:S04]  /*7450*/  @P4 LDG.E.U16 R36, desc[UR10][R106.64] ;  /* 0x0000000a6a244981 */ /* 0x004ea8000c1e1500 */
[----:B------:R-:W2:Y:S04]  /*7460*/  @P4 LDG.E.U16 R37, desc[UR10][R38.64] ;  /* 0x0000000a26254981 */ /* 0x000ea8000c1e1500 */
[----:B------:R-:W2:Y:S04]  /*7470*/  LDL.LU.64 R106, [R1+0x1190] ;  /* 0x00119000016a7983 */ /* 0x000ea80000300a00 */
[----:B------:R-:W2:Y:S04]  /*7480*/  LDL.LU.64 R38, [R1+0x1188] ;  /* 0x0011880001267983 */ /* 0x000ea80000300a00 */
[----:B--2---:R-:W2:Y:S04]  /*7490*/  @P4 LDG.E.U16 R38, desc[UR10][R40.64] ;  /* 0x0000000a28264981 */ /* 0x004ea8000c1e1500 */
[----:B------:R1:W2:Y:S04]  /*74a0*/  @P4 LDG.E.U16 R39, desc[UR10][R224.64] ;  /* 0x0000000ae0274981 */ /* 0x0002a8000c1e1500 */
[----:B------:R-:W2:Y:S04]  /*74b0*/  LDL.LU.64 R40, [R1+0x1180] ;  /* 0x0011800001287983 */ /* 0x000ea80000300a00 */
[----:B--2---:R-:W2:Y:S04]  /*74c0*/  @P4 LDG.E.U16 R40, desc[UR10][R104.64] ;  /* 0x0000000a68284981 */ /* 0x004ea8000c1e1500 */
[----:B------:R-:W2:Y:S04]  /*74d0*/  @P4 LDG.E.U16 R41, desc[UR10][R42.64] ;  /* 0x0000000a2a294981 */ /* 0x000ea8000c1e1500 */
[----:B------:R-:W2:Y:S04]  /*74e0*/  LDL.LU.64 R104, [R1+0x1178] ;  /* 0x0011780001687983 */ /* 0x000ea80000300a00 */
        /* <DEDUP_REMOVED lines=8> */
[----:B------:R-:W2:Y:S04]  /*7570*/  @P4 LDG.E.U16 R45, desc[UR10][R46.64] ;  /* 0x0000000a2e2d4981 */ /* 0x000ea8000c1e1500 */
[----:B------:R-:W2:Y:S04]  /*7580*/  LDL.LU.64 R102, [R1+0x1160] ;  /* 0x0011600001667983 */ /* 0x000ea80000300a00 */
[----:B------:R-:W2:Y:S01]  /*7590*/  LDL.LU.64 R46, [R1+0x1158] ;  /* 0x00115800012e7983 */ /* 0x000ea20000300a00 */
[----:B0-----:R-:W-:-:S04]  /*75a0*/  IMAD.WIDE R222, R220, 0x2, R134 ;  /* 0x00000002dcde7825 */ /* 0x001fc800078e0286 */
[----:B------:R-:W-:Y:S01]  /*75b0*/  IMAD.WIDE R220, R133, 0x2, R136 ;  /* 0x0000000285dc7825 */ /* 0x000fe200078e0288 */
[----:B------:R0:W-:Y:S04]  /*75c0*/  STL.64 [R1+0xbb8], R222 ;  /* 0x000bb8de01007387 */ /* 0x0001e80000100a00 */
[----:B--2---:R-:W2:Y:S04]  /*75d0*/  @P4 LDG.E.U16 R46, desc[UR10][R100.64] ;  /* 0x0000000a642e4981 */ /* 0x004ea8000c1e1500 */
[----:B------:R-:W2:Y:S04]  /*75e0*/  @P4 LDG.E.U16 R47, desc[UR10][R48.64] ;  /* 0x0000000a302f4981 */ /* 0x000ea8000c1e1500 */
[----:B------:R-:W2:Y:S04]  /*75f0*/  LDL.LU.64 R100, [R1+0x1150] ;  /* 0x0011500001647983 */ /* 0x000ea80000300a00 */
[----:B------:R-:W-:Y:S04]  /*7600*/  STL.64 [R1+0xb60], R220 ;  /* 0x000b60dc01007387 */ /* 0x000fe80000100a00 */
[----:B------:R-:W2:Y:S04]  /*7610*/  LDL.LU.64 R48, [R1+0x1148] ;  /* 0x0011480001307983 */ /* 0x000ea80000300a00 */
[----:B--2---:R-:W2:Y:S04]  /*7620*/  @P4 LDG.E.U16 R48, desc[UR10][R98.64] ;  /* 0x0000000a62304981 */ /* 0x004ea8000c1e1500 */
[----:B------:R-:W2:Y:S04]  /*7630*/  @P4 LDG.E.U16 R49, desc[UR10][R50.64] ;  /* 0x0000000a32314981 */ /* 0x000ea8000c1e1500 */
[----:B------:R-:W2:Y:S04]  /*7640*/  LDL.LU.64 R98, [R1+0x1140] ;  /* 0x0011400001627983 */ /* 0x000ea80000300a00 */
[----:B------:R-:W3:Y:S01]  /*7650*/  LDL.LU.64 R50, [R1+0x1138] ;  /* 0x0011380001327983 */ /* 0x000ee20000300a00 */
[----:B------:R-:W-:-:S02]  /*7660*/  PRMT R183, RZ, 0x7610, R183 ;  /* 0x00007610ffb77816 */ /* 0x000fc400000000b7 */
[----:B------:R-:W-:-:S04]  /*7670*/  PRMT R184, RZ, 0x7610, R184 ;  /* 0x00007610ffb87816 */ /* 0x000fc800000000b8 */
[----:B------:R-:W4:Y:S04]  /*7680*/  @P4 LDG.E.U16 R183, desc[UR10][R136.64] ;  /* 0x0000000a88b74981 */ /* 0x000f28000c1e1500 */
[----:B------:R-:W4:Y:S01]  /*7690*/  @P4 LDG.E.U16 R184, desc[UR10][R134.64] ;  /* 0x0000000a86b84981 */ /* 0x000f22000c1e1500 */
[----:B------:R-:W-:Y:S01]  /*76a0*/  PRMT R108, RZ, 0x7610, R108 ;  /* 0x00007610ff6c7816 */ /* 0x000fe2000000006c */
[----:B------:R-:W-:-:S04]  /*76b0*/  @!UP0 UIADD3 UR4, UPT, UPT, -UR14, 0x100000, URZ ;  /* 0x001000000e048890 */ /* 0x000fc8000fffe1ff */
[----:B------:R-:W-:Y:S02]  /*76c0*/  @!UP0 USHF.L.U32 UR5, UR4, 0xb, URZ ;  /* 0x0000000b04058899 */ /* 0x000fe400080006ff */
[----:B------:R-:W-:Y:S01]  /*76d0*/  @!UP0 USHF.L.U32 UR4, UR4, 0x1, URZ ;  /* 0x0000000104048899 */ /* 0x000fe200080006ff */
[----:B------:R-:W-:-:S11]  /*76e0*/  VOTEU.ALL UP1, P0 ;  /* 0x0000000000ff7886 */ /* 0x000fd60000020000 */
[----:B------:R1:W0:Y:S01]  /*76f0*/  @!UP1 SYNCS.EXCH.64 URZ, [UR9+0x70008], UR4 ;  /* 0x0700080409ff95b2 */ /* 0x0002220008000100 */
[----:B--2---:R-:W2:Y:S04]  /*7700*/  @P4 LDG.E.U16 R98, desc[UR10][R220.64] ;  /* 0x0000000adc624981 */ /* 0x004ea8000c1e1500 */
[----:B---3--:R-:W3:Y:S04]  /*7710*/  @P4 LDG.E.U16 R50, desc[UR10][R96.64] ;  /* 0x0000000a60324981 */ /* 0x008ee8000c1e1500 */
        /* <DEDUP_REMOVED lines=36> */
[----:B------:R0:W2:Y:S04]  /*7960*/  @P4 LDG.E.U16 R87, desc[UR10][R242.64] ;  /* 0x0000000af2574981 */ /* 0x0000a8000c1e1500 */
[----:B------:R-:W2:Y:S04]  /*7970*/  LDL.LU.64 R84, [R1+0x10d0] ;  /* 0x0010d00001547983 */ /* 0x000ea80000300a00 */
[----:B------:R-:W3:Y:S01]  /*7980*/  LDL.LU.64 R64, [R1+0x10c8] ;  /* 0x0010c80001407983 */ /* 0x000ee20000300a00 */
[----:B0-----:R-:W0:Y:S03]  /*7990*/  LDC R243, c[0x0][0x3c4] ;  /* 0x0000f100fff37b82 */ /* 0x001e260000000800 */
        /* <DEDUP_REMOVED lines=10> */
[----:B------:R-:W2:Y:S04]  /*7a40*/  @P4 LDG.E.U16 R83, desc[UR10][R250.64] ;  /* 0x0000000afa534981 */ /* 0x000ea8000c1e1500 */
[----:B------:R-:W2:Y:S04]  /*7a50*/  LDL.LU.64 R70, [R1+0x10b0] ;  /* 0x0010b00001467983 */ /* 0x000ea80000300a00 */
[----:B------:R-:W3:Y:S04]  /*7a60*/  LDL.LU.64 R68, [R1+0x10a8] ;  /* 0x0010a80001447983 */ /* 0x000ee80000300a00 */
[----:B--2---:R-:W2:Y:S04]  /*7a70*/  @P4 LDG.E.U16 R70, desc[UR10][R80.64] ;  /* 0x0000000a50464981 */ /* 0x004ea8000c1e1500 */
[----:B------:R-:W2:Y:S04]  /*7a80*/  @P4 LDG.E.U16 R71, desc[UR10][R72.64] ;  /* 0x0000000a48474981 */ /* 0x000ea8000c1e1500 */
[----:B---3--:R3:W2:Y:S04]  /*7a90*/  @P4 LDG.E.U16 R68, desc[UR10][R218.64] ;  /* 0x0000000ada444981 */ /* 0x0086a8000c1e1500 */
[----:B------:R-:W2:Y:S04]  /*7aa0*/  LDL.LU.64 R80, [R1+0x10a0] ;  /* 0x0010a00001507983 */ /* 0x000ea80000300a00 */
[----:B------:R-:W4:Y:S01]  /*7ab0*/  LDL.LU.64 R72, [R1+0x1098] ;  /* 0x0010980001487983 */ /* 0x000f220000300a00 */
[----:B---3--:R-:W-:-:S03]  /*7ac0*/  IMAD.WIDE R218, R133, 0x2, R134 ;  /* 0x0000000285da7825 */ /* 0x008fc600078e0286 */
[----:B------:R3:W5:Y:S04]  /*7ad0*/  @P4 LDG.E.U16 R69, desc[UR10][R212.64] ;  /* 0x0000000ad4454981 */ /* 0x000768000c1e1500 */
[----:B------:R-:W5:Y:S01]  /*7ae0*/  @P4 LDG.E.U16 R99, desc[UR10][R218.64] ;  /* 0x0000000ada634981 */ /* 0x000f62000c1e1500 */
[----:B---3--:R-:W3:Y:S03]  /*7af0*/  LDC R213, c[0x0][0x3c4] ;  /* 0x0000f100ffd57b82 */ /* 0x008ee60000000800 */
[----:B--2---:R-:W2:Y:S04]  /*7b00*/  @P4 LDG.E.U16 R80, desc[UR10][R8.64] ;  /* 0x0000000a08504981 */ /* 0x004ea8000c1e1500 */
[----:B----4-:R-:W4:Y:S04]  /*7b10*/  @P4 LDG.E.U16 R72, desc[UR10][R74.64] ;  /* 0x0000000a4a484981 */ /* 0x010f28000c1e1500 */
[----:B------:R0:W2:Y:S04]  /*7b20*/  @P4 LDG.E.U16 R73, desc[UR10][R216.64] ;  /* 0x0000000ad8494981 */ /* 0x0000a8000c1e1500 */
[----:B------:R-:W2:Y:S04]  /*7b30*/  @P4 LDG.E.U16 R81, desc[UR10][R150.64] ;  /* 0x0000000a96514981 */ /* 0x000ea8000c1e1500 */
[----:B------:R-:W2:Y:S04]  /*7b40*/  LDL.LU.64 R74, [R1+0x1090] ;  /* 0x00109000014a7983 */ /* 0x000ea80000300a00 */
[----:B------:R-:W-:Y:S01]  /*7b50*/  STL.64 [R1+0xb58], R218 ;  /* 0x000b58da01007387 */ /* 0x000fe20000100a00 */
[----:B---3--:R-:W-:-:S03]  /*7b60*/  IMAD R213, R213, 0x75, RZ ;  /* 0x00000075d5d57824 */ /* 0x008fc600078e02ff */
[----:B--2---:R-:W2:Y:S04]  /*7b70*/  @P4 LDG.E.U16 R74, desc[UR10][R78.64] ;  /* 0x0000000a4e4a4981 */ /* 0x004ea8000c1e1500 */
[----:B------:R-:W3:Y:S04]  /*7b80*/  @P4 LDG.E.U16 R75, desc[UR10][R76.64] ;  /* 0x0000000a4c4b4981 */ /* 0x000ee8000c1e1500 */
[----:B------:R-:W2:Y:S04]  /*7b90*/  LDL.LU.64 R78, [R1+0x1088] ;  /* 0x00108800014e7983 */ /* 0x000ea80000300a00 */
[----:B------:R-:W3:Y:S01]  /*7ba0*/  LDL.LU.64 R76, [R1+0x1080] ;  /* 0x00108000014c7983 */ /* 0x000ee20000300a00 */
[----:B0-----:R-:W-:-:S04]  /*7bb0*/  IMAD.WIDE R216, R213, 0x2, R136 ;  /* 0x00000002d5d87825 */ /* 0x001fc800078e0288 */
[----:B------:R-:W-:Y:S01]  /*7bc0*/  IMAD.WIDE R212, R213, 0x2, R134 ;  /* 0x00000002d5d47825 */ /* 0x000fe200078e0286 */
[----:B------:R-:W-:Y:S04]  /*7bd0*/  STL.64 [R1+0x988], R216 ;  /* 0x000988d801007387 */ /* 0x000fe80000100a00 */
[----:B------:R-:W4:Y:S04]  /*7be0*/  @P4 LDG.E.U16 R101, desc[UR10][R212.64] ;  /* 0x0000000ad4654981 */ /* 0x000f28000c1e1500 */
[----:B------:R-:W4:Y:S01]  /*7bf0*/  @P4 LDG.E.U16 R100, desc[UR10][R216.64] ;  /* 0x0000000ad8644981 */ /* 0x000f22000c1e1500 */
[----:B------:R-:W-:-:S02]  /*7c00*/  IMAD R133, R247, 0xe, RZ ;  /* 0x0000000ef7857824 */ /* 0x000fc400078e02ff */
[----:B------:R-:W0:Y:S02]  /*7c10*/  LDC R247, c[0x0][0x3c4] ;  /* 0x0000f100fff77b82 */ /* 0x000e240000000800 */
[--C-:B------:R-:W-:Y:S01]  /*7c20*/  IMAD.WIDE R222, R133, 0x2, R136.reuse ;  /* 0x0000000285de7825 */ /* 0x100fe200078e0288 */
[----:B--2---:R-:W2:Y:S04]  /*7c30*/  @P4 LDG.E.U16 R78, desc[UR10][R6.64] ;  /* 0x0000000a064e4981 */ /* 0x004ea8000c1e1500 */
[----:B---3--:R-:W3:Y:S04]  /*7c40*/  @P4 LDG.E.U16 R76, desc[UR10][R2.64] ;  /* 0x0000000a024c4981 */ /* 0x008ee8000c1e1500 */
[----:B------:R-:W2:Y:S04]  /*7c50*/  @P4 LDG.E.U16 R77, desc[UR10][R4.64] ;  /* 0x0000000a044d4981 */ /* 0x000ea8000c1e1500 */
[----:B------:R0:W2:Y:S04]  /*7c60*/  @P4 LDG.E.U16 R79, desc[UR10][R210.64] ;  /* 0x0000000ad24f4981 */ /* 0x0000a8000c1e1500 */
[----:B------:R-:W2:Y:S04]  /*7c70*/  LDL.LU.64 R2, [R1+0x1078] ;  /* 0x0010780001027983 */ /* 0x000ea80000300a00 */
[----:B------:R0:W-:Y:S04]  /*7c80*/  STL.64 [R1+0x980], R212 ;  /* 0x000980d401007387 */ /* 0x0001e80000100a00 */
[----:B------:R-:W2:Y:S04]  /*7c90*/  LDL.LU.64 R4, [R1+0x1070] ;  /* 0x0010700001047983 */ /* 0x000ea80000300a00 */
[----:B------:R-:W2:Y:S04]  /*7ca0*/  LDL.LU.64 R6, [R1+0x1068] ;  /* 0x0010680001067983 */ /* 0x000ea80000300a00 */
[----:B------:R-:W2:Y:S04]  /*7cb0*/  LDL.LU.64 R8, [R1+0x1060] ;  /* 0x0010600001087983 */ /* 0x000ea80000300a00 */
[----:B------:R-:W2:Y:S01]  /*7cc0*/  LDL.LU.64 R150, [R1+0x1058] ;  /* 0x0010580001967983 */ /* 0x000ea20000300a00 */
[----:B0-----:R-:W-:-:S03]  /*7cd0*/  IMAD.WIDE R210, R215, 0x2, R136 ;  /* 0x00000002d7d27825 */ /* 0x001fc600078e0288 */
[----:B------:R-:W3:Y:S01]  /*7ce0*/  LDL.LU.64 R142, [R1+0x1050] ;  /* 0x00105000018e7983 */ /* 0x000ee20000300a00 */
[----:B------:R-:W-:-:S03]  /*7cf0*/  IMAD.WIDE R212, R215, 0x2, R134 ;  /* 0x00000002d7d47825 */ /* 0x000fc600078e0286 */
[----:B------:R0:W3:Y:S04]  /*7d00*/  @P4 LDG.E.U16 R102, desc[UR10][R210.64] ;  /* 0x0000000ad2664981 */ /* 0x0000e8000c1e1500 */
[----:B------:R0:W3:Y:S04]  /*7d10*/  @P4 LDG.E.U16 R103, desc[UR10][R212.64] ;  /* 0x0000000ad4674981 */ /* 0x0000e8000c1e1500 */
[----:B------:R0:W-:Y:S01]  /*7d20*/  STL.64 [R1+0x1038], R210 ;  /* 0x001038d201007387 */ /* 0x0001e20000100a00 */
[----:B------:R-:W-:-:S03]  /*7d30*/  IMAD.WIDE R220, R133, 0x2, R134 ;  /* 0x0000000285dc7825 */ /* 0x000fc600078e0286 */
[----:B------:R-:W3:Y:S01]  /*7d40*/  @P4 LDG.E.U16 R104, desc[UR10][R222.64] ;  /* 0x0000000ade684981 */ /* 0x000ee2000c1e1500 */
[----:B0-----:R-:W-:Y:S02]  /*7d50*/  IMAD R211, R243, 0x16, RZ ;  /* 0x00000016f3d37824 */ /* 0x001fe400078e02ff */
[----:B------:R-:W-:Y:S01]  /*7d60*/  IMAD R210, R247, 0x1e, RZ ;  /* 0x0000001ef7d27824 */ /* 0x000fe200078e02ff */
[----:B------:R-:W0:Y:S01]  /*7d70*/  S2R R243, SR_TID.X ;  /* 0x0000000000f37919 */ /* 0x000e220000002100 */
[C---:B------:R-:W-:Y:S01]  /*7d80*/  IMAD.WIDE R218, R211.reuse, 0x2, R136 ;  /* 0x00000002d3da7825 */ /* 0x040fe200078e0288 */
[----:B------:R1:W-:Y:S03]  /*7d90*/  STL.64 [R1+0x918], R212 ;  /* 0x000918d401007387 */ /* 0x0003e60000100a00 */
[----:B------:R-:W-:Y:S01]  /*7da0*/  IMAD.WIDE R216, R211, 0x2, R134 ;  /* 0x00000002d3d87825 */ /* 0x000fe200078e0286 */
[----:B------:R-:W-:Y:S04]  /*7db0*/  STL.64 [R1+0xff0], R222 ;  /* 0x000ff0de01007387 */ /* 0x000fe80000100a00 */
[----:B------:R-:W-:Y:S01]  /*7dc0*/  STL.64 [R1+0xfe8], R220 ;  /* 0x000fe8dc01007387 */ /* 0x000fe20000100a00 */
[----:B-1----:R-:W-:-:S03]  /*7dd0*/  IMAD.WIDE R212, R210, 0x2, R136 ;  /* 0x00000002d2d47825 */ /* 0x002fc600078e0288 */
[----:B------:R-:W-:Y:S04]  /*7de0*/  STL.64 [R1+0xf80], R218 ;  /* 0x000f80da01007387 */ /* 0x000fe80000100a00 */
[----:B------:R-:W-:Y:S04]  /*7df0*/  STL.64 [R1+0xf78], R216 ;  /* 0x000f78d801007387 */ /* 0x000fe80000100a00 */
[----:B------:R1:W-:Y:S04]  /*7e00*/  STL.64 [R1+0x1040], R212 ;  /* 0x001040d401007387 */ /* 0x0003e80000100a00 */
[----:B------:R1:W3:Y:S01]  /*7e10*/  @P4 LDG.E.U16 R108, desc[UR10][R212.64] ;  /* 0x0000000ad46c4981 */ /* 0x0002e2000c1e1500 */
[----:B0-----:R-:W-:-:S03]  /*7e20*/  LOP3.LUT R133, R243, 0x3f, RZ, 0xc0, !PT ;  /* 0x0000003ff3857812 */ /* 0x001fc600078ec0ff */
[----:B------:R-:W3:Y:S01]  /*7e30*/  @P4 LDG.E.U16 R105, desc[UR10][R220.64] ;  /* 0x0000000adc694981 */ /* 0x000ee2000c1e1500 */
[----:B------:R-:W-:-:S03]  /*7e40*/  LOP3.LUT R211, R243, 0xc0, RZ, 0xc0, !PT ;  /* 0x000000c0f3d37812 */ /* 0x000fc600078ec0ff */
[----:B------:R-:W3:Y:S01]  /*7e50*/  @P4 LDG.E.U16 R106, desc[UR10][R218.64] ;  /* 0x0000000ada6a4981 */ /* 0x000ee2000c1e1500 */
[----:B-1----:R-:W-:-:S03]  /*7e60*/  SHF.L.U32 R212, R133, 0x1, RZ ;  /* 0x0000000185d47819 */ /* 0x002fc600000006ff */
[----:B------:R-:W3:Y:S02]  /*7e70*/  @P4 LDG.E.U16 R107, desc[UR10][R216.64] ;  /* 0x0000000ad86b4981 */ /* 0x000ee4000c1e1500 */
[----:B------:R-:W-:-:S05]  /*7e80*/  IMAD R133, R211, 0x100, R212 ;  /* 0x00000100d3857824 */ /* 0x000fca00078e02d4 */
[C---:B------:R-:W-:Y:S01]  /*7e90*/  LOP3.LUT R213, R133.reuse, 0x10, RZ, 0x3c, !PT ;  /* 0x0000001085d57812 */ /* 0x040fe200078e3cff */
[----:B------:R-:W-:Y:S04]  /*7ea0*/  STS.U16 [R133+UR9+0x400], R181 ;  /* 0x000400b585007988 */ /* 0x000fe80008000409 */
[----:B------:R-:W-:Y:S04]  /*7eb0*/  STS.U16 [R133+UR9+0x10400], R182 ;  /* 0x010400b685007988 */ /* 0x000fe80008000409 */
[----:B------:R-:W-:Y:S04]  /*7ec0*/  STS.U16 [R133+UR9], R183 ;  /* 0x000000b785007988 */ /* 0x000fe80008000409 */
        /* <DEDUP_REMOVED lines=29> */
[----:B------:R-:W-:Y:S01]  /*80a0*/  STS.U16 [R213+UR9+0x480], R152 ;  /* 0x00048098d5007988 */ /* 0x000fe20008000409 */
[----:B------:R-:W-:-:S03]  /*80b0*/  LOP3.LUT R212, R133, 0x20, RZ, 0x3c, !PT ;  /* 0x0000002085d47812 */ /* 0x000fc600078e3cff */
[----:B--2---:R-:W-:Y:S04]  /*80c0*/  STS.U16 [R213+UR9+0x10480], R151 ;  /* 0x01048097d5007988 */ /* 0x004fe80008000409 */
        /* <DEDUP_REMOVED lines=26> */
[----:B-----5:R0:W-:Y:S04]  /*8270*/  STS.U16 [R213+UR9+0x3880], R111 ;  /* 0x0038806fd5007988 */ /* 0x0201e80008000409 */
[----:B------:R-:W-:Y:S04]  /*8280*/  STS.U16 [R213+UR9+0x13880], R112 ;  /* 0x01388070d5007988 */ /* 0x000fe80008000409 */
[----:B------:R-:W-:Y:S04]  /*8290*/  STS.U16 [R213+UR9+0x3c80], R113 ;  /* 0x003c8071d5007988 */ /* 0x000fe80008000409 */
[----:B------:R-:W-:Y:S04]  /*82a0*/  STS.U16 [R213+UR9+0x13c80], R114 ;  /* 0x013c8072d5007988 */ /* 0x000fe80008000409 */
[----:B------:R-:W-:Y:S04]  /*82b0*/  STS.U16 [R212+UR9+0x100], R110 ;  /* 0x0001006ed4007988 */ /* 0x000fe80008000409 */
[----:B------:R1:W-:Y:S04]  /*82c0*/  STS.U16 [R212+UR9+0x10100], R109 ;  /* 0x0101006dd4007988 */ /* 0x0003e80008000409 */
[----:B------:R-:W-:Y:S04]  /*82d0*/  STS.U16 [R212+UR9+0x500], R115 ;  /* 0x00050073d4007988 */ /* 0x000fe80008000409 */
[----:B------:R-:W-:Y:S01]  /*82e0*/  STS.U16 [R212+UR9+0x10500], R116 ;  /* 0x01050074d4007988 */ /* 0x000fe20008000409 */
[C---:B0-----:R-:W-:Y:S01]  /*82f0*/  LOP3.LUT R111, R133.reuse, 0x30, RZ, 0x3c, !PT ;  /* 0x00000030856f7812 */ /* 0x041fe200078e3cff */
[----:B------:R-:W-:Y:S01]  /*8300*/  IMAD.WIDE R210, R210, 0x2, R134 ;  /* 0x00000002d2d27825 */ /* 0x000fe200078e0286 */
[----:B------:R-:W-:Y:S01]  /*8310*/  UIADD3 UR5, UPT, UPT, UR8, 0x100, URZ ;  /* 0x0000010008057890 */ /* 0x000fe2000fffe0ff */
[----:B------:R-:W-:Y:S01]  /*8320*/  STS.U16 [R212+UR9+0x900], R117 ;  /* 0x00090075d4007988 */ /* 0x000fe20008000409 */
[----:B-1----:R-:W0:Y:S03]  /*8330*/  LDC R109, c[0x0][0x3d8] ;  /* 0x0000f600ff6d7b82 */ /* 0x002e260000000800 */
        /* <DEDUP_REMOVED lines=25> */
[----:B------:R-:W-:Y:S01]  /*84d0*/  STS.U16 [R212+UR9+0x3d00], R12 ;  /* 0x003d000cd4007988 */ /* 0x000fe20008000409 */
[----:B-1----:R-:W1:Y:S03]  /*84e0*/  LDC R10, c[0x0][0x3c4] ;  /* 0x0000f100ff0a7b82 */ /* 0x002e660000000800 */
        /* <DEDUP_REMOVED lines=25> */
[----:B--2---:R-:W-:-:S03]  /*8680*/  LOP3.LUT R8, R133, 0x40, RZ, 0x3c, !PT ;  /* 0x0000004085087812 */ /* 0x004fc600078e3cff */
        /* <DEDUP_REMOVED lines=9> */
[----:B------:R5:W-:Y:S01]  /*8720*/  STS.U16 [R8+UR9+0x10200], R6 ;  /* 0x0102000608007988 */ /* 0x000be20008000409 */
[----:B--2---:R-:W-:-:S03]  /*8730*/  LOP3.LUT R7, R133, 0x50, RZ, 0x3c, !PT ;  /* 0x0000005085077812 */ /* 0x004fc600078e3cff */
[----:B------:R-:W-:Y:S01]  /*8740*/  STS.U16 [R8+UR9+0x600], R44 ;  /* 0x0006002c08007988 */ /* 0x000fe20008000409 */
[----:B-----5:R-:W-:-:S03]  /*8750*/  LOP3.LUT R6, R133, 0x60, RZ, 0x3c, !PT ;  /* 0x0000006085067812 */ /* 0x020fc600078e3cff */
        /* <DEDUP_REMOVED lines=18> */
[----:B------:R5:W-:Y:S04]  /*8880*/  STS.U16 [R8+UR9+0x12a00], R63 ;  /* 0x012a003f08007988 */ /* 0x000be80008000409 */
[----:B------:R0:W-:Y:S01]  /*8890*/  STS.U16 [R8+UR9+0x2e00], R64 ;  /* 0x002e004008007988 */ /* 0x0001e20008000409 */
[----:B--2---:R-:W2:Y:S03]  /*88a0*/  LDC R62, c[0x0][0x3c4] ;  /* 0x0000f100ff3e7b82 */ /* 0x004ea60000000800 */
[----:B------:R0:W-:Y:S04]  /*88b0*/  STS.U16 [R8+UR9+0x12e00], R65 ;  /* 0x012e004108007988 */ /* 0x0001e80008000409 */
[----:B------:R1:W-:Y:S01]  /*88c0*/  STS.U16 [R8+UR9+0x3200], R66 ;  /* 0x0032004208007988 */ /* 0x0003e20008000409 */
[----:B-----5:R-:W5:Y:S03]  /*88d0*/  LDC R63, c[0x0][0x3c4] ;  /* 0x0000f100ff3f7b82 */ /* 0x020f660000000800 */
[----:B------:R1:W-:Y:S04]  /*88e0*/  STS.U16 [R8+UR9+0x13200], R67 ;  /* 0x0132004308007988 */ /* 0x0003e80008000409 */
[----:B------:R1:W-:Y:S01]  /*88f0*/  STS.U16 [R8+UR9+0x3600], R68 ;  /* 0x0036004408007988 */ /* 0x0003e20008000409 */
[----:B0-----:R-:W0:Y:S03]  /*8900*/  LDC R64, c[0x0][0x3c4] ;  /* 0x0000f100ff407b82 */ /* 0x001e260000000800 */
[----:B------:R1:W-:Y:S04]  /*8910*/  STS.U16 [R8+UR9+0x13600], R69 ;  /* 0x0136004508007988 */ /* 0x0003e80008000409 */
[----:B------:R0:W-:Y:S01]  /*8920*/  STS.U16 [R8+UR9+0x3a00], R70 ;  /* 0x003a004608007988 */ /* 0x0001e20008000409 */
[----:B------:R-:W2:Y:S03]  /*8930*/  LDC R65, c[0x0][0x3c4] ;  /* 0x0000f100ff417b82 */ /* 0x000ea60000000800 */
[----:B------:R0:W-:Y:S04]  /*8940*/  STS.U16 [R8+UR9+0x13a00], R71 ;  /* 0x013a004708007988 */ /* 0x0001e80008000409 */
[----:B----4-:R4:W-:Y:S01]  /*8950*/  STS.U16 [R8+UR9+0x3e00], R72 ;  /* 0x003e004808007988 */ /* 0x0109e20008000409 */
[----:B-1----:R-:W1:Y:S03]  /*8960*/  LDC R66, c[0x0][0x3c4] ;  /* 0x0000f100ff427b82 */ /* 0x002e660000000800 */
[----:B------:R0:W-:Y:S04]  /*8970*/  STS.U16 [R8+UR9+0x13e00], R73 ;  /* 0x013e004908007988 */ /* 0x0001e80008000409 */
[----:B------:R-:W-:Y:S01]  /*8980*/  STS.U16 [R7+UR9+0x280], R5 ;  /* 0x0002800507007988 */ /* 0x000fe20008000409 */
[----:B------:R-:W1:Y:S03]  /*8990*/  LDC R67, c[0x0][0x3c4] ;  /* 0x0000f100ff437b82 */ /* 0x000e660000000800 */
[----:B------:R-:W-:Y:S04]  /*89a0*/  STS.U16 [R7+UR9+0x10280], R4 ;  /* 0x0102800407007988 */ /* 0x000fe80008000409 */
[----:B------:R-:W-:Y:S01]  /*89b0*/  STS.U16 [R7+UR9+0x680], R74 ;  /* 0x0006804a07007988 */ /* 0x000fe20008000409 */
[----:B------:R-:W1:Y:S03]  /*89c0*/  LDC R68, c[0x0][0x3c4] ;  /* 0x0000f100ff447b82 */ /* 0x000e660000000800 */
[----:B------:R0:W-:Y:S04]  /*89d0*/  STS.U16 [R7+UR9+0x10680], R75 ;  /* 0x0106804b07007988 */ /* 0x0001e80008000409 */
[----:B---3--:R-:W-:Y:S01]  /*89e0*/  STS.U16 [R7+UR9+0xa80], R76 ;  /* 0x000a804c07007988 */ /* 0x008fe20008000409 */
[----:B------:R-:W3:Y:S03]  /*89f0*/  LDC R69, c[0x0][0x3c4] ;  /* 0x0000f100ff457b82 */ /* 0x000ee60000000800 */
[----:B------:R1:W-:Y:S04]  /*8a00*/  STS.U16 [R7+UR9+0x10a80], R77 ;  /* 0x010a804d07007988 */ /* 0x0003e80008000409 */
[----:B------:R-:W-:Y:S01]  /*8a10*/  STS.U16 [R7+UR9+0xe80], R78 ;  /* 0x000e804e07007988 */ /* 0x000fe20008000409 */
[----:B0-----:R-:W0:Y:S03]  /*8a20*/  LDC R70, c[0x0][0x3c4] ;  /* 0x0000f100ff467b82 */ /* 0x001e260000000800 */
[----:B------:R0:W-:Y:S04]  /*8a30*/  STS.U16 [R7+UR9+0x10e80], R79 ;  /* 0x010e804f07007988 */ /* 0x0001e80008000409 */
[----:B------:R0:W-:Y:S01]  /*8a40*/  STS.U16 [R7+UR9+0x1280], R80 ;  /* 0x0012805007007988 */ /* 0x0001e20008000409 */
[----:B------:R-:W2:Y:S03]  /*8a50*/  LDC R71, c[0x0][0x3c4] ;  /* 0x0000f100ff477b82 */ /* 0x000ea60000000800 */
[----:B------:R0:W-:Y:S04]  /*8a60*/  STS.U16 [R7+UR9+0x11280], R81 ;  /* 0x0112805107007988 */ /* 0x0001e80008000409 */
[----:B------:R0:W-:Y:S01]  /*8a70*/  STS.U16 [R7+UR9+0x1680], R82 ;  /* 0x0016805207007988 */ /* 0x0001e20008000409 */
[----:B----4-:R-:W4:Y:S03]  /*8a80*/  LDC R72, c[0x0][0x3c4] ;  /* 0x0000f100ff487b82 */ /* 0x010f260000000800 */
[----:B------:R-:W-:Y:S04]  /*8a90*/  STS.U16 [R7+UR9+0x11680], R83 ;  /* 0x0116805307007988 */ /* 0x000fe80008000409 */
[----:B------:R-:W-:Y:S01]  /*8aa0*/  STS.U16 [R7+UR9+0x1a80], R84 ;  /* 0x001a805407007988 */ /* 0x000fe20008000409 */
[----:B------:R-:W2:Y:S03]  /*8ab0*/  LDC R73, c[0x0][0x3c4] ;  /* 0x0000f100ff497b82 */ /* 0x000ea60000000800 */
[----:B------:R-:W-:Y:S04]  /*8ac0*/  STS.U16 [R7+UR9+0x11a80], R85 ;  /* 0x011a805507007988 */ /* 0x000fe80008000409 */
[----:B------:R-:W-:Y:S01]  /*8ad0*/  STS.U16 [R7+UR9+0x1e80], R86 ;  /* 0x001e805607007988 */ /* 0x000fe20008000409 */
[----:B------:R-:W2:Y:S03]  /*8ae0*/  LDC R75, c[0x0][0x3c4] ;  /* 0x0000f100ff4b7b82 */ /* 0x000ea60000000800 */
[----:B------:R-:W-:Y:S04]  /*8af0*/  STS.U16 [R7+UR9+0x11e80], R87 ;  /* 0x011e805707007988 */ /* 0x000fe80008000409 */
[----:B------:R-:W-:Y:S01]  /*8b00*/  STS.U16 [R7+UR9+0x2280], R88 ;  /* 0x0022805807007988 */ /* 0x000fe20008000409 */
[----:B-1----:R-:W1:Y:S03]  /*8b10*/  LDC R77, c[0x0][0x3c4] ;  /* 0x0000f100ff4d7b82 */ /* 0x002e660000000800 */
[----:B------:R-:W-:Y:S04]  /*8b20*/  STS.U16 [R7+UR9+0x12280], R89 ;  /* 0x0122805907007988 */ /* 0x000fe80008000409 */
[----:B------:R-:W-:Y:S01]  /*8b30*/  STS.U16 [R7+UR9+0x2680], R90 ;  /* 0x0026805a07007988 */ /* 0x000fe20008000409 */
[----:B0-----:R-:W0:Y:S03]  /*8b40*/  LDC R79, c[0x0][0x3c4] ;  /* 0x0000f100ff4f7b82 */ /* 0x001e260000000800 */
[----:B------:R-:W-:Y:S04]  /*8b50*/  STS.U16 [R7+UR9+0x12680], R91 ;  /* 0x0126805b07007988 */ /* 0x000fe80008000409 */
[----:B------:R-:W-:Y:S01]  /*8b60*/  STS.U16 [R7+UR9+0x2a80], R92 ;  /* 0x002a805c07007988 */ /* 0x000fe20008000409 */
[----:B------:R-:W0:Y:S03]  /*8b70*/  LDC R80, c[0x0][0x3c4] ;  /* 0x0000f100ff507b82 */ /* 0x000e260000000800 */
        /* <DEDUP_REMOVED lines=8> */
[----:B--2---:R-:W-:Y:S01]  /*8c00*/  IMAD R62, R62, 0x1f, RZ ;  /* 0x0000001f3e3e7824 */ /* 0x004fe200078e02ff */
[----:B------:R-:W2:Y:S02]  /*8c10*/  LDC R74, c[0x0][0x3c4] ;  /* 0x0000f100ff4a7b82 */ /* 0x000ea40000000800 */
[----:B------:R-:W-:Y:S04]  /*8c20*/  STS.U16 [R7+UR9+0x13680], R99 ;  /* 0x0136806307007988 */ /* 0x000fe80008000409 */
[----:B------:R-:W-:Y:S04]  /*8c30*/  STS.U16 [R7+UR9+0x3a80], R100 ;  /* 0x003a806407007988 */ /* 0x000fe80008000409 */
[----:B------:R-:W-:Y:S01]  /*8c40*/  STS.U16 [R7+UR9+0x13a80], R101 ;  /* 0x013a806507007988 */ /* 0x000fe20008000409 */
[----:B-----5:R-:W-:Y:S01]  /*8c50*/  IMAD R63, R63, 0x26, RZ ;  /* 0x000000263f3f7824 */ /* 0x020fe200078e02ff */
[----:B------:R-:W5:Y:S02]  /*8c60*/  LDC R76, c[0x0][0x3c4] ;  /* 0x0000f100ff4c7b82 */ /* 0x000f640000000800 */
[----:B------:R-:W-:Y:S04]  /*8c70*/  STS.U16 [R7+UR9+0x3e80], R102 ;  /* 0x003e806607007988 */ /* 0x000fe80008000409 */
[----:B------:R-:W-:Y:S01]  /*8c80*/  STS.U16 [R7+UR9+0x13e80], R103 ;  /* 0x013e806707007988 */ /* 0x000fe20008000409 */
[----:B------:R-:W-:Y:S01]  /*8c90*/  IMAD R64, R64, 0x27, RZ ;  /* 0x0000002740407824 */ /* 0x000fe200078e02ff */
[----:B------:R-:W0:Y:S02]  /*8ca0*/  LDC R78, c[0x0][0x3c4] ;  /* 0x0000f100ff4e7b82 */ /* 0x000e240000000800 */
[----:B------:R1:W-:Y:S04]  /*8cb0*/  STS.U16 [R6+UR9+0x10300], R0 ;  /* 0x0103000006007988 */ /* 0x0003e80008000409 */
[----:B------:R3:W-:Y:S01]  /*8cc0*/  STS.U16 [R6+UR9+0x300], R3 ;  /* 0x0003000306007988 */ /* 0x0007e20008000409 */
[----:B------:R-:W-:-:S03]  /*8cd0*/  IMAD.WIDE R152, R62, 0x2, R136 ;  /* 0x000000023e987825 */ /* 0x000fc600078e0288 */
[----:B------:R-:W-:Y:S01]  /*8ce0*/  STL.64 [R1+0xb20], R210 ;  /* 0x000b20d201007387 */ /* 0x000fe20000100a00 */
[----:B------:R-:W-:Y:S01]  /*8cf0*/  IMAD R65, R65, 0x2e, RZ ;  /* 0x0000002e41417824 */ /* 0x000fe200078e02ff */
[----:B-1----:R-:W1:Y:S08]  /*8d00*/  LDC R0, c[0x0][0x3c4] ;  /* 0x0000f100ff007b82 */ /* 0x002e700000000800 */
[----:B---3--:R-:W3:Y:S01]  /*8d10*/  LDC R3, c[0x0][0x3c4] ;  /* 0x0000f100ff037b82 */ /* 0x008ee20000000800 */
[----:B------:R-:W-:-:S04]  /*8d20*/  IMAD.WIDE R212, R63, 0x2, R136 ;  /* 0x000000023fd47825 */ /* 0x000fc800078e0288 */
[----:B------:R-:W-:-:S04]  /*8d30*/  IMAD.WIDE R150, R62, 0x2, R134 ;  /* 0x000000023e967825 */ /* 0x000fc800078e0286 */
[----:B------:R-:W-:Y:S02]  /*8d40*/  IMAD R66, R66, 0x2f, RZ ;  /* 0x0000002f42427824 */ /* 0x000fe400078e02ff */
[----:B------:R-:W-:Y:S02]  /*8d50*/  IMAD R10, R10, 0x7, RZ ;  /* 0x000000070a0a7824 */ /* 0x000fe400078e02ff */
[----:B------:R-:W-:Y:S01]  /*8d60*/  IMAD R67, R67, 0x36, RZ ;  /* 0x0000003643437824 */ /* 0x000fe200078e02ff */
[----:B------:R-:W-:Y:S01]  /*8d70*/  PRMT R4, RZ, 0x7610, R4 ;  /* 0x00007610ff047816 */ /* 0x000fe20000000004 */
[----:B------:R-:W-:Y:S01]  /*8d80*/  IMAD.WIDE R208, R63, 0x2, R134 ;  /* 0x000000023fd07825 */ /* 0x000fe200078e0286 */
[----:B------:R-:W0:Y:S03]  /*8d90*/  LDC R83, c[0x0][0x3c4] ;  /* 0x0000f100ff537b82 */ /* 0x000e260000000800 */
[----:B-1----:R-:W-:-:S02]  /*8da0*/  IMAD R0, R0, 0xf, RZ ;  /* 0x0000000f00007824 */ /* 0x002fc400078e02ff */
[----:B---3--:R-:W-:-:S03]  /*8db0*/  IMAD R3, R3, 0x17, RZ ;  /* 0x0000001703037824 */ /* 0x008fc600078e02ff */
[----:B------:R-:W1:Y:S01]  /*8dc0*/  LDC R84, c[0x0][0x3c4] ;  /* 0x0000f100ff547b82 */ /* 0x000e620000000800 */
[----:B------:R-:W-:-:S04]  /*8dd0*/  IMAD.WIDE R160, R0, 0x2, R136 ;  /* 0x0000000200a07825 */ /* 0x000fc800078e0288 */
[----:B------:R-:W-:Y:S01]  /*8de0*/  IMAD.WIDE R158, R0, 0x2, R134 ;  /* 0x00000002009e7825 */ /* 0x000fe200078e0286 */
[----:B------:R-:W-:Y:S01]  /*8df0*/  STL.64 [R1+0xb40], R160 ;  /* 0x000b40a001007387 */ /* 0x000fe20000100a00 */
[----:B------:R-:W-:Y:S01]  /*8e00*/  PRMT R14, RZ, 0x7610, R14 ;  /* 0x00007610ff0e7816 */ /* 0x000fe2000000000e */
[----:B------:R-:W3:Y:S01]  /*8e10*/  LDC R85, c[0x0][0x3c4] ;  /* 0x0000f100ff557b82 */ /* 0x000ee20000000800 */
[C---:B------:R-:W-:Y:S01]  /*8e20*/  IMAD.WIDE R156, R3.reuse, 0x2, R136 ;  /* 0x00000002039c7825 */ /* 0x040fe200078e0288 */
[----:B------:R-:W-:Y:S03]  /*8e30*/  STL.64 [R1+0xb38], R158 ;  /* 0x000b389e01007387 */ /* 0x000fe60000100a00 */
[----:B------:R-:W-:Y:S01]  /*8e40*/  IMAD.WIDE R154, R3, 0x2, R134 ;  /* 0x00000002039a7825 */ /* 0x000fe200078e0286 */
[----:B------:R-:W-:Y:S01]  /*8e50*/  STL.64 [R1+0xb30], R156 ;  /* 0x000b309c01007387 */ /* 0x000fe20000100a00 */
[----:B------:R-:W-:Y:S01]  /*8e60*/  PRMT R15, RZ, 0x7610, R15 ;  /* 0x00007610ff0f7816 */ /* 0x000fe2000000000f */
[----:B------:R-:W0:Y:S01]  /*8e70*/  LDC R86, c[0x0][0x3c4] ;  /* 0x0000f100ff567b82 */ /* 0x000e220000000800 */
[C-C-:B------:R-:W-:Y:S01]  /*8e80*/  IMAD.WIDE R148, R64.reuse, 0x2, R136.reuse ;  /* 0x0000000240947825 */ /* 0x140fe200078e0288 */
[----:B------:R-:W-:Y:S03]  /*8e90*/  STL.64 [R1+0xb28], R154 ;  /* 0x000b289a01007387 */ /* 0x000fe60000100a00 */
[C---:B------:R-:W-:Y:S01]  /*8ea0*/  IMAD.WIDE R206, R65.reuse, 0x2, R136 ;  /* 0x0000000241ce7825 */ /* 0x040fe200078e0288 */
[----:B------:R-:W-:Y:S01]  /*8eb0*/  STL.64 [R1+0xb18], R152 ;  /* 0x000b189801007387 */ /* 0x000fe20000100a00 */
[----:B------:R-:W-:Y:S01]  /*8ec0*/  PRMT R18, RZ, 0x7610, R18 ;  /* 0x00007610ff127816 */ /* 0x000fe20000000012 */
[----:B------:R-:W0:Y:S01]  /*8ed0*/  LDC R87, c[0x0][0x3d8] ;  /* 0x0000f600ff577b82 */ /* 0x000e220000000800 */
[--C-:B------:R-:W-:Y:S01]  /*8ee0*/  IMAD.WIDE R146, R64, 0x2, R134.reuse ;  /* 0x0000000240927825 */ /* 0x100fe200078e0286 */
[----:B------:R-:W-:Y:S03]  /*8ef0*/  STL.64 [R1+0xb08], R212 ;  /* 0x000b08d401007387 */ /* 0x000fe60000100a00 */
[----:B------:R-:W-:Y:S01]  /*8f00*/  IMAD.WIDE R204, R65, 0x2, R134 ;  /* 0x0000000241cc7825 */ /* 0x000fe200078e0286 */
[----:B------:R0:W-:Y:S01]  /*8f10*/  STL.64 [R1+0xb10], R150 ;  /* 0x000b109601007387 */ /* 0x0001e20000100a00 */
[----:B------:R-:W-:Y:S01]  /*8f20*/  PRMT R19, RZ, 0x7610, R19 ;  /* 0x00007610ff137816 */ /* 0x000fe20000000013 */
[----:B------:R-:W0:Y:S01]  /*8f30*/  LDC R88, c[0x0][0x3d8] ;  /* 0x0000f600ff587b82 */ /* 0x000e220000000800 */
[----:B------:R-:W-:Y:S01]  /*8f40*/  IMAD R68, R68, 0x37, RZ ;  /* 0x0000003744447824 */ /* 0x000fe200078e02ff */
[----:B------:R-:W-:Y:S01]  /*8f50*/  STL.64 [R1+0xb00], R208 ;  /* 0x000b00d001007387 */ /* 0x000fe20000100a00 */
[----:B------:R-:W-:-:S03]  /*8f60*/  IMAD.WIDE R144, R66, 0x2, R136 ;  /* 0x0000000242907825 */ /* 0x000fc600078e0288 */
[----:B------:R-:W-:Y:S01]  /*8f70*/  STL.64 [R1+0xaf8], R148 ;  /* 0x000af89401007387 */ /* 0x000fe20000100a00 */
[C---:B------:R-:W-:Y:S01]  /*8f80*/  IMAD.WIDE R8, R10.reuse, 0x2, R136 ;  /* 0x000000020a087825 */ /* 0x040fe200078e0288 */
[----:B------:R-:W-:Y:S01]  /*8f90*/  PRMT R22, RZ, 0x7610, R22 ;  /* 0x00007610ff167816 */ /* 0x000fe20000000016 */
[----:B------:R-:W0:Y:S01]  /*8fa0*/  LDC R89, c[0x0][0x3d8] ;  /* 0x0000f600ff597b82 */ /* 0x000e220000000800 */
[----:B------:R-:W-:Y:S01]  /*8fb0*/  STL.64 [R1+0xae8], R206 ;  /* 0x000ae8ce01007387 */ /* 0x000fe20000100a00 */
[----:B------:R-:W-:Y:S02]  /*8fc0*/  IMAD R69, R69, 0x3e, RZ ;  /* 0x0000003e45457824 */ /* 0x000fe400078e02ff */
[C---:B------:R-:W-:Y:S01]  /*8fd0*/  IMAD.WIDE R202, R67.reuse, 0x2, R136 ;  /* 0x0000000243ca7825 */ /* 0x040fe200078e0288 */
[----:B------:R-:W-:Y:S03]  /*8fe0*/  STL.64 [R1+0xaf0], R146 ;  /* 0x000af09201007387 */ /* 0x000fe60000100a00 */
[----:B------:R-:W-:Y:S01]  /*8ff0*/  IMAD.WIDE R10, R10, 0x2, R134 ;  /* 0x000000020a0a7825 */ /* 0x000fe200078e0286 */
[----:B------:R-:W-:Y:S01]  /*9000*/  STL.64 [R1+0xae0], R204 ;  /* 0x000ae0cc01007387 */ /* 0x000fe20000100a00 */
[----:B------:R-:W-:Y:S01]  /*9010*/  PRMT R23, RZ, 0x7610, R23 ;  /* 0x00007610ff177816 */ /* 0x000fe20000000017 */
[----:B------:R-:W1:Y:S01]  /*9020*/  LDC R90, c[0x0][0x3d8] ;  /* 0x0000f600ff5a7b82 */ /* 0x000e620000000800 */
[--C-:B------:R-:W-:Y:S01]  /*9030*/  IMAD.WIDE R140, R66, 0x2, R134.reuse ;  /* 0x00000002428c7825 */ /* 0x100fe200078e0286 */
[----:B------:R-:W-:Y:S03]  /*9040*/  STL.64 [R1+0xad8], R144 ;  /* 0x000ad89001007387 */ /* 0x000fe60000100a00 */
[----:B------:R-:W-:Y:S01]  /*9050*/  IMAD.WIDE R200, R67, 0x2, R134 ;  /* 0x0000000243c87825 */ /* 0x000fe200078e0286 */
[----:B------:R-:W-:Y:S01]  /*9060*/  STL.64 [R1+0xac8], R202 ;  /* 0x000ac8ca01007387 */ /* 0x000fe20000100a00 */
[----:B------:R-:W-:Y:S01]  /*9070*/  PRMT R26, RZ, 0x7610, R26 ;  /* 0x00007610ff1a7816 */ /* 0x000fe2000000001a */
[----:B------:R-:W1:Y:S01]  /*9080*/  LDC R92, c[0x0][0x3d8] ;  /* 0x0000f600ff5c7b82 */ /* 0x000e620000000800 */
[----:B------:R-:W-:Y:S01]  /*9090*/  IMAD R70, R70, 0x3f, RZ ;  /* 0x0000003f46467824 */ /* 0x000fe200078e02ff */
[----:B------:R2:W3:Y:S01]  /*90a0*/  @P4 LDG.E.U16 R4, desc[UR10][R10.64] ;  /* 0x0000000a0a044981 */ /* 0x0004e2000c1e1500 */
[----:B------:R-:W-:Y:S01]  /*90b0*/  IMAD.WIDE R138, R68, 0x2, R136 ;  /* 0x00000002448a7825 */ /* 0x000fe200078e0288 */
[----:B------:R-:W-:-:S02]  /*90c0*/  PRMT R27, RZ, 0x7610, R27 ;  /* 0x00007610ff1b7816 */ /* 0x000fc4000000001b */
[----:B------:R-:W-:Y:S01]  /*90d0*/  PRMT R30, RZ, 0x7610, R30 ;  /* 0x00007610ff1e7816 */ /* 0x000fe2000000001e */
[----:B------:R-:W-:Y:S01]  /*90e0*/  IMAD R71, R71, 0x46, RZ ;  /* 0x0000004647477824 */ /* 0x000fe200078e02ff */
[----:B------:R-:W-:Y:S01]  /*90f0*/  PRMT R31, RZ, 0x7610, R31 ;  /* 0x00007610ff1f7816 */ /* 0x000fe2000000001f */
[C---:B------:R-:W-:Y:S01]  /*9100*/  IMAD.WIDE R198, R69.reuse, 0x2, R136 ;  /* 0x0000000245c67825 */ /* 0x040fe200078e0288 */
[----:B------:R-:W-:Y:S01]  /*9110*/  STL.64 [R1+0xad0], R140 ;  /* 0x000ad08c01007387 */ /* 0x000fe20000100a00 */
[----:B------:R-:W-:Y:S01]  /*9120*/  PRMT R34, RZ, 0x7610, R34 ;  /* 0x00007610ff227816 */ /* 0x000fe20000000022 */
[----:B------:R-:W1:Y:S01]  /*9130*/  LDC R91, c[0x0][0x3d8] ;  /* 0x0000f600ff5b7b82 */ /* 0x000e620000000800 */
[----:B------:R-:W-:Y:S01]  /*9140*/  IMAD.WIDE R130, R68, 0x2, R134 ;  /* 0x0000000244827825 */ /* 0x000fe200078e0286 */
[----:B--2---:R-:W-:Y:S01]  /*9150*/  PRMT R11, RZ, 0x7610, R11 ;  /* 0x00007610ff0b7816 */ /* 0x004fe2000000000b */
[----:B------:R-:W-:Y:S02]  /*9160*/  STL.64 [R1+0xac0], R200 ;  /* 0x000ac0c801007387 */ /* 0x000fe40000100a00 */
[----:B------:R-:W-:-:S02]  /*9170*/  IMAD.WIDE R196, R69, 0x2, R134 ;  /* 0x0000000245c47825 */ /* 0x000fc400078e0286 */
[----:B------:R-:W-:Y:S01]  /*9180*/  STL.64 [R1+0xab8], R138 ;  /* 0x000ab88a01007387 */ /* 0x000fe20000100a00 */
[----:B------:R-:W-:Y:S01]  /*9190*/  PRMT R35, RZ, 0x7610, R35 ;  /* 0x00007610ff237816 */ /* 0x000fe20000000023 */
[----:B----4-:R-:W-:Y:S01]  /*91a0*/  IMAD R72, R72, 0x47, RZ ;  /* 0x0000004748487824 */ /* 0x010fe200078e02ff */
[----:B------:R-:W-:Y:S01]  /*91b0*/  PRMT R38, RZ, 0x7610, R38 ;  /* 0x00007610ff267816 */ /* 0x000fe20000000026 */
[----:B------:R-:W-:Y:S01]  /*91c0*/  IMAD.WIDE R128, R70, 0x2, R136 ;  /* 0x0000000246807825 */ /* 0x000fe200078e0288 */
[----:B------:R-:W-:Y:S01]  /*91d0*/  STL.64 [R1+0xaa8], R198 ;  /* 0x000aa8c601007387 */ /* 0x000fe20000100a00 */
[----:B------:R-:W-:Y:S01]  /*91e0*/  PRMT R39, RZ, 0x7610, R39 ;  /* 0x00007610ff277816 */ /* 0x000fe20000000027 */
[----:B------:R-:W2:Y:S01]  /*91f0*/  LDC R93, c[0x0][0x3d8] ;  /* 0x0000f600ff5d7b82 */ /* 0x000ea20000000800 */
[----:B------:R-:W-:Y:S01]  /*9200*/  IMAD R73, R73, 0x4e, RZ ;  /* 0x0000004e49497824 */ /* 0x000fe200078e02ff */
[----:B------:R-:W-:Y:S01]  /*9210*/  PRMT R42, RZ, 0x7610, R42 ;  /* 0x00007610ff2a7816 */ /* 0x000fe2000000002a */
[----:B------:R-:W-:Y:S01]  /*9220*/  IMAD.WIDE R192, R71, 0x2, R136 ;  /* 0x0000000247c07825 */ /* 0x000fe200078e0288 */
[----:B------:R-:W-:Y:S03]  /*9230*/  STL.64 [R1+0xab0], R130 ;  /* 0x000ab08201007387 */ /* 0x000fe60000100a00 */
[----:B------:R-:W-:Y:S01]  /*9240*/  IMAD R75, R75, 0x56, RZ ;  /* 0x000000564b4b7824 */ /* 0x000fe200078e02ff */
[----:B------:R-:W-:Y:S01]  /*9250*/  PRMT R43, RZ, 0x7610, R43 ;  /* 0x00007610ff2b7816 */ /* 0x000fe2000000002b */
[----:B------:R-:W-:Y:S01]  /*9260*/  IMAD R77, R77, 0x5e, RZ ;  /* 0x0000005e4d4d7824 */ /* 0x000fe200078e02ff */
[----:B------:R-:W-:Y:S01]  /*9270*/  PRMT R46, RZ, 0x7610, R46 ;  /* 0x00007610ff2e7816 */ /* 0x000fe2000000002e */
[----:B0-----:R-:W-:Y:S01]  /*9280*/  IMAD R79, R79, 0x66, RZ ;  /* 0x000000664f4f7824 */ /* 0x001fe200078e02ff */
[----:B------:R-:W-:Y:S01]  /*9290*/  PRMT R47, RZ, 0x7610, R47 ;  /* 0x00007610ff2f7816 */ /* 0x000fe2000000002f */
[----:B------:R-:W-:Y:S01]  /*92a0*/  IMAD R80, R80, 0x6e, RZ ;  /* 0x0000006e50507824 */ /* 0x000fe200078e02ff */
[----:B------:R-:W-:Y:S01]  /*92b0*/  PRMT R50, RZ, 0x7610, R50 ;  /* 0x00007610ff327816 */ /* 0x000fe20000000032 */
[----:B------:R-:W-:Y:S01]  /*92c0*/  IMAD R81, R81, 0x76, RZ ;  /* 0x0000007651517824 */ /* 0x000fe200078e02ff */
[----:B------:R-:W-:Y:S01]  /*92d0*/  PRMT R51, RZ, 0x7610, R51 ;  /* 0x00007610ff337816 */ /* 0x000fe20000000033 */
[----:B------:R-:W-:Y:S01]  /*92e0*/  IMAD R82, R82, 0x7e, RZ ;  /* 0x0000007e52527824 */ /* 0x000fe200078e02ff */
[----:B------:R-:W-:Y:S01]  /*92f0*/  PRMT R54, RZ, 0x7610, R54 ;  /* 0x00007610ff367816 */ /* 0x000fe20000000036 */
[----:B------:R-:W-:Y:S01]  /*9300*/  IMAD.WIDE R126, R70, 0x2, R134 ;  /* 0x00000002467e7825 */ /* 0x000fe200078e0286 */
[----:B------:R-:W-:Y:S01]  /*9310*/  STL.64 [R1+0xaa0], R196 ;  /* 0x000aa0c401007387 */ /* 0x000fe20000100a00 */
[----:B------:R-:W-:Y:S01]  /*9320*/  PRMT R55, RZ, 0x7610, R55 ;  /* 0x00007610ff377816 */ /* 0x000fe20000000037 */
[----:B------:R-:W0:Y:S01]  /*9330*/  LDC R94, c[0x0][0x3d8] ;  /* 0x0000f600ff5e7b82 */ /* 0x000e220000000800 */
[----:B------:R-:W-:Y:S01]  /*9340*/  IMAD.WIDE R190, R71, 0x2, R134 ;  /* 0x0000000247be7825 */ /* 0x000fe200078e0286 */
[----:B------:R-:W-:Y:S01]  /*9350*/  PRMT R58, RZ, 0x7610, R58 ;  /* 0x00007610ff3a7816 */ /* 0x000fe2000000003a */
[----:B------:R-:W-:Y:S01]  /*9360*/  STL.64 [R1+0xa98], R128 ;  /* 0x000a988001007387 */ /* 0x000fe20000100a00 */
[----:B------:R-:W-:Y:S01]  /*9370*/  PRMT R59, RZ, 0x7610, R59 ;  /* 0x00007610ff3b7816 */ /* 0x000fe2000000003b */
[----:B------:R-:W-:-:S02]  /*9380*/  IMAD R74, R74, 0x4f, RZ ;  /* 0x0000004f4a4a7824 */ /* 0x000fc400078e02ff */
[C---:B------:R-:W-:Y:S01]  /*9390*/  IMAD.WIDE R124, R72.reuse, 0x2, R136 ;  /* 0x00000002487c7825 */ /* 0x040fe200078e0288 */
[----:B------:R-:W-:Y:S01]  /*93a0*/  STL.64 [R1+0xa88], R192 ;  /* 0x000a88c001007387 */ /* 0x000fe20000100a00 */
[----:B------:R-:W-:Y:S01]  /*93b0*/  PRMT R5, RZ, 0x7610, R5 ;  /* 0x00007610ff057816 */ /* 0x000fe20000000005 */
[----:B------:R-:W4:Y:S01]  /*93c0*/  LDC R95, c[0x0][0x3d8] ;  /* 0x0000f600ff5f7b82 */ /* 0x000f220000000800 */
[C---:B------:R-:W-:Y:S01]  /*93d0*/  IMAD.WIDE R188, R73.reuse, 0x2, R136 ;  /* 0x0000000249bc7825 */ /* 0x040fe200078e0288 */
[----:B------:R-:W2:Y:S03]  /*93e0*/  @P4 LDG.E.U16 R11, desc[UR10][R210.64] ;  /* 0x0000000ad20b4981 */ /* 0x000ea6000c1e1500 */
[----:B------:R-:W-:Y:S01]  /*93f0*/  IMAD.WIDE R122, R72, 0x2, R134 ;  /* 0x00000002487a7825 */ /* 0x000fe200078e0286 */
[----:B------:R-:W-:Y:S01]  /*9400*/  STL.64 [R1+0xa90], R126 ;  /* 0x000a907e01007387 */ /* 0x000fe20000100a00 */
[----:B------:R-:W-:Y:S01]  /*9410*/  PRMT R40, RZ, 0x7610, R40 ;  /* 0x00007610ff287816 */ /* 0x000fe20000000028 */
[----:B------:R-:W0:Y:S01]  /*9420*/  LDC R72, c[0x0][0x3d8] ;  /* 0x0000f600ff487b82 */ /* 0x000e220000000800 */
[----:B------:R-:W-:Y:S01]  /*9430*/  IMAD.WIDE R186, R73, 0x2, R134 ;  /* 0x0000000249ba7825 */ /* 0x000fe200078e0286 */
[----:B------:R-:W-:Y:S03]  /*9440*/  STL.64 [R1+0xa80], R190 ;  /* 0x000a80be01007387 */ /* 0x000fe60000100a00 */
[C---:B------:R-:W-:Y:S01]  /*9450*/  IMAD.WIDE R184, R75.reuse, 0x2, R136 ;  /* 0x000000024bb87825 */ /* 0x040fe200078e0288 */
[----:B------:R-:W-:Y:S01]  /*9460*/  STL.64 [R1+0xa78], R124 ;  /* 0x000a787c01007387 */ /* 0x000fe20000100a00 */
[----:B------:R-:W-:Y:S01]  /*9470*/  PRMT R49, RZ, 0x7610, R49 ;  /* 0x00007610ff317816 */ /* 0x000fe20000000031 */
[----:B------:R-:W0:Y:S01]  /*9480*/  LDC R73, c[0x0][0x3d8] ;  /* 0x0000f600ff497b82 */ /* 0x000e220000000800 */
[----:B------:R-:W-:Y:S01]  /*9490*/  IMAD.WIDE R182, R75, 0x2, R134 ;  /* 0x000000024bb67825 */ /* 0x000fe200078e0286 */
[----:B------:R-:W4:Y:S03]  /*94a0*/  @P4 LDG.E.U16 R14, desc[UR10][R212.64] ;  /* 0x0000000ad40e4981 */ /* 0x000f26000c1e1500 */
[C---:B------:R-:W-:Y:S01]  /*94b0*/  IMAD.WIDE R180, R77.reuse, 0x2, R136 ;  /* 0x000000024db47825 */ /* 0x040fe200078e0288 */
[----:B------:R-:W4:Y:S01]  /*94c0*/  @P4 LDG.E.U16 R15, desc[UR10][R208.64] ;  /* 0x0000000ad00f4981 */ /* 0x000f22000c1e1500 */
        /* <DEDUP_REMOVED lines=22> */
[----:B------:R-:W-:Y:S01]  /*9630*/  IMAD.WIDE R164, R82, 0x2, R136 ;  /* 0x0000000252a47825 */ /* 0x000fe200078e0288 */
[----:B------:R-:W-:-:S02]  /*9640*/  PRMT R16, RZ, 0x7610, R16 ;  /* 0x00007610ff107816 */ /* 0x000fc40000000010 */
[----:B------:R-:W-:Y:S01]  /*9650*/  PRMT R17, RZ, 0x7610, R17 ;  /* 0x00007610ff117816 */ /* 0x000fe20000000011 */
[----:B------:R-:W-:Y:S01]  /*9660*/  IMAD.WIDE R162, R82, 0x2, R134 ;  /* 0x0000000252a27825 */ /* 0x000fe200078e0286 */
[----:B------:R-:W-:Y:S01]  /*9670*/  STL.64 [R1+0xa68], R188 ;  /* 0x000a68bc01007387 */ /* 0x000fe20000100a00 */
[----:B------:R-:W-:Y:S01]  /*9680*/  PRMT R20, RZ, 0x7610, R20 ;  /* 0x00007610ff147816 */ /* 0x000fe20000000014 */
[----:B------:R-:W0:Y:S01]  /*9690*/  LDC R81, c[0x0][0x3d8] ;  /* 0x0000f600ff517b82 */ /* 0x000e220000000800 */
[----:B-----5:R-:W-:Y:S01]  /*96a0*/  IMAD R76, R76, 0x57, RZ ;  /* 0x000000574c4c7824 */ /* 0x020fe200078e02ff */
[----:B------:R-:W5:Y:S01]  /*96b0*/  @P4 LDG.E.U16 R31, desc[UR10][R190.64] ;  /* 0x0000000abe1f4981 */ /* 0x000f62000c1e1500 */
[----:B------:R-:W-:-:S03]  /*96c0*/  IMAD.WIDE R120, R74, 0x2, R136 ;  /* 0x000000024a787825 */ /* 0x000fc600078e0288 */
[----:B------:R-:W-:Y:S01]  /*96d0*/  STL.64 [R1+0xa70], R122 ;  /* 0x000a707a01007387 */ /* 0x000fe20000100a00 */
[----:B------:R-:W-:Y:S01]  /*96e0*/  IMAD.WIDE R118, R74, 0x2, R134 ;  /* 0x000000024a767825 */ /* 0x000fe200078e0286 */
[----:B------:R-:W-:Y:S01]  /*96f0*/  PRMT R21, RZ, 0x7610, R21 ;  /* 0x00007610ff157816 */ /* 0x000fe20000000015 */
[----:B------:R-:W0:Y:S01]  /*9700*/  LDC R74, c[0x0][0x3d8] ;  /* 0x0000f600ff4a7b82 */ /* 0x000e220000000800 */
[----:B------:R-:W5:Y:S01]  /*9710*/  @P4 LDG.E.U16 R34, desc[UR10][R188.64] ;  /* 0x0000000abc224981 */ /* 0x000f62000c1e1500 */
[----:B------:R-:W-:Y:S02]  /*9720*/  IMAD R78, R78, 0x5f, RZ ;  /* 0x0000005f4e4e7824 */ /* 0x000fe400078e02ff */
[C---:B------:R-:W-:Y:S01]  /*9730*/  IMAD.WIDE R116, R76.reuse, 0x2, R136 ;  /* 0x000000024c747825 */ /* 0x040fe200078e0288 */
[----:B------:R-:W5:Y:S01]  /*9740*/  @P4 LDG.E.U16 R35, desc[UR10][R186.64] ;  /* 0x0000000aba234981 */ /* 0x000f62000c1e1500 */
[----:B------:R-:W-:Y:S02]  /*9750*/  PRMT R24, RZ, 0x7610, R24 ;  /* 0x00007610ff187816 */ /* 0x000fe40000000018 */
[----:B------:R-:W-:Y:S01]  /*9760*/  PRMT R25, RZ, 0x7610, R25 ;  /* 0x00007610ff197816 */ /* 0x000fe20000000019 */
[----:B------:R-:W5:Y:S01]  /*9770*/  @P4 LDG.E.U16 R38, desc[UR10][R184.64] ;  /* 0x0000000ab8264981 */ /* 0x000f62000c1e1500 */
[----:B------:R-:W-:Y:S01]  /*9780*/  IMAD.WIDE R114, R76, 0x2, R134 ;  /* 0x000000024c727825 */ /* 0x000fe200078e0286 */
[----:B------:R-:W-:Y:S01]  /*9790*/  PRMT R28, RZ, 0x7610, R28 ;  /* 0x00007610ff1c7816 */ /* 0x000fe2000000001c */
[----:B------:R-:W0:Y:S01]  /*97a0*/  LDC R82, c[0x0][0x3d8] ;  /* 0x0000f600ff527b82 */ /* 0x000e220000000800 */
[----:B------:R-:W5:Y:S04]  /*97b0*/  @P4 LDG.E.U16 R39, desc[UR10][R182.64] ;  /* 0x0000000ab6274981 */ /* 0x000f68000c1e1500 */
[----:B------:R-:W5:Y:S01]  /*97c0*/  @P4 LDG.E.U16 R42, desc[UR10][R180.64] ;  /* 0x0000000ab42a4981 */ /* 0x000f62000c1e1500 */
[----:B------:R-:W-:-:S02]  /*97d0*/  PRMT R29, RZ, 0x7610, R29 ;  /* 0x00007610ff1d7816 */ /* 0x000fc4000000001d */
[----:B------:R-:W-:Y:S01]  /*97e0*/  PRMT R32, RZ, 0x7610, R32 ;  /* 0x00007610ff207816 */ /* 0x000fe20000000020 */
[----:B------:R-:W5:Y:S01]  /*97f0*/  @P4 LDG.E.U16 R43, desc[UR10][R178.64] ;  /* 0x0000000ab22b4981 */ /* 0x000f62000c1e1500 */
[----:B------:R-:W-:Y:S01]  /*9800*/  PRMT R33, RZ, 0x7610, R33 ;  /* 0x00007610ff217816 */ /* 0x000fe20000000021 */
[----:B------:R-:W0:Y:S02]  /*9810*/  LDC R98, c[0x0][0x3d8] ;  /* 0x0000f600ff627b82 */ /* 0x000e240000000800 */
[----:B------:R-:W5:Y:S04]  /*9820*/  @P4 LDG.E.U16 R46, desc[UR10][R176.64] ;  /* 0x0000000ab02e4981 */ /* 0x000f68000c1e1500 */
        /* <DEDUP_REMOVED lines=15> */
[----:B------:R-:W-:Y:S01]  /*9920*/  STL.64 [R1+0xa60], R186 ;  /* 0x000a60ba01007387 */ /* 0x000fe20000100a00 */
[----:B------:R-:W-:-:S03]  /*9930*/  IMAD.WIDE R112, R78, 0x2, R136 ;  /* 0x000000024e707825 */ /* 0x000fc600078e0288 */
[----:B------:R-:W-:Y:S01]  /*9940*/  STL.64 [R1+0xa58], R120 ;  /* 0x000a587801007387 */ /* 0x000fe20000100a00 */
[----:B------:R-:W-:Y:S01]  /*9950*/  IMAD.WIDE R110, R78, 0x2, R134 ;  /* 0x000000024e6e7825 */ /* 0x000fe200078e0286 */
[----:B------:R-:W-:Y:S01]  /*9960*/  PRMT R45, RZ, 0x7610, R45 ;  /* 0x00007610ff2d7816 */ /* 0x000fe2000000002d */
[----:B------:R-:W0:Y:S01]  /*9970*/  LDC R102, c[0x0][0x3d8] ;  /* 0x0000f600ff667b82 */ /* 0x000e220000000800 */
[----:B------:R-:W-:Y:S04]  /*9980*/  STL.64 [R1+0xa48], R184 ;  /* 0x000a48b801007387 */ /* 0x000fe80000100a00 */
[----:B------:R-:W-:Y:S01]  /*9990*/  STL.64 [R1+0xa50], R118 ;  /* 0x000a507601007387 */ /* 0x000fe20000100a00 */
[----:B------:R-:W-:Y:S02]  /*99a0*/  PRMT R48, RZ, 0x7610, R48 ;  /* 0x00007610ff307816 */ /* 0x000fe40000000030 */
[----:B------:R-:W-:Y:S01]  /*99b0*/  PRMT R56, RZ, 0x7610, R56 ;  /* 0x00007610ff387816 */ /* 0x000fe20000000038 */
[----:B------:R3:W5:Y:S01]  /*99c0*/  @P4 LDG.E.U16 R5, desc[UR10][R8.64] ;  /* 0x0000000a08054981 */ /* 0x000762000c1e1500 */
[----:B------:R-:W-:Y:S01]  /*99d0*/  IMAD R83, R83, 0x67, RZ ;  /* 0x0000006753537824 */ /* 0x000fe200078e02ff */
[----:B------:R-:W-:Y:S01]  /*99e0*/  PRMT R57, RZ, 0x7610, R57 ;  /* 0x00007610ff397816 */ /* 0x000fe20000000039 */
[----:B-1----:R-:W-:Y:S01]  /*99f0*/  IMAD R84, R84, 0x6f, RZ ;  /* 0x0000006f54547824 */ /* 0x002fe200078e02ff */
[----:B------:R-:W-:Y:S01]  /*9a00*/  STL.64 [R1+0xa40], R182 ;  /* 0x000a40b601007387 */ /* 0x000fe20000100a00 */
[----:B---3--:R-:W-:Y:S01]  /*9a10*/  IMAD R85, R85, 0x77, RZ ;  /* 0x0000007755557824 */ /* 0x008fe200078e02ff */
[----:B------:R-:W-:Y:S01]  /*9a20*/  PRMT R60, RZ, 0x7610, R60 ;  /* 0x00007610ff3c7816 */ /* 0x000fe2000000003c */
[----:B------:R-:W-:Y:S01]  /*9a30*/  IMAD R86, R86, 0x7f, RZ ;  /* 0x0000007f56567824 */ /* 0x000fe200078e02ff */
[----:B------:R-:W-:Y:S01]  /*9a40*/  STL.64 [R1+0xa38], R116 ;  /* 0x000a387401007387 */ /* 0x000fe20000100a00 */
[----:B------:R-:W-:Y:S01]  /*9a50*/  PRMT R7, RZ, 0x7610, R7 ;  /* 0x00007610ff077816 */ /* 0x000fe20000000007 */
[----:B------:R-:W1:Y:S02]  /*9a60*/  LDC R103, c[0x0][0x3d8] ;  /* 0x0000f600ff677b82 */ /* 0x000e640000000800 */
[----:B------:R-:W-:Y:S04]  /*9a70*/  STL.64 [R1+0xa28], R180 ;  /* 0x000a28b401007387 */ /* 0x000fe80000100a00 */
[----:B------:R-:W-:Y:S01]  /*9a80*/  STL.64 [R1+0xa30], R114 ;  /* 0x000a307201007387 */ /* 0x000fe20000100a00 */
[----:B------:R-:W-:Y:S01]  /*9a90*/  PRMT R8, RZ, 0x7610, R8 ;  /* 0x00007610ff087816 */ /* 0x000fe20000000008 */
[----:B------:R-:W3:Y:S02]  /*9aa0*/  LDC R76, c[0x0][0x3a8] ;  /* 0x0000ea00ff4c7b82 */ /* 0x000ee40000000800 */
[----:B------:R-:W-:Y:S04]  /*9ab0*/  STL.64 [R1+0xa20], R178 ;  /* 0x000a20b201007387 */ /* 0x000fe80000100a00 */
[----:B------:R-:W-:Y:S04]  /*9ac0*/  STL.64 [R1+0xa18], R112 ;  /* 0x000a187001007387 */ /* 0x000fe80000100a00 */
[----:B------:R-:W-:Y:S01]  /*9ad0*/  STL.64 [R1+0xa08], R176 ;  /* 0x000a08b001007387 */ /* 0x000fe20000100a00 */
[----:B------:R-:W-:-:S03]  /*9ae0*/  IMAD.WIDE R70, R83, 0x2, R136 ;  /* 0x0000000253467825 */ /* 0x000fc600078e0288 */
[----:B------:R-:W-:Y:S01]  /*9af0*/  STL.64 [R1+0xa10], R110 ;  /* 0x000a106e01007387 */ /* 0x000fe20000100a00 */
[----:B------:R-:W-:-:S03]  /*9b00*/  IMAD.WIDE R66, R83, 0x2, R134 ;  /* 0x0000000253427825 */ /* 0x000fc600078e0286 */
[----:B------:R-:W3:Y:S01]  /*9b10*/  @P4 LDG.E.U16 R40, desc[UR10][R116.64] ;  /* 0x0000000a74284981 */ /* 0x000ee2000c1e1500 */
[C---:B------:R-:W-:Y:S01]  /*9b20*/  IMAD.WIDE R64, R84.reuse, 0x2, R136 ;  /* 0x0000000254407825 */ /* 0x040fe200078e0288 */
[----:B------:R-:W-:Y:S01]  /*9b30*/  PRMT R9, RZ, 0x7610, R9 ;  /* 0x00007610ff097816 */ /* 0x000fe20000000009 */
[----:B------:R-:W0:Y:S01]  /*9b40*/  LDC R83, c[0x0][0x3d8] ;  /* 0x0000f600ff537b82 */ /* 0x000e220000000800 */
[----:B------:R-:W-:Y:S04]  /*9b50*/  STL.64 [R1+0xa00], R174 ;  /* 0x000a00ae01007387 */ /* 0x000fe80000100a00 */
[----:B------:R-:W-:Y:S01]  /*9b60*/  STL.64 [R1+0x9e8], R172 ;  /* 0x0009e8ac01007387 */ /* 0x000fe20000100a00 */
[----:B------:R-:W-:Y:S01]  /*9b70*/  IMAD.WIDE R62, R84, 0x2, R134 ;  /* 0x00000002543e7825 */ /* 0x000fe200078e0286 */
[----:B------:R-:W-:Y:S01]  /*9b80*/  PRMT R10, RZ, 0x7610, R10 ;  /* 0x00007610ff0a7816 */ /* 0x000fe2000000000a */
[----:B------:R-:W0:Y:S01]  /*9b90*/  LDC R84, c[0x0][0x3d8] ;  /* 0x0000f600ff547b82 */ /* 0x000e220000000800 */
[----:B------:R-:W-:Y:S04]  /*9ba0*/  STL.64 [R1+0x9e0], R170 ;  /* 0x0009e0aa01007387 */ /* 0x000fe80000100a00 */
[----:B------:R-:W-:Y:S01]  /*9bb0*/  STL.64 [R1+0x978], R168 ;  /* 0x000978a801007387 */ /* 0x000fe20000100a00 */
[----:B------:R-:W-:Y:S01]  /*9bc0*/  PRMT R61, RZ, 0x7610, R61 ;  /* 0x00007610ff3d7816 */ /* 0x000fe2000000003d */
[----:B------:R-:W-:-:S02]  /*9bd0*/  IMAD.WIDE R68, R85, 0x2, R136 ;  /* 0x0000000255447825 */ /* 0x000fc400078e0288 */
[----:B------:R-:W3:Y:S04]  /*9be0*/  @P4 LDG.E.U16 R12, desc[UR10][R152.64] ;  /* 0x0000000a980c4981 */ /* 0x000ee8000c1e1500 */
[----:B------:R1:W3:Y:S04]  /*9bf0*/  @P4 LDG.E.U16 R13, desc[UR10][R150.64] ;  /* 0x0000000a960d4981 */ /* 0x0002e8000c1e1500 */
[----:B------:R-:W3:Y:S04]  /*9c00*/  @P4 LDG.E.U16 R16, desc[UR10][R148.64] ;  /* 0x0000000a94104981 */ /* 0x000ee8000c1e1500 */
[----:B------:R-:W3:Y:S04]  /*9c10*/  @P4 LDG.E.U16 R17, desc[UR10][R146.64] ;  /* 0x0000000a92114981 */ /* 0x000ee8000c1e1500 */
[----:B------:R-:W3:Y:S01]  /*9c20*/  @P4 LDG.E.U16 R20, desc[UR10][R144.64] ;  /* 0x0000000a90144981 */ /* 0x000ee2000c1e1500 */
[----:B-1----:R-:W1:Y:S03]  /*9c30*/  LDC.64 R150, c[0x0][0x390] ;  /* 0x0000e400ff967b82 */ /* 0x002e660000000a00 */
[----:B------:R-:W-:Y:S04]  /*9c40*/  STL.64 [R1+0x970], R166 ;  /* 0x000970a601007387 */ /* 0x000fe80000100a00 */
[----:B------:R-:W-:Y:S04]  /*9c50*/  STL.64 [R1+0x910], R164 ;  /* 0x000910a401007387 */ /* 0x000fe80000100a00 */
[----:B------:R-:W3:Y:S04]  /*9c60*/  @P4 LDG.E.U16 R21, desc[UR10][R140.64] ;  /* 0x0000000a8c154981 */ /* 0x000ee8000c1e1500 */
        /* <DEDUP_REMOVED lines=10> */
[----:B------:R-:W-:Y:S04]  /*9d10*/  STS.U16 [R6+UR9+0x700], R104 ;  /* 0x0007006806007988 */ /* 0x000fe80008000409 */
[----:B------:R-:W-:Y:S04]  /*9d20*/  STS.U16 [R6+UR9+0x10700], R105 ;  /* 0x0107006906007988 */ /* 0x000fe80008000409 */
[----:B------:R-:W-:Y:S04]  /*9d30*/  STS.U16 [R6+UR9+0xb00], R106 ;  /* 0x000b006a06007988 */ /* 0x000fe80008000409 */
[----:B------:R-:W-:Y:S04]  /*9d40*/  STS.U16 [R6+UR9+0x10b00], R107 ;  /* 0x010b006b06007988 */ /* 0x000fe80008000409 */
[----:B------:R-:W-:Y:S04]  /*9d50*/  STS.U16 [R6+UR9+0xf00], R108 ;  /* 0x000f006c06007988 */ /* 0x000fe80008000409 */
[----:B--2---:R-:W-:Y:S04]  /*9d60*/  STS.U16 [R6+UR9+0x10f00], R11 ;  /* 0x010f000b06007988 */ /* 0x004fe80008000409 */
[----:B----4-:R-:W-:Y:S04]  /*9d70*/  STS.U16 [R6+UR9+0x1300], R14 ;  /* 0x0013000e06007988 */ /* 0x010fe80008000409 */
        /* <DEDUP_REMOVED lines=23> */
[----:B------:R-:W4:Y:S01]  /*9ef0*/  S2R R247, SR_CTAID.Y ;  /* 0x0000000000f77919 */ /* 0x000f220000002600 */
[C---:B------:R-:W-:Y:S01]  /*9f00*/  LOP3.LUT R3, R243.reuse, 0x7f, RZ, 0xc0, !PT ;  /* 0x0000007ff3037812 */ /* 0x040fe200078ec0ff */
[----:B--2---:R-:W2:Y:S01]  /*9f10*/  LDC R39, c[0x0][0x3d8] ;  /* 0x0000f600ff277b82 */ /* 0x004ea20000000800 */
[----:B------:R-:W5:Y:S04]  /*9f20*/  @P4 LDG.E.U16 R8, desc[UR10][R158.64] ;  /* 0x0000000a9e084981 */ /* 0x000f68000c1e1500 */
[----:B------:R-:W-:Y:S01]  /*9f30*/  STL.64 [R1+0x908], R162 ;  /* 0x000908a201007387 */ /* 0x000fe20000100a00 */
[----:B------:R-:W-:-:S02]  /*9f40*/  LOP3.LUT R0, R243, 0xf, RZ, 0xc0, !PT ;  /* 0x0000000ff3007812 */ /* 0x000fc400078ec0ff */
[----:B------:R-:W0:Y:S01]  /*9f50*/  LDC R14, c[0x0][0x3d8] ;  /* 0x0000f600ff0e7b82 */ /* 0x000e220000000800 */
[----:B------:R-:W-:Y:S04]  /*9f60*/  STL.64 [R1+0x9f8], R70 ;  /* 0x0009f84601007387 */ /* 0x000fe80000100a00 */
[----:B------:R1:W-:Y:S01]  /*9f70*/  STL.64 [R1+0x9f0], R66 ;  /* 0x0009f04201007387 */ /* 0x0003e20000100a00 */
[C---:B------:R-:W-:Y:S02]  /*9f80*/  LOP3.LUT R78, R243.reuse, 0x80, RZ, 0xc0, !PT ;  /* 0x00000080f34e7812 */ /* 0x040fe400078ec0ff */
[----:B------:R-:W0:Y:S01]  /*9f90*/  LDC R27, c[0x0][0x3d8] ;  /* 0x0000f600ff1b7b82 */ /* 0x000e220000000800 */
[----:B------:R1:W-:Y:S04]  /*9fa0*/  STL.64 [R1+0x9d8], R64 ;  /* 0x0009d84001007387 */ /* 0x0003e80000100a00 */
[----:B------:R1:W-:Y:S01]  /*9fb0*/  STL.64 [R1+0x9d0], R62 ;  /* 0x0009d03e01007387 */ /* 0x0003e20000100a00 */
[----:B------:R-:W-:-:S02]  /*9fc0*/  LOP3.LUT R75, R243, 0x60, RZ, 0xc0, !PT ;  /* 0x00000060f34b7812 */ /* 0x000fc400078ec0ff */
[----:B------:R-:W0:Y:S01]  /*9fd0*/  LDC R38, c[0x0][0x3d8] ;  /* 0x0000f600ff267b82 */ /* 0x000e220000000800 */
[----:B------:R1:W2:Y:S04]  /*9fe0*/  @P4 LDG.E.U16 R49, desc[UR10][R66.64] ;  /* 0x0000000a42314981 */ /* 0x0002a8000c1e1500 */
[----:B------:R4:W2:Y:S03]  /*9ff0*/  @P4 LDG.E.U16 R52, desc[UR10][R64.64] ;  /* 0x0000000a40344981 */ /* 0x0008a6000c1e1500 */
[----:B------:R-:W0:Y:S01]  /*a000*/  LDC R116, c[0x0][0x3d8] ;  /* 0x0000f600ff747b82 */ /* 0x000e220000000800 */
[----:B------:R4:W2:Y:S01]  /*a010*/  @P4 LDG.E.U16 R53, desc[UR10][R62.64] ;  /* 0x0000000a3e354981 */ /* 0x0008a2000c1e1500 */
[----:B-1----:R-:W-:-:S03]  /*a020*/  IMAD.WIDE R66, R85, 0x2, R134 ;  /* 0x0000000255427825 */ /* 0x002fc600078e0286 */
[----:B------:R-:W2:Y:S01]  /*a030*/  @P4 LDG.E.U16 R7, desc[UR10][R160.64] ;  /* 0x0000000aa0074981 */ /* 0x000ea2000c1e1500 */
[C---:B----4-:R-:W-:Y:S02]  /*a040*/  IMAD.WIDE R64, R86.reuse, 0x2, R136 ;  /* 0x0000000256407825 */ /* 0x050fe400078e0288 */
[----:B------:R-:W1:Y:S01]  /*a050*/  LDC R117, c[0x0][0x3d8] ;  /* 0x0000f600ff757b82 */ /* 0x000e620000000800 */
[----:B------:R-:W4:Y:S01]  /*a060*/  @P4 LDG.E.U16 R9, desc[UR10][R156.64] ;  /* 0x0000000a9c094981 */ /* 0x000f22000c1e1500 */
[----:B------:R-:W-:-:S03]  /*a070*/  IMAD.WIDE R62, R86, 0x2, R134 ;  /* 0x00000002563e7825 */ /* 0x000fc600078e0286 */
[----:B------:R-:W4:Y:S03]  /*a080*/  @P4 LDG.E.U16 R10, desc[UR10][R154.64] ;  /* 0x0000000a9a0a4981 */ /* 0x000f26000c1e1500 */
[----:B------:R-:W0:Y:S01]  /*a090*/  LDC R168, c[0x0][0x3d8] ;  /* 0x0000f600ffa87b82 */ /* 0x000e220000000800 */
[----:B------:R-:W4:Y:S04]  /*a0a0*/  @P4 LDG.E.U16 R45, desc[UR10][R110.64] ;  /* 0x0000000a6e2d4981 */ /* 0x000f28000c1e1500 */
[----:B------:R-:W4:Y:S03]  /*a0b0*/  @P4 LDG.E.U16 R48, desc[UR10][R70.64] ;  /* 0x0000000a46304981 */ /* 0x000f26000c1e1500 */
[----:B------:R-:W0:Y:S01]  /*a0c0*/  LDC R169, c[0x0][0x3d8] ;  /* 0x0000f600ffa97b82 */ /* 0x000e220000000800 */
[----:B------:R-:W4:Y:S04]  /*a0d0*/  @P4 LDG.E.U16 R56, desc[UR10][R68.64] ;  /* 0x0000000a44384981 */ /* 0x000f28000c1e1500 */
[----:B------:R-:W4:Y:S01]  /*a0e0*/  @P4 LDG.E.U16 R57, desc[UR10][R66.64] ;  /* 0x0000000a42394981 */ /* 0x000f22000c1e1500 */
[----:B------:R-:W-:-:S02]  /*a0f0*/  LOP3.LUT R11, R133, 0x70, RZ, 0x3c, !PT ;  /* 0x00000070850b7812 */ /* 0x000fc400078e3cff */
[----:B------:R-:W0:Y:S01]  /*a100*/  LDC R55, c[0x0][0x3d8] ;  /* 0x0000f600ff377b82 */ /* 0x000e220000000800 */
[----:B------:R-:W4:Y:S04]  /*a110*/  @P4 LDG.E.U16 R60, desc[UR10][R64.64] ;  /* 0x0000000a403c4981 */ /* 0x000f28000c1e1500 */
[----:B------:R-:W4:Y:S03]  /*a120*/  @P4 LDG.E.U16 R61, desc[UR10][R62.64] ;  /* 0x0000000a3e3d4981 */ /* 0x000f26000c1e1500 */
[----:B------:R-:W0:Y:S01]  /*a130*/  LDC R19, c[0x0][0x3d8] ;  /* 0x0000f600ff137b82 */ /* 0x000e220000000800 */
[----:B------:R1:W-:Y:S04]  /*a140*/  STS.U16 [R11+UR9+0x10380], R4 ;  /* 0x010380040b007988 */ /* 0x0003e80008000409 */
[----:B------:R1:W-:Y:S03]  /*a150*/  STS.U16 [R11+UR9+0x380], R5 ;  /* 0x000380050b007988 */ /* 0x0003e60008000409 */
[----:B------:R-:W0:Y:S08]  /*a160*/  LDC R26, c[0x0][0x3d8] ;  /* 0x0000f600ff1a7b82 */ /* 0x000e300000000800 */
[----:B-1----:R-:W1:Y:S08]  /*a170*/  LDC R4, c[0x0][0x3d8] ;  /* 0x0000f600ff047b82 */ /* 0x002e700000000800 */
[----:B------:R-:W0:Y:S01]  /*a180*/  LDC R5, c[0x0][0x3d8] ;  /* 0x0000f600ff057b82 */ /* 0x000e220000000800 */
[----:B---3--:R3:W-:Y:S07]  /*a190*/  STS.U16 [R11+UR9+0x2b80], R40 ;  /* 0x002b80280b007988 */ /* 0x0087ee0008000409 */
[----:B------:R-:W0:Y:S01]  /*a1a0*/  LDC R54, c[0x0][0x3d8] ;  /* 0x0000f600ff367b82 */ /* 0x000e220000000800 */
[----:B---3--:R-:W-:-:S04]  /*a1b0*/  SHF.R.U32.HI R40, RZ, 0x7, R243 ;  /* 0x00000007ff287819 */ /* 0x008fc800000116f3 */
[----:B------:R-:W-:Y:S01]  /*a1c0*/  SGXT.U32 R40, R40, 0x1 ;  /* 0x000000012828781a */ /* 0x000fe20000000000 */
[----:B------:R-:W-:Y:S02]  /*a1d0*/  STS.U16 [R11+UR9+0xf80], R12 ;  /* 0x000f800c0b007988 */ /* 0x000fe40008000409 */
[----:B------:R-:W3:Y:S02]  /*a1e0*/  LDC R18, c[0x0][0x3d8] ;  /* 0x0000f600ff127b82 */ /* 0x000ee40000000800 */
[----:B-1----:R-:W-:Y:S01]  /*a1f0*/  IMAD R40, R40, R4, RZ ;  /* 0x0000000428287224 */ /* 0x002fe200078e02ff */
[----:B------:R1:W-:Y:S04]  /*a200*/  STS.U16 [R11+UR9+0x10f80], R13 ;  /* 0x010f800d0b007988 */ /* 0x0003e80008000409 */
[----:B------:R-:W-:Y:S01]  /*a210*/  STS.U16 [R11+UR9+0x1380], R16 ;  /* 0x001380100b007988 */ /* 0x000fe20008000409 */
[----:B------:R-:W0:Y:S03]  /*a220*/  LDC R51, c[0x0][0x3d8] ;  /* 0x0000f600ff337b82 */ /* 0x000e260000000800 */
[----:B------:R-:W-:Y:S04]  /*a230*/  STS.U16 [R11+UR9+0x11380], R17 ;  /* 0x011380110b007988 */ /* 0x000fe80008000409 */
[----:B------:R-:W-:Y:S01]  /*a240*/  STS.U16 [R11+UR9+0x1780], R20 ;  /* 0x001780140b007988 */ /* 0x000fe20008000409 */
[----:B-1----:R-:W1:Y:S03]  /*a250*/  LDC R13, c[0x0][0x3d8] ;  /* 0x0000f600ff0d7b82 */ /* 0x002e660000000800 */
[----:B------:R-:W-:Y:S04]  /*a260*/  STS.U16 [R11+UR9+0x11780], R21 ;  /* 0x011780150b007988 */ /* 0x000fe80008000409 */
[----:B------:R-:W-:Y:S01]  /*a270*/  STS.U16 [R11+UR9+0x1b80], R24 ;  /* 0x001b80180b007988 */ /* 0x000fe20008000409 */
[----:B------:R-:W0:Y:S03]  /*a280*/  LDC R35, c[0x0][0x3d8] ;  /* 0x0000f600ff237b82 */ /* 0x000e260000000800 */
[----:B------:R3:W-:Y:S04]  /*a290*/  STS.U16 [R11+UR9+0x11b80], R25 ;  /* 0x011b80190b007988 */ /* 0x0007e80008000409 */
[----:B------:R-:W-:Y:S01]  /*a2a0*/  STS.U16 [R11+UR9+0x1f80], R28 ;  /* 0x001f801c0b007988 */ /* 0x000fe20008000409 */
[----:B------:R-:W0:Y:S03]  /*a2b0*/  LDC R50, c[0x0][0x3d8] ;  /* 0x0000f600ff327b82 */ /* 0x000e260000000800 */
[----:B------:R-:W-:Y:S04]  /*a2c0*/  STS.U16 [R11+UR9+0x11f80], R29 ;  /* 0x011f801d0b007988 */ /* 0x000fe80008000409 */
[----:B------:R-:W-:Y:S01]  /*a2d0*/  STS.U16 [R11+UR9+0x2380], R32 ;  /* 0x002380200b007988 */ /* 0x000fe20008000409 */
[----:B---3--:R-:W3:Y:S03]  /*a2e0*/  LDC R25, c[0x0][0x3d8] ;  /* 0x0000f600ff197b82 */ /* 0x008ee60000000800 */
[----:B------:R-:W-:Y:S04]  /*a2f0*/  STS.U16 [R11+UR9+0x12380], R33 ;  /* 0x012380210b007988 */ /* 0x000fe80008000409 */
[----:B------:R-:W-:Y:S01]  /*a300*/  STS.U16 [R11+UR9+0x2780], R36 ;  /* 0x002780240b007988 */ /* 0x000fe20008000409 */
[----:B------:R-:W0:Y:S03]  /*a310*/  LDC R24, c[0x0][0x3d8] ;  /* 0x0000f600ff187b82 */ /* 0x000e260000000800 */
[----:B------:R1:W-:Y:S04]  /*a320*/  STS.U16 [R11+UR9+0x12780], R37 ;  /* 0x012780250b007988 */ /* 0x0003e80008000409 */
[----:B------:R-:W-:Y:S01]  /*a330*/  STS.U16 [R11+UR9+0x12b80], R41 ;  /* 0x012b80290b007988 */ /* 0x000fe20008000409 */
[----:B------:R-:W0:Y:S03]  /*a340*/  LDC R34, c[0x0][0x3d8] ;  /* 0x0000f600ff227b82 */ /* 0x000e260000000800 */
[----:B------:R0:W-:Y:S05]  /*a350*/  STS.U16 [R11+UR9+0x2f80], R44 ;  /* 0x002f802c0b007988 */ /* 0x0001ea0008000409 */
[----:B-1----:R-:W1:Y:S08]  /*a360*/  LDC R37, c[0x0][0x3d8] ;  /* 0x0000f600ff257b82 */ /* 0x002e700000000800 */
[----:B------:R-:W0:Y:S08]  /*a370*/  LDC R36, c[0x0][0x3d8] ;  /* 0x0000f600ff247b82 */ /* 0x000e300000000800 */
[----:B------:R-:W0:Y:S08]  /*a380*/  LDC R17, c[0x0][0x3d8] ;  /* 0x0000f600ff117b82 */ /* 0x000e300000000800 */
[----:B------:R-:W0:Y:S08]  /*a390*/  LDC R12, c[0x0][0x3d8] ;  /* 0x0000f600ff0c7b82 */ /* 0x000e300000000800 */
[----:B------:R-:W0:Y:S08]  /*a3a0*/  LDC R33, c[0x0][0x3d8] ;  /* 0x0000f600ff217b82 */ /* 0x000e300000000800 */
[----:B------:R-:W0:Y:S08]  /*a3b0*/  LDC R47, c[0x0][0x3d8] ;  /* 0x0000f600ff2f7b82 */ /* 0x000e300000000800 */
[----:B------:R-:W0:Y:S08]  /*a3c0*/  LDC R23, c[0x0][0x3d8] ;  /* 0x0000f600ff177b82 */ /* 0x000e300000000800 */
[----:B------:R-:W1:Y:S08]  /*a3d0*/  LDC R32, c[0x0][0x3d8] ;  /* 0x0000f600ff207b82 */ /* 0x000e700000000800 */
[----:B------:R-:W1:Y:S08]  /*a3e0*/  LDC R46, c[0x0][0x3d8] ;  /* 0x0000f600ff2e7b82 */ /* 0x000e700000000800 */
[----:B------:R-:W1:Y:S08]  /*a3f0*/  LDC R16, c[0x0][0x3d8] ;  /* 0x0000f600ff107b82 */ /* 0x000e700000000800 */
[----:B------:R-:W1:Y:S08]  /*a400*/  LDC R22, c[0x0][0x3d8] ;  /* 0x0000f600ff167b82 */ /* 0x000e700000000800 */
[----:B------:R-:W1:Y:S08]  /*a410*/  LDC R31, c[0x0][0x3d8] ;  /* 0x0000f600ff1f7b82 */ /* 0x000e700000000800 */
[----:B0-----:R-:W0:Y:S08]  /*a420*/  LDC R44, c[0x0][0x3d8] ;  /* 0x0000f600ff2c7b82 */ /* 0x001e300000000800 */
[----:B------:R-:W0:Y:S08]  /*a430*/  LDC R6, c[0x0][0x3d8] ;  /* 0x0000f600ff067b82 */ /* 0x000e300000000800 */
[----:B------:R-:W0:Y:S01]  /*a440*/  LDC R30, c[0x0][0x3d8] ;  /* 0x0000f600ff1e7b82 */ /* 0x000e220000000800 */
[----:B------:R-:W-:Y:S07]  /*a450*/  STL.64 [R1+0x900], R68 ;  /* 0x0009004401007387 */ /* 0x000fee0000100a00 */
[----:B------:R-:W0:Y:S01]  /*a460*/  LDC R43, c[0x0][0x3d8] ;  /* 0x0000f600ff2b7b82 */ /* 0x000e220000000800 */
[----:B-----5:R5:W-:Y:S07]  /*a470*/  STS.U16 [R11+UR9+0x10780], R8 ;  /* 0x010780080b007988 */ /* 0x020bee0008000409 */
[----:B------:R-:W0:Y:S08]  /*a480*/  LDC R4, c[0x0][0x3d8] ;  /* 0x0000f600ff047b82 */ /* 0x000e300000000800 */
[----:B-----5:R-:W5:Y:S08]  /*a490*/  LDC R8, c[0x0][0x3d8] ;  /* 0x0000f600ff087b82 */ /* 0x020f700000000800 */
[----:B------:R-:W0:Y:S01]  /*a4a0*/  LDC R42, c[0x0][0x3d8] ;  /* 0x0000f600ff2a7b82 */ /* 0x000e220000000800 */
[----:B--2---:R2:W-:Y:S04]  /*a4b0*/  STS.U16 [R11+UR9+0x13380], R49 ;  /* 0x013380310b007988 */ /* 0x0045e80008000409 */
[----:B------:R-:W-:Y:S03]  /*a4c0*/  STS.U16 [R11+UR9+0x3780], R52 ;  /* 0x003780340b007988 */ /* 0x000fe60008000409 */
[----:B------:R-:W0:Y:S01]  /*a4d0*/  LDC R21, c[0x0][0x3d8] ;  /* 0x0000f600ff157b82 */ /* 0x000e220000000800 */
[----:B------:R1:W-:Y:S04]  /*a4e0*/  STS.U16 [R11+UR9+0x13780], R53 ;  /* 0x013780350b007988 */ /* 0x0003e80008000409 */
[----:B------:R-:W-:Y:S03]  /*a4f0*/  STS.U16 [R11+UR9+0x780], R7 ;  /* 0x000780070b007988 */ /* 0x000fe60008000409 */
[----:B--2---:R-:W2:Y:S01]  /*a500*/  LDC R49, c[0x0][0x3d8] ;  /* 0x0000f600ff317b82 */ /* 0x004ea20000000800 */
[----:B----4-:R4:W-:Y:S04]  /*a510*/  STS.U16 [R11+UR9+0xb80], R9 ;  /* 0x000b80090b007988 */ /* 0x0109e80008000409 */
[----:B------:R0:W-:Y:S03]  /*a520*/  STS.U16 [R11+UR9+0x10b80], R10 ;  /* 0x010b800a0b007988 */ /* 0x0001e60008000409 */
[----:B-1----:R-:W1:Y:S01]  /*a530*/  LDC R53, c[0x0][0x3d8] ;  /* 0x0000f600ff357b82 */ /* 0x002e620000000800 */
[----:B------:R-:W-:Y:S04]  /*a540*/  STS.U16 [R11+UR9+0x12f80], R45 ;  /* 0x012f802d0b007988 */ /* 0x000fe80008000409 */
[----:B------:R-:W-:Y:S03]  /*a550*/  STS.U16 [R11+UR9+0x3380], R48 ;  /* 0x003380300b007988 */ /* 0x000fe60008000409 */
[----:B----4-:R-:W4:Y:S01]  /*a560*/  LDC R9, c[0x0][0x3d8] ;  /* 0x0000f600ff097b82 */ /* 0x010f220000000800 */
[----:B------:R-:W-:Y:S04]  /*a570*/  STS.U16 [R11+UR9+0x3b80], R56 ;  /* 0x003b80380b007988 */ /* 0x000fe80008000409 */
[----:B------:R-:W-:Y:S03]  /*a580*/  STS.U16 [R11+UR9+0x13b80], R57 ;  /* 0x013b80390b007988 */ /* 0x000fe60008000409 */
[----:B------:R-:W1:Y:S01]  /*a590*/  LDC R52, c[0x0][0x3d8] ;  /* 0x0000f600ff347b82 */ /* 0x000e620000000800 */
[----:B------:R-:W-:Y:S04]  /*a5a0*/  STS.U16 [R11+UR9+0x3f80], R60 ;  /* 0x003f803c0b007988 */ /* 0x000fe80008000409 */
[----:B------:R0:W-:Y:S03]  /*a5b0*/  STS.U16 [R11+UR9+0x13f80], R61 ;  /* 0x013f803d0b007988 */ /* 0x0001e60008000409 */
[----:B------:R-:W1:Y:S01]  /*a5c0*/  LDC R7, c[0x0][0x3d8] ;  /* 0x0000f600ff077b82 */ /* 0x000e620000000800 */
[----:B------:R1:W-:Y:S07]  /*a5d0*/  STL.64 [R1+0x8f8], R66 ;  /* 0x0008f84201007387 */ /* 0x0003ee0000100a00 */
[----:B0-----:R-:W0:Y:S01]  /*a5e0*/  LDC R10, c[0x0][0x3d8] ;  /* 0x0000f600ff0a7b82 */ /* 0x001e220000000800 */
[----:B------:R-:W-:Y:S01]  /*a5f0*/  IMAD R11, R5, 0x2, R40 ;  /* 0x00000002050b7824 */ /* 0x000fe200078e0228 */
[----:B------:R-:W-:Y:S01]  /*a600*/  LOP3.LUT R140, R243, 0x60, RZ, 0xc0, !PT ;  /* 0x00000060f38c7812 */ /* 0x000fe200078ec0ff */
[----:B------:R-:W-:-:S04]  /*a610*/  @!UP0 UIADD3 UR14, UPT, UPT, -UR14, 0x100000, URZ ;  /* 0x001000000e0e8890 */ /* 0x000fc8000fffe1ff */
[----:B------:R-:W-:Y:S02]  /*a620*/  @!UP0 USHF.L.U32 UR15, UR14, 0xb, URZ ;  /* 0x0000000b0e0f8899 */ /* 0x000fe400080006ff */
[----:B------:R-:W-:Y:S01]  /*a630*/  @!UP0 USHF.L.U32 UR14, UR14, 0x1, URZ ;  /* 0x000000010e0e8899 */ /* 0x000fe200080006ff */
[----:B------:R-:W-:Y:S01]  /*a640*/  IMAD R39, R39, 0x2, R11 ;  /* 0x0000000227277824 */ /* 0x000fe200078e020b */
[----:B------:R-:W-:Y:S01]  /*a650*/  VOTEU.ALL UP1, P0 ;  /* 0x0000000000ff7886 */ /* 0x000fe20000020000 */
[----:B------:R2:W-:Y:S06]  /*a660*/  MEMBAR.ALL.CTA ;  /* 0x0000000000007992 */ /* 0x0005ec0000008000 */
[----:B--2---:R-:W-:Y:S01]  /*a670*/  FENCE.VIEW.ASYNC.S ;  /* 0x00000000000073c6 */ /* 0x004fe20000000000 */
[----:B------:R-:W2:Y:S01]  /*a680*/  LDC R48, c[0x0][0x3d8] ;  /* 0x0000f600ff307b82 */ /* 0x000ea20000000800 */
[----:B------:R-:W-:-:S05]  /*a690*/  IMAD R14, R14, 0x2, R39 ;  /* 0x000000020e0e7824 */ /* 0x000fca00078e0227 */
[----:B-----5:R-:W-:Y:S02]  /*a6a0*/  LEA R8, R8, R14, 0x1 ;  /* 0x0000000e08087211 */ /* 0x020fe400078e08ff */
[----:B------:R-:W5:Y:S03]  /*a6b0*/  LDC R45, c[0x0][0x3d8] ;  /* 0x0000f600ff2d7b82 */ /* 0x000f660000000800 */
[----:B------:R-:W-:-:S04]  /*a6c0*/  IMAD R27, R27, 0x2, R8 ;  /* 0x000000021b1b7824 */ /* 0x000fc800078e0208 */
[----:B------:R-:W-:Y:S01]  /*a6d0*/  IMAD R38, R38, 0x2, R27 ;  /* 0x0000000226267824 */ /* 0x000fe200078e021b */
[----:B------:R-:W0:Y:S03]  /*a6e0*/  LDC R5, c[0x0][0x3d8] ;  /* 0x0000f600ff057b82 */ /* 0x000e260000000800 */
[----:B------:R-:W-:-:S04]  /*a6f0*/  IMAD R55, R55, 0x2, R38 ;  /* 0x0000000237377824 */ /* 0x000fc800078e0226 */
[----:B------:R-:W-:Y:S01]  /*a700*/  IMAD R19, R19, 0x2, R55 ;  /* 0x0000000213137824 */ /* 0x000fe200078e0237 */
[----:B------:R-:W-:Y:S01]  /*a710*/  STL.64 [R1+0x8f0], R64 ;  /* 0x0008f04001007387 */ /* 0x000fe20000100a00 */
[----:B------:R-:W0:Y:S02]  /*a720*/  LDC R15, c[0x0][0x3d8] ;  /* 0x0000f600ff0f7b82 */ /* 0x000e240000000800 */
[----:B------:R-:W-:-:S04]  /*a730*/  IMAD R26, R26, 0x2, R19 ;  /* 0x000000021a1a7824 */ /* 0x000fc800078e0213 */
[----:B------:R-:W-:Y:S02]  /*a740*/  IMAD R54, R54, 0x2, R26 ;  /* 0x0000000236367824 */ /* 0x000fe400078e021a */
[----:B------:R-:W0:Y:S02]  /*a750*/  LDC R29, c[0x0][0x3d8] ;  /* 0x0000f600ff1d7b82 */ /* 0x000e240000000800 */
[----:B----4-:R-:W-:-:S04]  /*a760*/  IMAD R9, R9, 0x2, R54 ;  /* 0x0000000209097824 */ /* 0x010fc800078e0236 */
[----:B------:R-:W-:Y:S02]  /*a770*/  IMAD R37, R37, 0x2, R9 ;  /* 0x0000000225257824 */ /* 0x000fe400078e0209 */
[----:B------:R-:W4:Y:S03]  /*a780*/  LDC R41, c[0x0][0x3d8] ;  /* 0x0000f600ff297b82 */ /* 0x000f260000000800 */
[----:B-1----:R-:W-:-:S05]  /*a790*/  LEA R53, R53, R37, 0x1 ;  /* 0x0000002535357211 */ /* 0x002fca00078e08ff */
[----:B------:R-:W-:Y:S01]  /*a7a0*/  IMAD R18, R18, 0x2, R53 ;  /* 0x0000000212127824 */ /* 0x000fe200078e0235 */
[----:B------:R-:W1:Y:S03]  /*a7b0*/  LDC R20, c[0x0][0x3d8] ;  /* 0x0000f600ff147b82 */ /* 0x000e660000000800 */
[----:B------:R-:W-:-:S04]  /*a7c0*/  IMAD R36, R36, 0x2, R18 ;  /* 0x0000000224247824 */ /* 0x000fc800078e0212 */
[----:B------:R-:W-:Y:S01]  /*a7d0*/  IMAD R52, R52, 0x2, R36 ;  /* 0x0000000234347824 */ /* 0x000fe200078e0224 */
[----:B------:R-:W-:Y:S01]  /*a7e0*/  LEA.HI R140, R140, R0, RZ, 0x1f ;  /* 0x000000008c8c7211 */ /* 0x000fe200078ff8ff */
[----:B------:R-:W1:Y:S02]  /*a7f0*/  LDC R28, c[0x0][0x3d8] ;  /* 0x0000f600ff1c7b82 */ /* 0x000e640000000800 */
[----:B------:R-:W-:-:S04]  /*a800*/  IMAD R7, R7, 0x2, R52 ;  /* 0x0000000207077824 */ /* 0x000fc800078e0234 */
[----:B---3--:R-:W-:Y:S02]  /*a810*/  IMAD R25, R25, 0x2, R7 ;  /* 0x0000000219197824 */ /* 0x008fe400078e0207 */
[----:B------:R-:W3:Y:S02]  /*a820*/  LDC R56, c[0x0][0x3d8] ;  /* 0x0000f600ff387b82 */ /* 0x000ee40000000800 */
[----:B------:R-:W-:-:S04]  /*a830*/  IMAD R51, R51, 0x2, R25 ;  /* 0x0000000233337824 */ /* 0x000fc800078e0219 */
[----:B------:R-:W-:Y:S02]  /*a840*/  IMAD R13, R13, 0x2, R51 ;  /* 0x000000020d0d7824 */ /* 0x000fe400078e0233 */
[----:B------:R-:W1:Y:S02]  /*a850*/  LDC R57, c[0x0][0x3d8] ;  /* 0x0000f600ff397b82 */ /* 0x000e640000000800 */
[----:B------:R-:W-:-:S05]  /*a860*/  IMAD R35, R35, 0x2, R13 ;  /* 0x0000000223237824 */ /* 0x000fca00078e020d */
[----:B------:R-:W-:Y:S01]  /*a870*/  LEA R50, R50, R35, 0x1 ;  /* 0x0000002332327211 */ /* 0x000fe200078e08ff */
[----:B------:R-:W1:Y:S04]  /*a880*/  LDC R58, c[0x0][0x3d8] ;  /* 0x0000f600ff3a7b82 */ /* 0x000e680000000800 */
[----:B------:R-:W-:-:S04]  /*a890*/  IMAD R24, R24, 0x2, R50 ;  /* 0x0000000218187824 */ /* 0x000fc800078e0232 */
[----:B------:R-:W-:Y:S01]  /*a8a0*/  IMAD R34, R34, 0x2, R24 ;  /* 0x0000000222227824 */ /* 0x000fe200078e0218 */
[----:B------:R-:W1:Y:S03]  /*a8b0*/  LDC R59, c[0x0][0x3d8] ;  /* 0x0000f600ff3b7b82 */ /* 0x000e660000000800 */
[----:B------:R-:W-:-:S04]  /*a8c0*/  IMAD R49, R49, 0x2, R34 ;  /* 0x0000000231317824 */ /* 0x000fc800078e0222 */
[----:B0-----:R-:W-:Y:S01]  /*a8d0*/  IMAD R10, R10, 0x2, R49 ;  /* 0x000000020a0a7824 */ /* 0x001fe200078e0231 */
[----:B------:R-:W0:Y:S03]  /*a8e0*/  LDC R60, c[0x0][0x3d8] ;  /* 0x0000f600ff3c7b82 */ /* 0x000e260000000800 */
[----:B------:R-:W-:-:S04]  /*a8f0*/  IMAD R17, R17, 0x2, R10 ;  /* 0x0000000211117824 */ /* 0x000fc800078e020a */
[----:B--2---:R-:W-:Y:S01]  /*a900*/  IMAD R48, R48, 0x2, R17 ;  /* 0x0000000230307824 */ /* 0x004fe200078e0211 */
[----:B------:R-:W2:Y:S03]  /*a910*/  LDC R61, c[0x0][0x3d8] ;  /* 0x0000f600ff3d7b82 */ /* 0x000ea60000000800 */
[----:B------:R-:W-:-:S04]  /*a920*/  IMAD R12, R12, 0x2, R48 ;  /* 0x000000020c0c7824 */ /* 0x000fc800078e0230 */
[----:B------:R-:W-:Y:S01]  /*a930*/  IMAD R33, R33, 0x2, R12 ;  /* 0x0000000221217824 */ /* 0x000fe200078e020c */
[----:B------:R-:W-:Y:S01]  /*a940*/  LOP3.LUT R67, R243, 0x10, RZ, 0xc0, !PT ;  /* 0x00000010f3437812 */ /* 0x000fe200078ec0ff */
[----:B------:R-:W0:Y:S03]  /*a950*/  LDC R68, c[0x0][0x3d8] ;  /* 0x0000f600ff447b82 */ /* 0x000e260000000800 */
[----:B------:R-:W-:-:S05]  /*a960*/  LEA R47, R47, R33, 0x1 ;  /* 0x000000212f2f7211 */ /* 0x000fca00078e08ff */
[----:B------:R-:W-:Y:S01]  /*a970*/  IMAD R23, R23, 0x2, R47 ;  /* 0x0000000217177824 */ /* 0x000fe200078e022f */
[----:B------:R-:W-:Y:S01]  /*a980*/  LOP3.LUT R66, R243, 0xf, RZ, 0xc0, !PT ;  /* 0x0000000ff3427812 */ /* 0x000fe200078ec0ff */
[----:B------:R-:W0:Y:S02]  /*a990*/  LDC R69, c[0x0][0x3d8] ;  /* 0x0000f600ff457b82 */ /* 0x000e240000000800 */
[----:B------:R-:W-:-:S04]  /*a9a0*/  IMAD R32, R32, 0x2, R23 ;  /* 0x0000000220207824 */ /* 0x000fc800078e0217 */
[----:B------:R-:W-:Y:S02]  /*a9b0*/  IMAD R46, R46, 0x2, R32 ;  /* 0x000000022e2e7824 */ /* 0x000fe400078e0220 */
[----:B------:R-:W0:Y:S02]  /*a9c0*/  LDC R71, c[0x0][0x3d8] ;  /* 0x0000f600ff477b82 */ /* 0x000e240000000800 */
[----:B------:R-:W-:-:S04]  /*a9d0*/  IMAD R16, R16, 0x2, R46 ;  /* 0x0000000210107824 */ /* 0x000fc800078e022e */
[----:B------:R-:W-:Y:S02]  /*a9e0*/  IMAD R22, R22, 0x2, R16 ;  /* 0x0000000216167824 */ /* 0x000fe400078e0210 */
[----:B------:R-:W0:Y:S02]  /*a9f0*/  LDC R70, c[0x0][0x3d8] ;  /* 0x0000f600ff467b82 */ /* 0x000e240000000800 */
[----:B-----5:R-:W-:-:S04]  /*aa00*/  IMAD R45, R45, 0x2, R22 ;  /* 0x000000022d2d7824 */ /* 0x020fc800078e0216 */
[----:B------:R-:W-:Y:S01]  /*aa10*/  IMAD R5, R5, 0x2, R45 ;  /* 0x0000000205057824 */ /* 0x000fe200078e022d */
[----:B------:R5:W-:Y:S01]  /*aa20*/  STL.64 [R1+0x8e8], R62 ;  /* 0x0008e83e01007387 */ /* 0x000be20000100a00 */
[----:B------:R-:W0:Y:S02]  /*aa30*/  LDC R86, c[0x0][0x3d8] ;  /* 0x0000f600ff567b82 */ /* 0x000e240000000800 */
[----:B------:R-:W-:-:S05]  /*aa40*/  IMAD R31, R31, 0x2, R5 ;  /* 0x000000021f1f7824 */ /* 0x000fca00078e0205 */
[----:B------:R-:W-:Y:S01]  /*aa50*/  LEA R44, R44, R31, 0x1 ;  /* 0x0000001f2c2c7211 */ /* 0x000fe200078e08ff */
[----:B------:R-:W0:Y:S08]  /*aa60*/  LDC R85, c[0x0][0x3d8] ;  /* 0x0000f600ff557b82 */ /* 0x000e300000000800 */
[----:B-----5:R-:W5:Y:S01]  /*aa70*/  LDC R62, c[0x0][0x3d4] ;  /* 0x0000f500ff3e7b82 */ /* 0x020f620000000800 */
[----:B------:R-:W-:-:S07]  /*aa80*/  IMAD R6, R6, 0x2, R44 ;  /* 0x0000000206067824 */ /* 0x000fce00078e022c */
[----:B------:R-:W0:Y:S01]  /*aa90*/  LDC R63, c[0x0][0x3d0] ;  /* 0x0000f400ff3f7b82 */ /* 0x000e220000000800 */
[----:B------:R-:W-:-:S04]  /*aaa0*/  IMAD R30, R30, 0x2, R6 ;  /* 0x000000021e1e7824 */ /* 0x000fc800078e0206 */
[----:B------:R-:W-:-:S03]  /*aab0*/  IMAD R43, R43, 0x2, R30 ;  /* 0x000000022b2b7824 */ /* 0x000fc600078e021e */
[----:B------:R-:W1:Y:S01]  /*aac0*/  LDC R104, c[0x0][0x3d8] ;  /* 0x0000f600ff687b82 */ /* 0x000e620000000800 */
[----:B------:R-:W-:-:S04]  /*aad0*/  IMAD R4, R4, 0x2, R43 ;  /* 0x0000000204047824 */ /* 0x000fc800078e022b */
[----:B------:R-:W-:Y:S02]  /*aae0*/  IMAD R21, R21, 0x2, R4 ;  /* 0x0000000215157824 */ /* 0x000fe400078e0204 */
[----:B-----5:R-:W-:Y:S01]  /*aaf0*/  IMAD R0, R3, R62, RZ ;  /* 0x0000003e03007224 */ /* 0x020fe200078e02ff */
[----:B------:R-:W5:Y:S01]  /*ab00*/  LDC R105, c[0x0][0x3d8] ;  /* 0x0000f600ff697b82 */ /* 0x000f620000000800 */
[----:B------:R-:W-:Y:S02]  /*ab10*/  IMAD R42, R42, 0x2, R21 ;  /* 0x000000022a2a7824 */ /* 0x000fe400078e0215 */
[----:B------:R-:W-:Y:S02]  /*ab20*/  IMAD.SHL.U32 R3, R0, 0x2, RZ ;  /* 0x0000000200037824 */ /* 0x000fe400078e00ff */
[----:B0-----:R-:W-:-:S03]  /*ab30*/  IMAD R62, R247, R63, RZ ;  /* 0x0000003ff73e7224 */ /* 0x001fc600078e02ff */
[----:B------:R-:W0:Y:S01]  /*ab40*/  LDC R106, c[0x0][0x3d8] ;  /* 0x0000f600ff6a7b82 */ /* 0x000e220000000800 */
[----:B------:R-:W-:Y:S01]  /*ab50*/  IMAD R15, R15, 0x2, R42 ;  /* 0x000000020f0f7824 */ /* 0x000fe200078e022a */
[----:B------:R-:W5:Y:S01]  /*ab60*/  LDL R247, [R1+0x1048] ;  /* 0x0010480001f77983 */ /* 0x000f620000100800 */
[----:B------:R-:W-:Y:S02]  /*ab70*/  IMAD.SHL.U32 R64, R62, 0x2, RZ ;  /* 0x000000023e407824 */ /* 0x000fe400078e00ff */
[----:B------:R-:W-:-:S03]  /*ab80*/  IMAD.HI R0, R0, 0x2, RZ ;  /* 0x0000000200007827 */ /* 0x000fc600078e02ff */
[----:B------:R-:W-:Y:S01]  /*ab90*/  IADD3 R150, P1, P2, R3, R150, R64 ;  /* 0x0000009603967210 */ /* 0x000fe20007a3e040 */
[----:B------:R-:W-:Y:S01]  /*aba0*/  IMAD.HI R62, R62, 0x2, RZ ;  /* 0x000000023e3e7827 */ /* 0x000fe200078e02ff */
[----:B------:R-:W-:Y:S01]  /*abb0*/  SHF.R.U32.HI R65, RZ, 0x1, R78 ;  /* 0x00000001ff417819 */ /* 0x000fe2000001164e */
[----:B------:R-:W0:Y:S02]  /*abc0*/  LDC R64, c[0x0][0x3d8] ;  /* 0x0000f600ff407b82 */ /* 0x000e240000000800 */
[----:B------:R-:W-:Y:S01]  /*abd0*/  IMAD R29, R29, 0x2, R15 ;  /* 0x000000021d1d7824 */ /* 0x000fe200078e020f */
[----:B------:R-:W-:Y:S02]  /*abe0*/  IADD3.X R0, PT, PT, R0, R151, R62, P1, P2 ;  /* 0x0000009700007210 */ /* 0x000fe40000fe443e */
[-C--:B------:R-:W-:Y:S02]  /*abf0*/  LEA R178, P1, R40, R150.reuse, 0x1 ;  /* 0x0000009628b27211 */ /* 0x080fe400078208ff */
[----:B----4-:R-:W-:Y:S01]  /*ac00*/  LEA R41, R41, R29, 0x1 ;  /* 0x0000001d29297211 */ /* 0x010fe200078e08ff */
[----:B------:R-:W-:Y:S01]  /*ac10*/  VIADD R63, R132, UR5 ;  /* 0x00000005843f7c36 */ /* 0x000fe20008000000 */
[C---:B------:R-:W-:Y:S01]  /*ac20*/  LEA R176, P2, R11.reuse, R150, 0x1 ;  /* 0x000000960bb07211 */ /* 0x040fe200078408ff */
[----:B------:R-:W4:Y:S01]  /*ac30*/  LDC R62, c[0x0][0x3d8] ;  /* 0x0000f600ff3e7b82 */ /* 0x000f220000000800 */
[-C--:B------:R-:W-:Y:S01]  /*ac40*/  LEA.HI.X.SX32 R179, R40, R0.reuse, 0x1, P1 ;  /* 0x0000000028b37211 */ /* 0x080fe200008f0eff */
[----:B-1----:R-:W-:Y:S01]  /*ac50*/  IMAD R20, R20, 0x2, R41 ;  /* 0x0000000214147824 */ /* 0x002fe200078e0229 */
[----:B------:R-:W-:-:S03]  /*ac60*/  LEA.HI.X.SX32 R177, R11, R0, 0x1, P2 ;  /* 0x000000000bb17211 */ /* 0x000fc600010f0eff */
[----:B------:R1:W-:Y:S01]  /*ac70*/  STL.64 [R1+0x680], R178 ;  /* 0x000680b201007387 */ /* 0x0003e20000100a00 */
[----:B------:R-:W-:Y:S01]  /*ac80*/  IMAD R28, R28, 0x2, R20 ;  /* 0x000000021c1c7824 */ /* 0x000fe200078e0214 */
[----:B------:R-:W-:Y:S01]  /*ac90*/  LEA.HI R75, R75, R66, RZ, 0x1f ;  /* 0x000000424b4b7211 */ /* 0x000fe200078ff8ff */
[----:B------:R-:W-:Y:S01]  /*aca0*/  IMAD R3, R67, 0x2, R65 ;  /* 0x0000000243037824 */ /* 0x000fe200078e0241 */
[----:B------:R2:W-:Y:S01]  /*acb0*/  STL.64 [R1+0x678], R176 ;  /* 0x000678b001007387 */ /* 0x0005e20000100a00 */
[----:B---3--:R-:W-:Y:S01]  /*acc0*/  IMAD R40, R56, 0x2, R28 ;  /* 0x0000000238287824 */ /* 0x008fe200078e021c */
[----:B------:R-:W-:Y:S01]  /*acd0*/  R2UR UR4, R63 ;  /* 0x000000003f0472ca */ /* 0x000fe200000e0000 */
[----:B------:R-:W3:Y:S01]  /*ace0*/  LDC R65, c[0x0][0x3d8] ;  /* 0x0000f600ff417b82 */ /* 0x000ee20000000800 */
[----:B-1----:R-:W-:-:S07]  /*acf0*/  LEA R178, P1, R39, R150, 0x1 ;  /* 0x0000009627b27211 */ /* 0x002fce00078208ff */
[----:B------:R-:W1:Y:S01]  /*ad00*/  LDC R66, c[0x0][0x3d8] ;  /* 0x0000f600ff427b82 */ /* 0x000e620000000800 */
[----:B--2---:R-:W-:Y:S02]  /*ad10*/  LEA R176, P2, R14, R150, 0x1 ;  /* 0x000000960eb07211 */ /* 0x004fe400078408ff */
[----:B------:R-:W-:Y:S02]  /*ad20*/  LEA.HI.X.SX32 R179, R39, R0, 0x1, P1 ;  /* 0x0000000027b37211 */ /* 0x000fe400008f0eff */
[----:B------:R-:W-:Y:S01]  /*ad30*/  LEA R56, P1, R8, R150, 0x1 ;  /* 0x0000009608387211 */ /* 0x000fe200078208ff */
[----:B------:R-:W-:Y:S01]  /*ad40*/  IMAD R11, R57, 0x2, R40 ;  /* 0x00000002390b7824 */ /* 0x000fe200078e0228 */
[-C--:B------:R-:W-:Y:S01]  /*ad50*/  LEA.HI.X.SX32 R177, R14, R0.reuse, 0x1, P2 ;  /* 0x000000000eb17211 */ /* 0x080fe200010f0eff */
[----:B------:R-:W2:Y:S01]  /*ad60*/  LDC R63, c[0x0][0x3d8] ;  /* 0x0000f600ff3f7b82 */ /* 0x000ea20000000800 */
[----:B------:R-:W-:Y:S01]  /*ad70*/  LEA.HI.X.SX32 R57, R8, R0, 0x1, P1 ;  /* 0x0000000008397211 */ /* 0x000fe200008f0eff */
[----:B------:R0:W-:Y:S04]  /*ad80*/  STL.64 [R1+0x670], R178 ;  /* 0x000670b201007387 */ /* 0x0001e80000100a00 */
[----:B------:R4:W-:Y:S02]  /*ad90*/  STL.64 [R1+0x668], R176 ;  /* 0x000668b001007387 */ /* 0x0009e40000100a00 */
[----:B------:R-:W1:Y:S02]  /*ada0*/  LDC R67, c[0x0][0x3d8] ;  /* 0x0000f600ff437b82 */ /* 0x000e640000000800 */
[----:B------:R4:W-:Y:S01]  /*adb0*/  STL.64 [R1+0x660], R56 ;  /* 0x0006603801007387 */ /* 0x0009e20000100a00 */
[----:B0-----:R-:W-:-:S05]  /*adc0*/  LEA R178, P1, R27, R150, 0x1 ;  /* 0x000000961bb27211 */ /* 0x001fca00078208ff */
[----:B------:R-:W0:Y:S01]  /*add0*/  LDC R107, c[0x0][0x3d8] ;  /* 0x0000f600ff6b7b82 */ /* 0x000e220000000800 */
[C---:B----4-:R-:W-:Y:S02]  /*ade0*/  LEA R176, P2, R38.reuse, R150, 0x1 ;  /* 0x0000009626b07211 */ /* 0x050fe400078408ff */
[----:B------:R-:W-:Y:S02]  /*adf0*/  LEA.HI.X.SX32 R179, R27, R0, 0x1, P1 ;  /* 0x000000001bb37211 */ /* 0x000fe400008f0eff */
[C---:B------:R-:W-:Y:S02]  /*ae00*/  LEA R56, P3, R55.reuse, R150, 0x1 ;  /* 0x0000009637387211 */ /* 0x040fe400078608ff */
[-C--:B------:R-:W-:Y:S01]  /*ae10*/  LEA.HI.X.SX32 R177, R38, R0.reuse, 0x1, P2 ;  /* 0x0000000026b17211 */ /* 0x080fe200010f0eff */
[----:B------:R-:W4:Y:S01]  /*ae20*/  LDC R108, c[0x0][0x3d8] ;  /* 0x0000f600ff6c7b82 */ /* 0x000f220000000800 */
[----:B------:R-:W-:Y:S01]  /*ae30*/  LEA.HI.X.SX32 R57, R55, R0, 0x1, P3 ;  /* 0x0000000037397211 */ /* 0x000fe200018f0eff */
[----:B------:R-:W-:Y:S01]  /*ae40*/  STL.64 [R1+0x658], R178 ;  /* 0x000658b201007387 */ /* 0x000fe20000100a00 */
[----:B------:R-:W-:Y:S01]  /*ae50*/  IMAD R14, R58, 0x2, R11 ;  /* 0x000000023a0e7824 */ /* 0x000fe200078e020b */
[----:B------:R-:W-:-:S02]  /*ae60*/  LEA R58, P2, R26, R150, 0x1 ;  /* 0x000000961a3a7211 */ /* 0x000fc400078408ff */
[----:B------:R3:W-:Y:S01]  /*ae70*/  STL.64 [R1+0x650], R176 ;  /* 0x000650b001007387 */ /* 0x0007e20000100a00 */
[----:B------:R-:W-:Y:S01]  /*ae80*/  IMAD R39, R59, 0x2, R14 ;  /* 0x000000023b277824 */ /* 0x000fe200078e020e */
[----:B------:R-:W0:Y:S02]  /*ae90*/  LDC R110, c[0x0][0x3d8] ;  /* 0x0000f600ff6e7b82 */ /* 0x000e240000000800 */
[----:B------:R2:W-:Y:S01]  /*aea0*/  STL.64 [R1+0x648], R56 ;  /* 0x0006483801007387 */ /* 0x0005e20000100a00 */
[----:B------:R-:W-:-:S05]  /*aeb0*/  LEA.HI.X.SX32 R59, R26, R0, 0x1, P2 ;  /* 0x000000001a3b7211 */ /* 0x000fca00010f0eff */
[----:B------:R-:W0:Y:S01]  /*aec0*/  LDC R111, c[0x0][0x3d8] ;  /* 0x0000f600ff6f7b82 */ /* 0x000e220000000800 */
[CC--:B---3--:R-:W-:Y:S02]  /*aed0*/  LEA R176, P1, R19.reuse, R150.reuse, 0x1 ;  /* 0x0000009613b07211 */ /* 0x0c8fe400078208ff */
[----:B--2---:R-:W-:Y:S02]  /*aee0*/  LEA R56, P3, R54, R150, 0x1 ;  /* 0x0000009636387211 */ /* 0x004fe400078608ff */
[----:B------:R-:W-:-:S03]  /*aef0*/  LEA.HI.X.SX32 R177, R19, R0, 0x1, P1 ;  /* 0x0000000013b17211 */ /* 0x000fc600008f0eff */
[----:B------:R-:W2:Y:S01]  /*af00*/  LDC R112, c[0x0][0x3d8] ;  /* 0x0000f600ff707b82 */ /* 0x000ea20000000800 */
[----:B------:R-:W-:Y:S02]  /*af10*/  LEA.HI.X.SX32 R57, R54, R0, 0x1, P3 ;  /* 0x0000000036397211 */ /* 0x000fe400018f0eff */
[----:B------:R-:W-:Y:S01]  /*af20*/  LEA R8, R60, R39, 0x1 ;  /* 0x000000273c087211 */ /* 0x000fe200078e08ff */
[----:B------:R-:W-:Y:S01]  /*af30*/  STL.64 [R1+0x640], R176 ;  /* 0x000640b001007387 */ /* 0x000fe20000100a00 */
[----:B------:R-:W-:-:S03]  /*af40*/  LEA R60, P1, R9, R150, 0x1 ;  /* 0x00000096093c7211 */ /* 0x000fc600078208ff */
[----:B------:R3:W-:Y:S01]  /*af50*/  STL.64 [R1+0x638], R58 ;  /* 0x0006383a01007387 */ /* 0x0007e20000100a00 */
[----:B------:R-:W-:Y:S01]  /*af60*/  IMAD R27, R61, 0x2, R8 ;  /* 0x000000023d1b7824 */ /* 0x000fe200078e0208 */
[----:B------:R-:W0:Y:S02]  /*af70*/  LDC R113, c[0x0][0x3d8] ;  /* 0x0000f600ff717b82 */ /* 0x000e240000000800 */
[----:B------:R1:W-:Y:S01]  /*af80*/  STL.64 [R1+0x630], R56 ;  /* 0x0006303801007387 */ /* 0x0003e20000100a00 */
[----:B------:R-:W-:-:S05]  /*af90*/  LEA.HI.X.SX32 R61, R9, R0, 0x1, P1 ;  /* 0x00000000093d7211 */ /* 0x000fca00008f0eff */
[----:B------:R-:W0:Y:S01]  /*afa0*/  LDC R114, c[0x0][0x3d8] ;  /* 0x0000f600ff727b82 */ /* 0x000e220000000800 */
[-C--:B---3--:R-:W-:Y:S02]  /*afb0*/  LEA R58, P2, R37, R150.reuse, 0x1 ;  /* 0x00000096253a7211 */ /* 0x088fe400078408ff */
[----:B-1----:R-:W-:Y:S02]  /*afc0*/  LEA R56, P3, R53, R150, 0x1 ;  /* 0x0000009635387211 */ /* 0x002fe400078608ff */
[----:B------:R-:W-:-:S03]  /*afd0*/  LEA.HI.X.SX32 R59, R37, R0, 0x1, P2 ;  /* 0x00000000253b7211 */ /* 0x000fc600010f0eff */
[----:B------:R-:W1:Y:S01]  /*afe0*/  LDC R115, c[0x0][0x3d8] ;  /* 0x0000f600ff737b82 */ /* 0x000e620000000800 */
[----:B------:R-:W-:Y:S01]  /*aff0*/  LEA.HI.X.SX32 R57, R53, R0, 0x1, P3 ;  /* 0x0000000035397211 */ /* 0x000fe200018f0eff */
[----:B------:R-:W-:Y:S01]  /*b000*/  STL.64 [R1+0x628], R60 ;  /* 0x0006283c01007387 */ /* 0x000fe20000100a00 */
[----:B------:R-:W-:-:S03]  /*b010*/  LEA R54, P3, R52, R150, 0x1 ;  /* 0x0000009634367211 */ /* 0x000fc600078608ff */
[----:B------:R3:W-:Y:S02]  /*b020*/  STL.64 [R1+0x620], R58 ;  /* 0x0006203a01007387 */ /* 0x0007e40000100a00 */
[----:B------:R-:W0:Y:S02]  /*b030*/  LDC R118, c[0x0][0x3d8] ;  /* 0x0000f600ff767b82 */ /* 0x000e240000000800 */
[----:B------:R2:W-:Y:S01]  /*b040*/  STL.64 [R1+0x618], R56 ;  /* 0x0006183801007387 */ /* 0x0005e20000100a00 */
[----:B------:R-:W-:-:S05]  /*b050*/  LEA.HI.X.SX32 R55, R52, R0, 0x1, P3 ;  /* 0x0000000034377211 */ /* 0x000fca00018f0eff */
[----:B------:R-:W0:Y:S01]  /*b060*/  LDC R119, c[0x0][0x3d8] ;  /* 0x0000f600ff777b82 */ /* 0x000e220000000800 */
[-C--:B---3--:R-:W-:Y:S02]  /*b070*/  LEA R58, P1, R18, R150.reuse, 0x1 ;  /* 0x00000096123a7211 */ /* 0x088fe400078208ff */
[----:B--2---:R-:W-:Y:S02]  /*b080*/  LEA R56, P2, R36, R150, 0x1 ;  /* 0x0000009624387211 */ /* 0x004fe400078408ff */
[----:B------:R-:W-:-:S03]  /*b090*/  LEA.HI.X.SX32 R59, R18, R0, 0x1, P1 ;  /* 0x00000000123b7211 */ /* 0x000fc600008f0eff */
[----:B------:R-:W2:Y:S01]  /*b0a0*/  LDC R120, c[0x0][0x3d8] ;  /* 0x0000f600ff787b82 */ /* 0x000ea20000000800 */
[----:B------:R-:W-:Y:S01]  /*b0b0*/  LEA.HI.X.SX32 R57, R36, R0, 0x1, P2 ;  /* 0x0000000024397211 */ /* 0x000fe200010f0eff */
[----:B------:R3:W-:Y:S04]  /*b0c0*/  STL.64 [R1+0x610], R58 ;  /* 0x0006103a01007387 */ /* 0x0007e80000100a00 */
[----:B------:R4:W-:Y:S02]  /*b0d0*/  STL.64 [R1+0x608], R56 ;  /* 0x0006083801007387 */ /* 0x0009e40000100a00 */
[----:B------:R-:W0:Y:S02]  /*b0e0*/  LDC R122, c[0x0][0x3d8] ;  /* 0x0000f600ff7a7b82 */ /* 0x000e240000000800 */
[----:B------:R1:W-:Y:S01]  /*b0f0*/  STL.64 [R1+0x600], R54 ;  /* 0x0006003601007387 */ /* 0x0003e20000100a00 */
[----:B---3--:R-:W-:-:S05]  /*b100*/  LEA R58, P1, R7, R150, 0x1 ;  /* 0x00000096073a7211 */ /* 0x008fca00078208ff */
[----:B------:R-:W3:Y:S01]  /*b110*/  LDC R121, c[0x0][0x3d8] ;  /* 0x0000f600ff797b82 */ /* 0x000ee20000000800 */
[----:B----4-:R-:W-:Y:S02]  /*b120*/  LEA R56, P2, R25, R150, 0x1 ;  /* 0x0000009619387211 */ /* 0x010fe400078408ff */
[----:B------:R-:W-:Y:S02]  /*b130*/  LEA.HI.X.SX32 R59, R7, R0, 0x1, P1 ;  /* 0x00000000073b7211 */ /* 0x000fe400008f0eff */
[----:B-1----:R-:W-:-:S03]  /*b140*/  LEA R54, P3, R51, R150, 0x1 ;  /* 0x0000009633367211 */ /* 0x002fc600078608ff */
[----:B------:R-:W1:Y:S01]  /*b150*/  LDC R123, c[0x0][0x3d8] ;  /* 0x0000f600ff7b7b82 */ /* 0x000e620000000800 */
[-C--:B------:R-:W-:Y:S02]  /*b160*/  LEA.HI.X.SX32 R57, R25, R0.reuse, 0x1, P2 ;  /* 0x0000000019397211 */ /* 0x080fe400010f0eff */
[----:B------:R-:W-:Y:S01]  /*b170*/  LEA.HI.X.SX32 R55, R51, R0, 0x1, P3 ;  /* 0x0000000033377211 */ /* 0x000fe200018f0eff */
[----:B------:R-:W-:Y:S01]  /*b180*/  STL.64 [R1+0x5f8], R58 ;  /* 0x0005f83a01007387 */ /* 0x000fe20000100a00 */
[----:B------:R-:W-:-:S03]  /*b190*/  LEA R52, P3, R50, R150, 0x1 ;  /* 0x0000009632347211 */ /* 0x000fc600078608ff */
[----:B------:R4:W-:Y:S01]  /*b1a0*/  STL.64 [R1+0x5f0], R56 ;  /* 0x0005f03801007387 */ /* 0x0009e20000100a00 */
[----:B------:R-:W0:Y:S03]  /*b1b0*/  LDC R124, c[0x0][0x3d8] ;  /* 0x0000f600ff7c7b82 */ /* 0x000e260000000800 */
[----:B------:R2:W-:Y:S01]  /*b1c0*/  STL.64 [R1+0x5e8], R54 ;  /* 0x0005e83601007387 */ /* 0x0005e20000100a00 */
[----:B------:R-:W-:-:S04]  /*b1d0*/  LEA.HI.X.SX32 R53, R50, R0, 0x1, P3 ;  /* 0x0000000032357211 */ /* 0x000fc800018f0eff */
[----:B------:R-:W0:Y:S01]  /*b1e0*/  LDC R125, c[0x0][0x3d8] ;  /* 0x0000f600ff7d7b82 */ /* 0x000e220000000800 */
[-C--:B----4-:R-:W-:Y:S02]  /*b1f0*/  LEA R56, P1, R13, R150.reuse, 0x1 ;  /* 0x000000960d387211 */ /* 0x090fe400078208ff */
[----:B--2---:R-:W-:-:S05]  /*b200*/  LEA R54, P2, R35, R150, 0x1 ;  /* 0x0000009623367211 */ /* 0x004fca00078408ff */
[----:B------:R-:W2:Y:S01]  /*b210*/  LDC R126, c[0x0][0x3d8] ;  /* 0x0000f600ff7e7b82 */ /* 0x000ea20000000800 */
[-C--:B------:R-:W-:Y:S02]  /*b220*/  LEA.HI.X.SX32 R57, R13, R0.reuse, 0x1, P1 ;  /* 0x000000000d397211 */ /* 0x080fe400008f0eff */
[----:B------:R-:W-:-:S03]  /*b230*/  LEA.HI.X.SX32 R55, R35, R0, 0x1, P2 ;  /* 0x0000000023377211 */ /* 0x000fc600010f0eff */
[----:B------:R4:W-:Y:S02]  /*b240*/  STL.64 [R1+0x5e0], R56 ;  /* 0x0005e03801007387 */ /* 0x0009e40000100a00 */
[----:B------:R-:W0:Y:S02]  /*b250*/  LDC R128, c[0x0][0x3d8] ;  /* 0x0000f600ff807b82 */ /* 0x000e240000000800 */
[----:B------:R1:W-:Y:S04]  /*b260*/  STL.64 [R1+0x5d8], R54 ;  /* 0x0005d83601007387 */ /* 0x0003e80000100a00 */
[----:B------:R3:W-:Y:S02]  /*b270*/  STL.64 [R1+0x5d0], R52 ;  /* 0x0005d03401007387 */ /* 0x0007e40000100a00 */
[----:B------:R-:W0:Y:S01]  /*b280*/  LDC R127, c[0x0][0x3d8] ;  /* 0x0000f600ff7f7b82 */ /* 0x000e220000000800 */
[----:B----4-:R-:W-:-:S02]  /*b290*/  LEA R56, P1, R24, R150, 0x1 ;  /* 0x0000009618387211 */ /* 0x010fc400078208ff */
[----:B-1----:R-:W-:Y:S02]  /*b2a0*/  LEA R54, P2, R34, R150, 0x1 ;  /* 0x0000009622367211 */ /* 0x002fe400078408ff */
[----:B------:R-:W-:-:S03]  /*b2b0*/  LEA.HI.X.SX32 R57, R24, R0, 0x1, P1 ;  /* 0x0000000018397211 */ /* 0x000fc600008f0eff */
[----:B------:R-:W1:Y:S01]  /*b2c0*/  LDC R129, c[0x0][0x3d8] ;  /* 0x0000f600ff817b82 */ /* 0x000e620000000800 */
[C---:B---3--:R-:W-:Y:S02]  /*b2d0*/  LEA R52, P3, R49.reuse, R150, 0x1 ;  /* 0x0000009631347211 */ /* 0x048fe400078608ff */
[-C--:B------:R-:W-:Y:S02]  /*b2e0*/  LEA.HI.X.SX32 R55, R34, R0.reuse, 0x1, P2 ;  /* 0x0000000022377211 */ /* 0x080fe400010f0eff */
[----:B------:R-:W-:Y:S01]  /*b2f0*/  LEA.HI.X.SX32 R53, R49, R0, 0x1, P3 ;  /* 0x0000000031357211 */ /* 0x000fe200018f0eff */
[----:B------:R-:W-:Y:S01]  /*b300*/  STL.64 [R1+0x5c8], R56 ;  /* 0x0005c83801007387 */ /* 0x000fe20000100a00 */
[C---:B------:R-:W-:Y:S01]  /*b310*/  LEA R50, P3, R48.reuse, R150, 0x1 ;  /* 0x0000009630327211 */ /* 0x040fe200078608ff */
[----:B------:R-:W3:Y:S02]  /*b320*/  LDC R130, c[0x0][0x3d8] ;  /* 0x0000f600ff827b82 */ /* 0x000ee40000000800 */
[----:B------:R4:W-:Y:S04]  /*b330*/  STL.64 [R1+0x5c0], R54 ;  /* 0x0005c03601007387 */ /* 0x0009e80000100a00 */
[----:B------:R2:W-:Y:S01]  /*b340*/  STL.64 [R1+0x5b8], R52 ;  /* 0x0005b83401007387 */ /* 0x0005e20000100a00 */
[----:B------:R-:W-:Y:S01]  /*b350*/  LEA.HI.X.SX32 R51, R48, R0, 0x1, P3 ;  /* 0x0000000030337211 */ /* 0x000fe200018f0eff */
[----:B------:R-:W0:Y:S01]  /*b360*/  LDC R131, c[0x0][0x3d8] ;  /* 0x0000f600ff837b82 */ /* 0x000e220000000800 */
[----:B----4-:R-:W-:-:S07]  /*b370*/  LEA R54, P1, R10, R150, 0x1 ;  /* 0x000000960a367211 */ /* 0x010fce00078208ff */
[----:B------:R-:W4:Y:S01]  /*b380*/  LDC R138, c[0x0][0x3d8] ;  /* 0x0000f600ff8a7b82 */ /* 0x000f220000000800 */
[C---:B--2---:R-:W-:Y:S02]  /*b390*/  LEA R52, P2, R17.reuse, R150, 0x1 ;  /* 0x0000009611347211 */ /* 0x044fe400078408ff */
[-C--:B------:R-:W-:Y:S02]  /*b3a0*/  LEA.HI.X.SX32 R55, R10, R0.reuse, 0x1, P1 ;  /* 0x000000000a377211 */ /* 0x080fe400008f0eff */
[----:B------:R-:W-:-:S03]  /*b3b0*/  LEA.HI.X.SX32 R53, R17, R0, 0x1, P2 ;  /* 0x0000000011357211 */ /* 0x000fc600010f0eff */
[----:B------:R-:W2:Y:S01]  /*b3c0*/  LDC R141, c[0x0][0x3d8] ;  /* 0x0000f600ff8d7b82 */ /* 0x000ea20000000800 */
[----:B------:R1:W-:Y:S04]  /*b3d0*/  STL.64 [R1+0x5b0], R54 ;  /* 0x0005b03601007387 */ /* 0x0003e80000100a00 */
[----:B------:R3:W-:Y:S03]  /*b3e0*/  STL.64 [R1+0x5a8], R52 ;  /* 0x0005a83401007387 */ /* 0x0007e60000100a00 */
[----:B------:R-:W0:Y:S01]  /*b3f0*/  LDC R139, c[0x0][0x3d8] ;  /* 0x0000f600ff8b7b82 */ /* 0x000e220000000800 */
[----:B------:R5:W-:Y:S01]  /*b400*/  STL.64 [R1+0x5a0], R50 ;  /* 0x0005a03201007387 */ /* 0x000be20000100a00 */
[----:B-1----:R-:W-:-:S06]  /*b410*/  LEA R54, P1, R12, R150, 0x1 ;  /* 0x000000960c367211 */ /* 0x002fcc00078208ff */
[----:B------:R-:W1:Y:S01]  /*b420*/  LDC R144, c[0x0][0x3d8] ;  /* 0x0000f600ff907b82 */ /* 0x000e620000000800 */
[----:B---3--:R-:W-:Y:S02]  /*b430*/  LEA R52, P2, R33, R150, 0x1 ;  /* 0x0000009621347211 */ /* 0x008fe400078408ff */
[----:B------:R-:W-:Y:S02]  /*b440*/  LEA.HI.X.SX32 R55, R12, R0, 0x1, P1 ;  /* 0x000000000c377211 */ /* 0x000fe400008f0eff */
[----:B-----5:R-:W-:Y:S02]  /*b450*/  LEA R50, P3, R47, R150, 0x1 ;  /* 0x000000962f327211 */ /* 0x020fe400078608ff */
[-C--:B------:R-:W-:Y:S01]  /*b460*/  LEA.HI.X.SX32 R53, R33, R0.reuse, 0x1, P2 ;  /* 0x0000000021357211 */ /* 0x080fe200010f0eff */
[----:B------:R-:W3:Y:S01]  /*b470*/  LDC R145, c[0x0][0x3d8] ;  /* 0x0000f600ff917b82 */ /* 0x000ee20000000800 */
        /* <DEDUP_REMOVED lines=8> */
[CC--:B-----5:R-:W-:Y:S02]  /*b500*/  LEA R52, P1, R23.reuse, R150.reuse, 0x1 ;  /* 0x0000009617347211 */ /* 0x0e0fe400078208ff */
        /* <DEDUP_REMOVED lines=8> */
[----:B-----5:R-:W-:-:S05]  /*b590*/  LEA R52, P1, R16, R150, 0x1 ;  /* 0x0000009610347211 */ /* 0x020fca00078208ff */
[----:B------:R-:W5:Y:S01]  /*b5a0*/  LDC R151, c[0x0][0x3d8] ;  /* 0x0000f600ff977b82 */ /* 0x000f620000000800 */
[----:B-1----:R-:W-:Y:S02]  /*b5b0*/  LEA R50, P2, R22, R150, 0x1 ;  /* 0x0000009616327211 */ /* 0x002fe400078408ff */
[----:B------:R-:W-:Y:S02]  /*b5c0*/  LEA.HI.X.SX32 R53, R16, R0, 0x1, P1 ;  /* 0x0000000010357211 */ /* 0x000fe400008f0eff */
[----:B---3--:R-:W-:-:S03]  /*b5d0*/  LEA R48, P3, R45, R150, 0x1 ;  /* 0x000000962d307211 */ /* 0x008fc600078608ff */
[----:B------:R-:W1:Y:S01]  /*b5e0*/  LDC R152, c[0x0][0x3d8] ;  /* 0x0000f600ff987b82 */ /* 0x000e620000000800 */
[-C--:B------:R-:W-:Y:S02]  /*b5f0*/  LEA.HI.X.SX32 R51, R22, R0.reuse, 0x1, P2 ;  /* 0x0000000016337211 */ /* 0x080fe400010f0eff */
[----:B------:R-:W-:Y:S01]  /*b600*/  LEA.HI.X.SX32 R49, R45, R0, 0x1, P3 ;  /* 0x000000002d317211 */ /* 0x000fe200018f0eff */
[----:B------:R-:W-:Y:S01]  /*b610*/  STL.64 [R1+0x568], R52 ;  /* 0x0005683401007387 */ /* 0x000fe20000100a00 */
[----:B------:R-:W-:-:S03]  /*b620*/  IMAD R38, R62, 0x2, R27 ;  /* 0x000000023e267824 */ /* 0x000fc600078e021b */
[----:B------:R3:W-:Y:S01]  /*b630*/  STL.64 [R1+0x560], R50 ;  /* 0x0005603201007387 */ /* 0x0007e20000100a00 */
[C---:B------:R-:W-:Y:S01]  /*b640*/  LEA R46, P3, R44.reuse, R150, 0x1 ;  /* 0x000000962c2e7211 */ /* 0x040fe200078608ff */
[----:B------:R-:W0:Y:S02]  /*b650*/  LDC R153, c[0x0][0x3d8] ;  /* 0x0000f600ff997b82 */ /* 0x000e240000000800 */
[----:B------:R2:W-:Y:S01]  /*b660*/  STL.64 [R1+0x558], R48 ;  /* 0x0005583001007387 */ /* 0x0005e20000100a00 */
[----:B------:R-:W-:Y:S01]  /*b670*/  IMAD R19, R63, 0x2, R38 ;  /* 0x000000023f137824 */ /* 0x000fe200078e0226 */
[----:B------:R-:W-:-:S04]  /*b680*/  LEA.HI.X.SX32 R47, R44, R0, 0x1, P3 ;  /* 0x000000002c2f7211 */ /* 0x000fc800018f0eff */
[----:B------:R-:W0:Y:S01]  /*b690*/  LDC R154, c[0x0][0x3d8] ;  /* 0x0000f600ff9a7b82 */ /* 0x000e220000000800 */
[-C--:B---3--:R-:W-:Y:S02]  /*b6a0*/  LEA R50, P1, R5, R150.reuse, 0x1 ;  /* 0x0000009605327211 */ /* 0x088fe400078208ff */
[----:B--2---:R-:W-:Y:S02]  /*b6b0*/  LEA R48, P2, R31, R150, 0x1 ;  /* 0x000000961f307211 */ /* 0x004fe400078408ff */
[----:B------:R-:W-:-:S03]  /*b6c0*/  LEA.HI.X.SX32 R51, R5, R0, 0x1, P1 ;  /* 0x0000000005337211 */ /* 0x000fc600008f0eff */
[----:B------:R-:W2:Y:S01]  /*b6d0*/  LDC R156, c[0x0][0x3d8] ;  /* 0x0000f600ff9c7b82 */ /* 0x000ea20000000800 */
[----:B------:R-:W-:Y:S01]  /*b6e0*/  LEA.HI.X.SX32 R49, R31, R0, 0x1, P2 ;  /* 0x000000001f317211 */ /* 0x000fe200010f0eff */
[----:B------:R-:W-:Y:S01]  /*b6f0*/  IMAD R26, R65, 0x2, R19 ;  /* 0x00000002411a7824 */ /* 0x000fe200078e0213 */
[----:B------:R3:W-:Y:S03]  /*b700*/  STL.64 [R1+0x550], R50 ;  /* 0x0005503201007387 */ /* 0x0007e60000100a00 */
[----:B------:R-:W-:Y:S01]  /*b710*/  IMAD R37, R64, 0x2, R26 ;  /* 0x0000000240257824 */ /* 0x000fe200078e021a */
[----:B------:R1:W-:Y:S01]  /*b720*/  STL.64 [R1+0x548], R48 ;  /* 0x0005483001007387 */ /* 0x0003e20000100a00 */
[----:B------:R-:W0:Y:S03]  /*b730*/  LDC R155, c[0x0][0x3d8] ;  /* 0x0000f600ff9b7b82 */ /* 0x000e260000000800 */
[----:B------:R4:W-:Y:S01]  /*b740*/  STL.64 [R1+0x540], R46 ;  /* 0x0005402e01007387 */ /* 0x0009e20000100a00 */
[----:B---3--:R-:W-:-:S04]  /*b750*/  LEA R50, P1, R6, R150, 0x1 ;  /* 0x0000009606327211 */ /* 0x008fc800078208ff */
[----:B------:R-:W3:Y:S01]  /*b760*/  LDC R157, c[0x0][0x3d8] ;  /* 0x0000f600ff9d7b82 */ /* 0x000ee20000000800 */
[----:B-1----:R-:W-:Y:S02]  /*b770*/  LEA R48, P2, R30, R150, 0x1 ;  /* 0x000000961e307211 */ /* 0x002fe400078408ff */
[----:B------:R-:W-:Y:S02]  /*b780*/  LEA.HI.X.SX32 R51, R6, R0, 0x1, P1 ;  /* 0x0000000006337211 */ /* 0x000fe400008f0eff */
[C---:B----4-:R-:W-:Y:S01]  /*b790*/  LEA R46, P3, R43.reuse, R150, 0x1 ;  /* 0x000000962b2e7211 */ /* 0x050fe200078608ff */
[----:B------:R-:W-:Y:S01]  /*b7a0*/  IMAD R9, R66, 0x2, R37 ;  /* 0x0000000242097824 */ /* 0x000fe200078e0225 */
[-C--:B------:R-:W-:Y:S01]  /*b7b0*/  LEA.HI.X.SX32 R49, R30, R0.reuse, 0x1, P2 ;  /* 0x000000001e317211 */ /* 0x080fe200010f0eff */
[----:B------:R-:W1:Y:S01]  /*b7c0*/  LDC R158, c[0x0][0x3d8] ;  /* 0x0000f600ff9e7b82 */ /* 0x000e620000000800 */
[----:B------:R-:W-:Y:S01]  /*b7d0*/  LEA.HI.X.SX32 R47, R43, R0, 0x1, P3 ;  /* 0x000000002b2f7211 */ /* 0x000fe200018f0eff */
[----:B------:R-:W-:Y:S01]  /*b7e0*/  STL.64 [R1+0x538], R50 ;  /* 0x0005383201007387 */ /* 0x000fe20000100a00 */
[----:B------:R-:W-:-:S03]  /*b7f0*/  IMAD R18, R67, 0x2, R9 ;  /* 0x0000000243127824 */ /* 0x000fc600078e0209 */
[----:B------:R4:W-:Y:S01]  /*b800*/  STL.64 [R1+0x530], R48 ;  /* 0x0005303001007387 */ /* 0x0009e20000100a00 */
[----:B------:R-:W-:Y:S01]  /*b810*/  LEA R44, P3, R42, R150, 0x1 ;  /* 0x000000962a2c7211 */ /* 0x000fe200078608ff */
[----:B------:R-:W0:Y:S02]  /*b820*/  LDC R159, c[0x0][0x3d8] ;  /* 0x0000f600ff9f7b82 */ /* 0x000e240000000800 */
[----:B------:R2:W-:Y:S01]  /*b830*/  STL.64 [R1+0x528], R46 ;  /* 0x0005282e01007387 */ /* 0x0005e20000100a00 */
[----:B------:R-:W-:Y:S01]  /*b840*/  IMAD R36, R68, 0x2, R18 ;  /* 0x0000000244247824 */ /* 0x000fe200078e0212 */
[----:B------:R-:W-:-:S04]  /*b850*/  LEA.HI.X.SX32 R45, R42, R0, 0x1, P3 ;  /* 0x000000002a2d7211 */ /* 0x000fc800018f0eff */
[----:B------:R-:W0:Y:S01]  /*b860*/  LDC R160, c[0x0][0x3d8] ;  /* 0x0000f600ffa07b82 */ /* 0x000e220000000800 */
[CC--:B----4-:R-:W-:Y:S02]  /*b870*/  LEA R48, P1, R4.reuse, R150.reuse, 0x1 ;  /* 0x0000009604307211 */ /* 0x0d0fe400078208ff */
[----:B--2---:R-:W-:Y:S02]  /*b880*/  LEA R46, P2, R21, R150, 0x1 ;  /* 0x00000096152e7211 */ /* 0x004fe400078408ff */
[----:B------:R-:W-:-:S03]  /*b890*/  LEA.HI.X.SX32 R49, R4, R0, 0x1, P1 ;  /* 0x0000000004317211 */ /* 0x000fc600008f0eff */
[----:B------:R-:W2:Y:S01]  /*b8a0*/  LDC R162, c[0x0][0x3d8] ;  /* 0x0000f600ffa27b82 */ /* 0x000ea20000000800 */
[----:B------:R-:W-:Y:S02]  /*b8b0*/  LEA.HI.X.SX32 R47, R21, R0, 0x1, P2 ;  /* 0x00000000152f7211 */ /* 0x000fe400010f0eff */
[----:B------:R-:W-:Y:S01]  /*b8c0*/  LEA R7, R69, R36, 0x1 ;  /* 0x0000002445077211 */ /* 0x000fe200078e08ff */
[----:B------:R4:W-:Y:S04]  /*b8d0*/  STL.64 [R1+0x520], R48 ;  /* 0x0005203001007387 */ /* 0x0009e80000100a00 */
[----:B------:R1:W-:Y:S01]  /*b8e0*/  STL.64 [R1+0x518], R46 ;  /* 0x0005182e01007387 */ /* 0x0003e20000100a00 */
[----:B------:R-:W-:Y:S01]  /*b8f0*/  IMAD R25, R71, 0x2, R7 ;  /* 0x0000000247197824 */ /* 0x000fe200078e0207 */
[----:B------:R-:W0:Y:S02]  /*b900*/  LDC R161, c[0x0][0x3d8] ;  /* 0x0000f600ffa17b82 */ /* 0x000e240000000800 */
[----:B------:R3:W-:Y:S01]  /*b910*/  STL.64 [R1+0x510], R44 ;  /* 0x0005102c01007387 */ /* 0x0007e20000100a00 */
[----:B----4-:R-:W-:-:S05]  /*b920*/  LEA R48, P1, R15, R150, 0x1 ;  /* 0x000000960f307211 */ /* 0x010fca00078208ff */
[----:B------:R-:W4:Y:S01]  /*b930*/  LDC R163, c[0x0][0x3d8] ;  /* 0x0000f600ffa37b82 */ /* 0x000f220000000800 */
[----:B-1----:R-:W-:Y:S02]  /*b940*/  LEA R46, P2, R29, R150, 0x1 ;  /* 0x000000961d2e7211 */ /* 0x002fe400078408ff */
[----:B------:R-:W-:Y:S02]  /*b950*/  LEA.HI.X.SX32 R49, R15, R0, 0x1, P1 ;  /* 0x000000000f317211 */ /* 0x000fe400008f0eff */
[----:B---3--:R-:W-:Y:S02]  /*b960*/  LEA R44, P3, R41, R150, 0x1 ;  /* 0x00000096292c7211 */ /* 0x008fe400078608ff */
[-C--:B------:R-:W-:Y:S01]  /*b970*/  LEA.HI.X.SX32 R47, R29, R0.reuse, 0x1, P2 ;  /* 0x000000001d2f7211 */ /* 0x080fe200010f0eff */
[----:B------:R-:W-:Y:S01]  /*b980*/  IMAD R35, R70, 0x2, R25 ;  /* 0x0000000246237824 */ /* 0x000fe200078e0219 */
[----:B------:R-:W-:Y:S01]  /*b990*/  LEA.HI.X.SX32 R45, R41, R0, 0x1, P3 ;  /* 0x00000000292d7211 */ /* 0x000fe200018f0eff */
[----:B------:R-:W-:Y:S01]  /*b9a0*/  STL.64 [R1+0x508], R48 ;  /* 0x0005083001007387 */ /* 0x000fe20000100a00 */
[----:B------:R-:W1:Y:S01]  /*b9b0*/  LDC R164, c[0x0][0x3d8] ;  /* 0x0000f600ffa47b82 */ /* 0x000e620000000800 */
[----:B------:R-:W-:-:S02]  /*b9c0*/  IMAD R13, R72, 0x2, R35 ;  /* 0x00000002480d7824 */ /* 0x000fc400078e0223 */
[----:B------:R3:W-:Y:S01]  /*b9d0*/  STL.64 [R1+0x500], R46 ;  /* 0x0005002e01007387 */ /* 0x0007e20000100a00 */
[----:B------:R-:W-:-:S03]  /*b9e0*/  LEA R42, P3, R40, R150, 0x1 ;  /* 0x00000096282a7211 */ /* 0x000fc600078608ff */
[----:B------:R2:W-:Y:S01]  /*b9f0*/  STL.64 [R1+0x4f8], R44 ;  /* 0x0004f82c01007387 */ /* 0x0005e20000100a00 */
[----:B------:R-:W-:Y:S01]  /*ba00*/  IMAD R24, R73, 0x2, R13 ;  /* 0x0000000249187824 */ /* 0x000fe200078e020d */
[----:B------:R-:W-:Y:S01]  /*ba10*/  LEA.HI.X.SX32 R43, R40, R0, 0x1, P3 ;  /* 0x00000000282b7211 */ /* 0x000fe200018f0eff */
[----:B------:R-:W0:Y:S01]  /*ba20*/  LDC R165, c[0x0][0x3d8] ;  /* 0x0000f600ffa57b82 */ /* 0x000e220000000800 */
[----:B---3--:R-:W-:-:S07]  /*ba30*/  LEA R46, P1, R20, R150, 0x1 ;  /* 0x00000096142e7211 */ /* 0x008fce00078208ff */
[----:B------:R-:W3:Y:S01]  /*ba40*/  LDC R166, c[0x0][0x3d8] ;  /* 0x0000f600ffa67b82 */ /* 0x000ee20000000800 */
[----:B--2---:R-:W-:Y:S02]  /*ba50*/  LEA R44, P2, R28, R150, 0x1 ;  /* 0x000000961c2c7211 */ /* 0x004fe400078408ff */
[-C--:B------:R-:W-:Y:S02]  /*ba60*/  LEA.HI.X.SX32 R47, R20, R0.reuse, 0x1, P1 ;  /* 0x00000000142f7211 */ /* 0x080fe400008f0eff */
[----:B------:R-:W-:Y:S01]  /*ba70*/  LEA.HI.X.SX32 R45, R28, R0, 0x1, P2 ;  /* 0x000000001c2d7211 */ /* 0x000fe200010f0eff */
[----:B------:R-:W-:Y:S02]  /*ba80*/  IMAD R34, R74, 0x2, R24 ;  /* 0x000000024a227824 */ /* 0x000fe400078e0218 */
[----:B------:R2:W-:Y:S01]  /*ba90*/  STL.64 [R1+0x4f0], R46 ;  /* 0x0004f02e01007387 */ /* 0x0005e20000100a00 */
[----:B------:R-:W0:Y:S01]  /*baa0*/  LDC R167, c[0x0][0x3d8] ;  /* 0x0000f600ffa77b82 */ /* 0x000e220000000800 */
[----:B------:R-:W-:-:S02]  /*bab0*/  IMAD R10, R77, 0x2, R34 ;  /* 0x000000024d0a7824 */ /* 0x000fc400078e0222 */
[----:B------:R4:W-:Y:S04]  /*bac0*/  STL.64 [R1+0x4e8], R44 ;  /* 0x0004e82c01007387 */ /* 0x0009e80000100a00 */
[----:B------:R1:W-:Y:S01]  /*bad0*/  STL.64 [R1+0x4e0], R42 ;  /* 0x0004e02a01007387 */ /* 0x0003e20000100a00 */
[----:B------:R-:W0:Y:S01]  /*bae0*/  LDC R170, c[0x0][0x3d8] ;  /* 0x0000f600ffaa7b82 */ /* 0x000e220000000800 */
[-C--:B--2---:R-:W-:Y:S02]  /*baf0*/  LEA R46, P1, R11, R150.reuse, 0x1 ;  /* 0x000000960b2e7211 */ /* 0x084fe400078208ff */
[----:B----4-:R-:W-:-:S05]  /*bb00*/  LEA R44, P2, R14, R150, 0x1 ;  /* 0x000000960e2c7211 */ /* 0x010fca00078408ff */
[----:B------:R-:W2:Y:S01]  /*bb10*/  LDC R171, c[0x0][0x3d8] ;  /* 0x0000f600ffab7b82 */ /* 0x000ea20000000800 */
[----:B------:R-:W-:Y:S02]  /*bb20*/  LEA.HI.X.SX32 R47, R11, R0, 0x1, P1 ;  /* 0x000000000b2f7211 */ /* 0x000fe400008f0eff */
[C---:B-1----:R-:W-:Y:S01]  /*bb30*/  LEA R42, P3, R39.reuse, R150, 0x1 ;  /* 0x00000096272a7211 */ /* 0x042fe200078608ff */
[----:B------:R-:W-:Y:S01]  /*bb40*/  IMAD R17, R80, 0x2, R10 ;  /* 0x0000000250117824 */ /* 0x000fe200078e020a */
[-C--:B------:R-:W-:Y:S02]  /*bb50*/  LEA.HI.X.SX32 R45, R14, R0.reuse, 0x1, P2 ;  /* 0x000000000e2d7211 */ /* 0x080fe400010f0eff */
[----:B------:R-:W-:Y:S01]  /*bb60*/  LEA.HI.X.SX32 R43, R39, R0, 0x1, P3 ;  /* 0x00000000272b7211 */ /* 0x000fe200018f0eff */
[----:B------:R-:W-:Y:S01]  /*bb70*/  STL.64 [R1+0x4d8], R46 ;  /* 0x0004d82e01007387 */ /* 0x000fe20000100a00 */
[----:B------:R-:W-:Y:S01]  /*bb80*/  IMAD R33, R79, 0x2, R17 ;  /* 0x000000024f217824 */ /* 0x000fe200078e0211 */
[----:B------:R-:W1:Y:S02]  /*bb90*/  LDC R172, c[0x0][0x3d8] ;  /* 0x0000f600ffac7b82 */ /* 0x000e640000000800 */
[----:B------:R4:W-:Y:S01]  /*bba0*/  STL.64 [R1+0x4d0], R44 ;  /* 0x0004d02c01007387 */ /* 0x0009e20000100a00 */
[----:B------:R-:W-:-:S03]  /*bbb0*/  LEA R40, P3, R38, R150, 0x1 ;  /* 0x0000009626287211 */ /* 0x000fc600078608ff */
[----:B------:R3:W-:Y:S01]  /*bbc0*/  STL.64 [R1+0x4c8], R42 ;  /* 0x0004c82a01007387 */ /* 0x0007e20000100a00 */
[----:B------:R-:W-:Y:S01]  /*bbd0*/  LEA R12, R81, R33, 0x1 ;  /* 0x00000021510c7211 */ /* 0x000fe200078e08ff */
[----:B------:R-:W0:Y:S01]  /*bbe0*/  LDC R173, c[0x0][0x3d8] ;  /* 0x0000f600ffad7b82 */ /* 0x000e220000000800 */
[----:B----4-:R-:W-:-:S07]  /*bbf0*/  LEA R44, P1, R8, R150, 0x1 ;  /* 0x00000096082c7211 */ /* 0x010fce00078208ff */
[----:B------:R-:W4:Y:S01]  /*bc00*/  LDC R174, c[0x0][0x3d8] ;  /* 0x0000f600ffae7b82 */ /* 0x000f220000000800 */
[C---:B---3--:R-:W-:Y:S02]  /*bc10*/  LEA R42, P2, R27.reuse, R150, 0x1 ;  /* 0x000000961b2a7211 */ /* 0x048fe400078408ff */
[-C--:B------:R-:W-:Y:S02]  /*bc20*/  LEA.HI.X.SX32 R45, R8, R0.reuse, 0x1, P1 ;  /* 0x00000000082d7211 */ /* 0x080fe400008f0eff */
[-C--:B------:R-:W-:Y:S02]  /*bc30*/  LEA.HI.X.SX32 R43, R27, R0.reuse, 0x1, P2 ;  /* 0x000000001b2b7211 */ /* 0x080fe400010f0eff */
[----:B------:R-:W-:Y:S01]  /*bc40*/  LEA.HI.X.SX32 R41, R38, R0, 0x1, P3 ;  /* 0x0000000026297211 */ /* 0x000fe200018f0eff */
[----:B------:R-:W-:Y:S01]  /*bc50*/  IMAD R23, R82, 0x2, R12 ;  /* 0x0000000252177824 */ /* 0x000fe200078e020c */
[----:B------:R3:W-:Y:S01]  /*bc60*/  STL.64 [R1+0x4c0], R44 ;  /* 0x0004c02c01007387 */ /* 0x0007e20000100a00 */
[----:B------:R-:W0:Y:S03]  /*bc70*/  LDC R175, c[0x0][0x3d8] ;  /* 0x0000f600ffaf7b82 */ /* 0x000e260000000800 */
[----:B------:R1:W-:Y:S01]  /*bc80*/  STL.64 [R1+0x4b8], R42 ;  /* 0x0004b82a01007387 */ /* 0x0003e20000100a00 */
[----:B------:R-:W-:-:S03]  /*bc90*/  IMAD R32, R83, 0x2, R23 ;  /* 0x0000000253207824 */ /* 0x000fc600078e0217 */
[----:B------:R2:W-:Y:S04]  /*bca0*/  STL.64 [R1+0x4b0], R40 ;  /* 0x0004b02801007387 */ /* 0x0005e80000100a00 */
[----:B------:R-:W1:Y:S02]  /*bcb0*/  FENCE.VIEW.ASYNC.S ;  /* 0x00000000000073c6 */ /* 0x000e640000000000 */
[----:B-1----:R1:W1:Y:S02]  /*bcc0*/  @!UP1 SYNCS.EXCH.64 URZ, [UR9+0x20000], UR14 ;  /* 0x0200000e09ff95b2 */ /* 0x0022640008000100 */
[----:B-1----:R-:W-:Y:S01]  /*bcd0*/  BAR.SYNC.DEFER_BLOCKING 0x0 ;  /* 0x0000000000007b1d */ /* 0x002fe20000010000 */
[-C--:B---3--:R-:W-:Y:S02]  /*bce0*/  LEA R44, P1, R19, R150.reuse, 0x1 ;  /* 0x00000096132c7211 */ /* 0x088fe400078208ff */
[----:B------:R-:W-:-:S02]  /*bcf0*/  LEA R42, P2, R26, R150, 0x1 ;  /* 0x000000961a2a7211 */ /* 0x000fc400078408ff */
[----:B------:R-:W-:Y:S02]  /*bd00*/  LEA.HI.X.SX32 R45, R19, R0, 0x1, P1 ;  /* 0x00000000132d7211 */ /* 0x000fe400008f0eff */
[C---:B--2---:R-:W-:Y:S02]  /*bd10*/  LEA R40, P3, R37.reuse, R150, 0x1 ;  /* 0x0000009625287211 */ /* 0x044fe400078608ff */
[-C--:B------:R-:W-:Y:S01]  /*bd20*/  LEA.HI.X.SX32 R43, R26, R0.reuse, 0x1, P2 ;  /* 0x000000001a2b7211 */ /* 0x080fe200010f0eff */
[----:B------:R-:W-:Y:S01]  /*bd30*/  IMAD R16, R84, 0x2, R32 ;  /* 0x0000000254107824 */ /* 0x000fe200078e0220 */
[----:B------:R-:W-:Y:S01]  /*bd40*/  LEA.HI.X.SX32 R41, R37, R0, 0x1, P3 ;  /* 0x0000000025297211 */ /* 0x000fe200018f0eff */
[----:B------:R-:W-:Y:S02]  /*bd50*/  STL.64 [R1+0x4a8], R44 ;  /* 0x0004a82c01007387 */ /* 0x000fe40000100a00 */
[----:B------:R-:W-:Y:S02]  /*bd60*/  IMAD R22, R86, 0x2, R16 ;  /* 0x0000000256167824 */ /* 0x000fe400078e0210 */
[----:B------:R1:W-:Y:S01]  /*bd70*/  STL.64 [R1+0x4a0], R42 ;  /* 0x0004a02a01007387 */ /* 0x0003e20000100a00 */
[----:B------:R-:W-:-:S03]  /*bd80*/  LEA R38, P3, R36, R150, 0x1 ;  /* 0x0000009624267211 */ /* 0x000fc600078608ff */
[----:B------:R2:W-:Y:S01]  /*bd90*/  STL.64 [R1+0x498], R40 ;  /* 0x0004982801007387 */ /* 0x0005e20000100a00 */
[----:B------:R-:W-:Y:S01]  /*bda0*/  IMAD R31, R85, 0x2, R22 ;  /* 0x00000002551f7824 */ /* 0x000fe200078e0216 */
[----:B------:R-:W-:Y:S02]  /*bdb0*/  LEA.HI.X.SX32 R39, R36, R0, 0x1, P3 ;  /* 0x0000000024277211 */ /* 0x000fe400018f0eff */
[CC--:B-1----:R-:W-:Y:S02]  /*bdc0*/  LEA R42, P1, R9.reuse, R150.reuse, 0x1 ;  /* 0x00000096092a7211 */ /* 0x0c2fe400078208ff */
[C---:B--2---:R-:W-:Y:S02]  /*bdd0*/  LEA R40, P2, R18.reuse, R150, 0x1 ;  /* 0x0000009612287211 */ /* 0x044fe400078408ff */
[-C--:B------:R-:W-:Y:S02]  /*bde0*/  LEA.HI.X.SX32 R43, R9, R0.reuse, 0x1, P1 ;  /* 0x00000000092b7211 */ /* 0x080fe400008f0eff */
[----:B------:R-:W-:Y:S01]  /*bdf0*/  LEA.HI.X.SX32 R41, R18, R0, 0x1, P2 ;  /* 0x0000000012297211 */ /* 0x000fe200010f0eff */
[----:B------:R-:W-:-:S02]  /*be00*/  IMAD R5, R87, 0x2, R31 ;  /* 0x0000000257057824 */ /* 0x000fc400078e021f */
[----:B------:R1:W-:Y:S02]  /*be10*/  STL.64 [R1+0x490], R42 ;  /* 0x0004902a01007387 */ /* 0x0003e40000100a00 */
[----:B------:R-:W-:Y:S02]  /*be20*/  IMAD R6, R88, 0x2, R5 ;  /* 0x0000000258067824 */ /* 0x000fe400078e0205 */
[----:B------:R2:W-:Y:S04]  /*be30*/  STL.64 [R1+0x488], R40 ;  /* 0x0004882801007387 */ /* 0x0005e80000100a00 */
[----:B------:R3:W-:Y:S01]  /*be40*/  STL.64 [R1+0x480], R38 ;  /* 0x0004802601007387 */ /* 0x0007e20000100a00 */
[-C--:B-1----:R-:W-:Y:S02]  /*be50*/  LEA R42, P1, R7, R150.reuse, 0x1 ;  /* 0x00000096072a7211 */ /* 0x082fe400078208ff */
[----:B--2---:R-:W-:-:S02]  /*be60*/  LEA R40, P2, R25, R150, 0x1 ;  /* 0x0000009619287211 */ /* 0x004fc400078408ff */
[----:B------:R-:W-:Y:S02]  /*be70*/  LEA.HI.X.SX32 R43, R7, R0, 0x1, P1 ;  /* 0x00000000072b7211 */ /* 0x000fe400008f0eff */
[----:B---3--:R-:W-:Y:S01]  /*be80*/  LEA R38, P3, R35, R150, 0x1 ;  /* 0x0000009623267211 */ /* 0x008fe200078608ff */
[----:B------:R-:W-:Y:S01]  /*be90*/  IMAD R30, R89, 0x2, R6 ;  /* 0x00000002591e7824 */ /* 0x000fe200078e0206 */
[-C--:B------:R-:W-:Y:S02]  /*bea0*/  LEA.HI.X.SX32 R41, R25, R0.reuse, 0x1, P2 ;  /* 0x0000000019297211 */ /* 0x080fe400010f0eff */
[----:B------:R-:W-:Y:S01]  /*beb0*/  LEA.HI.X.SX32 R39, R35, R0, 0x1, P3 ;  /* 0x0000000023277211 */ /* 0x000fe200018f0eff */
[----:B------:R-:W-:Y:S01]  /*bec0*/  STL.64 [R1+0x478], R42 ;  /* 0x0004782a01007387 */ /* 0x000fe20000100a00 */
[----:B------:R-:W-:-:S03]  /*bed0*/  LEA R4, R90, R30, 0x1 ;  /* 0x0000001e5a047211 */ /* 0x000fc600078e08ff */
        /* <DEDUP_REMOVED lines=10> */
[----:B------:R1:W-:Y:S04]  /*bf80*/  STL.64 [R1+0x460], R40 ;  /* 0x0004602801007387 */ /* 0x0003e80000100a00 */
[----:B------:R2:W-:Y:S01]  /*bf90*/  STL.64 [R1+0x458], R38 ;  /* 0x0004582601007387 */ /* 0x0005e20000100a00 */
[----:B------:R-:W-:-:S03]  /*bfa0*/  IMAD R15, R93, 0x2, R29 ;  /* 0x000000025d0f7824 */ /* 0x000fc600078e021d */
[----:B------:R3:W-:Y:S01]  /*bfb0*/  STL.64 [R1+0x450], R36 ;  /* 0x0004502401007387 */ /* 0x0007e20000100a00 */
[CC--:B-1----:R-:W-:Y:S02]  /*bfc0*/  LEA R40, P1, R10.reuse, R150.reuse, 0x1 ;  /* 0x000000960a287211 */ /* 0x0c2fe400078208ff */
[----:B--2---:R-:W-:Y:S02]  /*bfd0*/  LEA R38, P2, R17, R150, 0x1 ;  /* 0x0000009611267211 */ /* 0x004fe400078408ff */
[----:B------:R-:W-:Y:S02]  /*bfe0*/  LEA.HI.X.SX32 R41, R10, R0, 0x1, P1 ;  /* 0x000000000a297211 */ /* 0x000fe400008f0eff */
[----:B---3--:R-:W-:Y:S02]  /*bff0*/  LEA R36, P3, R33, R150, 0x1 ;  /* 0x0000009621247211 */ /* 0x008fe400078608ff */
[-C--:B------:R-:W-:Y:S01]  /*c000*/  LEA.HI.X.SX32 R39, R17, R0.reuse, 0x1, P2 ;  /* 0x0000000011277211 */ /* 0x080fe200010f0eff */
[----:B------:R-:W-:Y:S01]  /*c010*/  IMAD R20, R94, 0x2, R15 ;  /* 0x000000025e147824 */ /* 0x000fe200078e020f */
[----:B------:R-:W-:Y:S01]  /*c020*/  LEA.HI.X.SX32 R37, R33, R0, 0x1, P3 ;  /* 0x0000000021257211 */ /* 0x000fe200018f0eff */
[----:B------:R-:W-:Y:S02]  /*c030*/  STL.64 [R1+0x448], R40 ;  /* 0x0004482801007387 */ /* 0x000fe40000100a00 */
[----:B------:R-:W-:-:S02]  /*c040*/  IMAD R28, R95, 0x2, R20 ;  /* 0x000000025f1c7824 */ /* 0x000fc400078e0214 */
        /* <DEDUP_REMOVED lines=17> */
[C---:B---3--:R-:W-:Y:S02]  /*c160*/  LEA R34, P3, R31.reuse, R150, 0x1 ;  /* 0x000000961f227211 */ /* 0x048fe400078608ff */
[-C--:B------:R-:W-:Y:S02]  /*c170*/  LEA.HI.X.SX32 R37, R22, R0.reuse, 0x1, P2 ;  /* 0x0000000016257211 */ /* 0x080fe400010f0eff */
[----:B------:R-:W-:Y:S02]  /*c180*/  LEA.HI.X.SX32 R35, R31, R0, 0x1, P3 ;  /* 0x000000001f237211 */ /* 0x000fe400018f0eff */
[----:B------:R-:W-:Y:S01]  /*c190*/  LEA R8, R99, R27, 0x1 ;  /* 0x0000001b63087211 */ /* 0x000fe200078e08ff */
[----:B------:R-:W-:Y:S01]  /*c1a0*/  STL.64 [R1+0x418], R38 ;  /* 0x0004182601007387 */ /* 0x000fe20000100a00 */
[----:B------:R-:W-:-:S03]  /*c1b0*/  LEA R32, P3, R30, R150, 0x1 ;  /* 0x000000961e207211 */ /* 0x000fc600078608ff */
[----:B------:R1:W-:Y:S01]  /*c1c0*/  STL.64 [R1+0x410], R36 ;  /* 0x0004102401007387 */ /* 0x0003e20000100a00 */
[----:B------:R-:W-:-:S03]  /*c1d0*/  IMAD R19, R100, 0x2, R8 ;  /* 0x0000000264137824 */ /* 0x000fc600078e0208 */
        /* <DEDUP_REMOVED lines=30> */
[----:B0-----:R-:W-:-:S02]  /*c3c0*/  IMAD R24, R107, 0x2, R13 ;  /* 0x000000026b187824 */ /* 0x001fc400078e020d */
[----:B------:R0:W-:Y:S04]  /*c3d0*/  STL.64 [R1+0x3d0], R34 ;  /* 0x0003d02201007387 */ /* 0x0001e80000100a00 */
[----:B------:R1:W-:Y:S01]  /*c3e0*/  STL.64 [R1+0x3c8], R32 ;  /* 0x0003c82001007387 */ /* 0x0003e20000100a00 */
[----:B------:R-:W-:-:S03]  /*c3f0*/  LEA R10, R108, R24, 0x1 ;  /* 0x000000186c0a7211 */ /* 0x000fc600078e08ff */
[----:B------:R2:W-:Y:S01]  /*c400*/  STL.64 [R1+0x3c0], R30 ;  /* 0x0003c01e01007387 */ /* 0x0005e20000100a00 */
[CC--:B0-----:R-:W-:Y:S02]  /*c410*/  LEA R34, P1, R11.reuse, R150.reuse, 0x1 ;  /* 0x000000960b227211 */ /* 0x0c1fe400078208ff */
[C---:B-1----:R-:W-:Y:S02]  /*c420*/  LEA R32, P2, R14.reuse, R150, 0x1 ;  /* 0x000000960e207211 */ /* 0x042fe400078408ff */
[----:B------:R-:W-:Y:S02]  /*c430*/  LEA.HI.X.SX32 R35, R11, R0, 0x1, P1 ;  /* 0x000000000b237211 */ /* 0x000fe400008f0eff */
[C---:B--2---:R-:W-:Y:S02]  /*c440*/  LEA R30, P3, R27.reuse, R150, 0x1 ;  /* 0x000000961b1e7211 */ /* 0x044fe400078608ff */
[-C--:B------:R-:W-:Y:S02]  /*c450*/  LEA.HI.X.SX32 R33, R14, R0.reuse, 0x1, P2 ;  /* 0x000000000e217211 */ /* 0x080fe400010f0eff */
[----:B------:R-:W-:Y:S01]  /*c460*/  LEA.HI.X.SX32 R31, R27, R0, 0x1, P3 ;  /* 0x000000001b1f7211 */ /* 0x000fe200018f0eff */
[----:B------:R-:W-:Y:S01]  /*c470*/  IMAD R17, R110, 0x2, R10 ;  /* 0x000000026e117824 */ /* 0x000fe200078e020a */
[----:B------:R-:W-:Y:S01]  /*c480*/  STL.64 [R1+0x3b8], R34 ;  /* 0x0003b82201007387 */ /* 0x000fe20000100a00 */
[----:B------:R-:W-:-:S03]  /*c490*/  LEA R28, P3, R26, R150, 0x1 ;  /* 0x000000961a1c7211 */ /* 0x000fc600078608ff */
[----:B------:R0:W-:Y:S01]  /*c4a0*/  STL.64 [R1+0x3b0], R32 ;  /* 0x0003b02001007387 */ /* 0x0001e20000100a00 */
[----:B------:R-:W-:-:S03]  /*c4b0*/  IMAD R23, R109, 0x2, R17 ;  /* 0x000000026d177824 */ /* 0x000fc600078e0211 */
[----:B------:R1:W-:Y:S01]  /*c4c0*/  STL.64 [R1+0x3a8], R30 ;  /* 0x0003a81e01007387 */ /* 0x0003e20000100a00 */
[----:B------:R-:W-:Y:S01]  /*c4d0*/  IMAD R12, R111, 0x2, R23 ;  /* 0x000000026f0c7824 */ /* 0x000fe200078e0217 */
[----:B------:R-:W-:Y:S02]  /*c4e0*/  LEA.HI.X.SX32 R29, R26, R0, 0x1, P3 ;  /* 0x000000001a1d7211 */ /* 0x000fe400018f0eff */
[CC--:B0-----:R-:W-:Y:S02]  /*c4f0*/  LEA R32, P1, R8.reuse, R150.reuse, 0x1 ;  /* 0x0000009608207211 */ /* 0x0c1fe400078208ff */
[C---:B-1----:R-:W-:Y:S02]  /*c500*/  LEA R30, P2, R19.reuse, R150, 0x1 ;  /* 0x00000096131e7211 */ /* 0x042fe400078408ff */
[-C--:B------:R-:W-:Y:S02]  /*c510*/  LEA.HI.X.SX32 R33, R8, R0.reuse, 0x1, P1 ;  /* 0x0000000008217211 */ /* 0x080fe400008f0eff */
[----:B------:R-:W-:Y:S01]  /*c520*/  LEA.HI.X.SX32 R31, R19, R0, 0x1, P2 ;  /* 0x00000000131f7211 */ /* 0x000fe200010f0eff */
[----:B------:R-:W-:-:S02]  /*c530*/  IMAD R16, R112, 0x2, R12 ;  /* 0x0000000270107824 */ /* 0x000fc400078e020c */
[----:B------:R0:W-:Y:S04]  /*c540*/  STL.64 [R1+0x3a0], R32 ;  /* 0x0003a02001007387 */ /* 0x0001e80000100a00 */
[----:B------:R1:W-:Y:S01]  /*c550*/  STL.64 [R1+0x398], R30 ;  /* 0x0003981e01007387 */ /* 0x0003e20000100a00 */
[----:B------:R-:W-:-:S03]  /*c560*/  IMAD R22, R113, 0x2, R16 ;  /* 0x0000000271167824 */ /* 0x000fc600078e0210 */
[----:B------:R2:W-:Y:S01]  /*c570*/  STL.64 [R1+0x390], R28 ;  /* 0x0003901c01007387 */ /* 0x0005e20000100a00 */
[CC--:B0-----:R-:W-:Y:S02]  /*c580*/  LEA R32, P1, R9.reuse, R150.reuse, 0x1 ;  /* 0x0000009609207211 */ /* 0x0c1fe400078208ff */
[C---:B-1----:R-:W-:Y:S02]  /*c590*/  LEA R30, P2, R18.reuse, R150, 0x1 ;  /* 0x00000096121e7211 */ /* 0x042fe400078408ff */
[----:B------:R-:W-:Y:S02]  /*c5a0*/  LEA.HI.X.SX32 R33, R9, R0, 0x1, P1 ;  /* 0x0000000009217211 */ /* 0x000fe400008f0eff */
[C---:B--2---:R-:W-:Y:S02]  /*c5b0*/  LEA R28, P3, R25.reuse, R150, 0x1 ;  /* 0x00000096191c7211 */ /* 0x044fe400078608ff */
        /* <DEDUP_REMOVED lines=10> */
[-C--:B0-----:R-:W-:Y:S02]  /*c660*/  LEA R30, P1, R7, R150.reuse, 0x1 ;  /* 0x00000096071e7211 */ /* 0x081fe400078208ff */
[----:B-1----:R-:W-:Y:S02]  /*c670*/  LEA R28, P2, R13, R150, 0x1 ;  /* 0x000000960d1c7211 */ /* 0x002fe400078408ff */
[-C--:B------:R-:W-:Y:S02]  /*c680*/  LEA.HI.X.SX32 R31, R7, R0.reuse, 0x1, P1 ;  /* 0x00000000071f7211 */ /* 0x080fe400008f0eff */
[----:B------:R-:W-:-:S02]  /*c690*/  LEA.HI.X.SX32 R29, R13, R0, 0x1, P2 ;  /* 0x000000000d1d7211 */ /* 0x000fc400010f0eff */
[----:B------:R-:W-:Y:S01]  /*c6a0*/  LEA R4, R117, R21, 0x1 ;  /* 0x0000001575047211 */ /* 0x000fe200078e08ff */
[----:B------:R0:W-:Y:S04]  /*c6b0*/  STL.64 [R1+0x370], R30 ;  /* 0x0003701e01007387 */ /* 0x0001e80000100a00 */
[----:B------:R1:W-:Y:S01]  /*c6c0*/  STL.64 [R1+0x368], R28 ;  /* 0x0003681c01007387 */ /* 0x0003e20000100a00 */
[----:B------:R-:W-:-:S03]  /*c6d0*/  IMAD R15, R118, 0x2, R4 ;  /* 0x00000002760f7824 */ /* 0x000fc600078e0204 */
[----:B------:R2:W-:Y:S01]  /*c6e0*/  STL.64 [R1+0x360], R26 ;  /* 0x0003601a01007387 */ /* 0x0005e20000100a00 */
[CC--:B0-----:R-:W-:Y:S02]  /*c6f0*/  LEA R30, P1, R10.reuse, R150.reuse, 0x1 ;  /* 0x000000960a1e7211 */ /* 0x0c1fe400078208ff */
[----:B-1----:R-:W-:Y:S02]  /*c700*/  LEA R28, P2, R17, R150, 0x1 ;  /* 0x00000096111c7211 */ /* 0x002fe400078408ff */
[----:B------:R-:W-:Y:S02]  /*c710*/  LEA.HI.X.SX32 R31, R10, R0, 0x1, P1 ;  /* 0x000000000a1f7211 */ /* 0x000fe400008f0eff */
[----:B--2---:R-:W-:Y:S02]  /*c720*/  LEA R26, P3, R23, R150, 0x1 ;  /* 0x00000096171a7211 */ /* 0x004fe400078608ff */
        /* <DEDUP_REMOVED lines=10> */
[-C--:B0-----:R-:W-:Y:S02]  /*c7d0*/  LEA R28, P1, R12, R150.reuse, 0x1 ;  /* 0x000000960c1c7211 */ /* 0x081fe400078208ff */
[----:B-1----:R-:W-:Y:S02]  /*c7e0*/  LEA R26, P2, R16, R150, 0x1 ;  /* 0x00000096101a7211 */ /* 0x002fe400078408ff */
        /* <DEDUP_REMOVED lines=19> */
[----:B------:R-:W-:Y:S02]  /*c920*/  LEA R7, R126, R18, 0x1 ;  /* 0x000000127e077211 */ /* 0x000fe400078e08ff */
[CC--:B0-----:R-:W-:Y:S02]  /*c930*/  LEA R26, P1, R4.reuse, R150.reuse, 0x1 ;  /* 0x00000096041a7211 */ /* 0x0c1fe400078208ff */
[C---:B-1----:R-:W-:Y:S02]  /*c940*/  LEA R24, P2, R15.reuse, R150, 0x1 ;  /* 0x000000960f187211 */ /* 0x042fe400078408ff */
[-C--:B------:R-:W-:Y:S02]  /*c950*/  LEA.HI.X.SX32 R27, R4, R0.reuse, 0x1, P1 ;  /* 0x00000000041b7211 */ /* 0x080fe400008f0eff */
[-C--:B------:R-:W-:Y:S02]  /*c960*/  LEA.HI.X.SX32 R25, R15, R0.reuse, 0x1, P2 ;  /* 0x000000000f197211 */ /* 0x080fe400010f0eff */
[----:B------:R-:W-:Y:S01]  /*c970*/  LEA.HI.X.SX32 R23, R20, R0, 0x1, P3 ;  /* 0x0000000014177211 */ /* 0x000fe200018f0eff */
[----:B------:R0:W-:Y:S01]  /*c980*/  STL.64 [R1+0x310], R26 ;  /* 0x0003101a01007387 */ /* 0x0001e20000100a00 */
[----:B------:R-:W-:-:S03]  /*c990*/  IMAD R13, R128, 0x2, R7 ;  /* 0x00000002800d7824 */ /* 0x000fc600078e0207 */
[----:B------:R1:W-:Y:S01]  /*c9a0*/  STL.64 [R1+0x308], R24 ;  /* 0x0003081801007387 */ /* 0x0003e20000100a00 */
[----:B------:R-:W-:-:S03]  /*c9b0*/  IMAD R17, R127, 0x2, R13 ;  /* 0x000000027f117824 */ /* 0x000fc600078e020d */
        /* <DEDUP_REMOVED lines=24> */
[-C--:B0-----:R-:W-:Y:S02]  /*cb40*/  LEA R24, P1, R7, R150.reuse, 0x1 ;  /* 0x0000009607187211 */ /* 0x081fe400078208ff */
[----:B-1----:R-:W-:Y:S02]  /*cb50*/  LEA R22, P2, R13, R150, 0x1 ;  /* 0x000000960d167211 */ /* 0x002fe400078408ff */
[----:B------:R-:W-:Y:S02]  /*cb60*/  LEA.HI.X.SX32 R25, R7, R0, 0x1, P1 ;  /* 0x0000000007197211 */ /* 0x000fe400008f0eff */
[----:B--2---:R-:W-:Y:S02]  /*cb70*/  LEA R20, P3, R17, R150, 0x1 ;  /* 0x0000009611147211 */ /* 0x004fe400078608ff */
[-C--:B------:R-:W-:Y:S01]  /*cb80*/  LEA.HI.X.SX32 R23, R13, R0.reuse, 0x1, P2 ;  /* 0x000000000d177211 */ /* 0x080fe200010f0eff */
[----:B------:R-:W-:Y:S01]  /*cb90*/  IMAD R15, R139, 0x2, R6 ;  /* 0x000000028b0f7824 */ /* 0x000fe200078e0206 */
[----:B------:R-:W-:Y:S01]  /*cba0*/  LEA.HI.X.SX32 R21, R17, R0, 0x1, P3 ;  /* 0x0000000011157211 */ /* 0x000fe200018f0eff */
[----:B------:R-:W-:Y:S01]  /*cbb0*/  STL.64 [R1+0x2c8], R24 ;  /* 0x0002c81801007387 */ /* 0x000fe20000100a00 */
[----:B------:R-:W-:-:S03]  /*cbc0*/  LEA R18, P3, R16, R150, 0x1 ;  /* 0x0000009610127211 */ /* 0x000fc600078608ff */
[----:B------:R0:W-:Y:S01]  /*cbd0*/  STL.64 [R1+0x2c0], R22 ;  /* 0x0002c01601007387 */ /* 0x0001e20000100a00 */
[----:B------:R-:W-:-:S03]  /*cbe0*/  LEA R4, R144, R15, 0x1 ;  /* 0x0000000f90047211 */ /* 0x000fc600078e08ff */
[----:B------:R1:W-:Y:S01]  /*cbf0*/  STL.64 [R1+0x2b8], R20 ;  /* 0x0002b81401007387 */ /* 0x0003e20000100a00 */
[----:B------:R-:W-:Y:S01]  /*cc00*/  LEA.HI.X.SX32 R19, R16, R0, 0x1, P3 ;  /* 0x0000000010137211 */ /* 0x000fe200018f0eff */
[----:B------:R-:W-:Y:S01]  /*cc10*/  IMAD R11, R145, 0x2, R4 ;  /* 0x00000002910b7824 */ /* 0x000fe200078e0204 */
        /* <DEDUP_REMOVED lines=21> */
[----:B-----5:R-:W-:Y:S01]  /*cd70*/  IMAD R7, R151, 0x2, R13 ;  /* 0x0000000297077824 */ /* 0x020fe200078e020d */
        /* <DEDUP_REMOVED lines=16> */
[----:B------:R-:W-:Y:S01]  /*ce80*/  STL.64 [R1+0x268], R20 ;  /* 0x0002681401007387 */ /* 0x000fe20000100a00 */
[----:B------:R-:W-:-:S03]  /*ce90*/  LEA R5, R154, R12, 0x1 ;  /* 0x0000000c9a057211 */ /* 0x000fc600078e08ff */
[----:B------:R0:W-:Y:S01]  /*cea0*/  STL.64 [R1+0x260], R18 ;  /* 0x0002601201007387 */ /* 0x0001e20000100a00 */
[----:B------:R-:W-:Y:S01]  /*ceb0*/  LEA R14, P3, R12, R150, 0x1 ;  /* 0x000000960c0e7211 */ /* 0x000fe200078608ff */
[----:B------:R-:W-:Y:S02]  /*cec0*/  IMAD R6, R156, 0x2, R5 ;  /* 0x000000029c067824 */ /* 0x000fe400078e0205 */
[----:B------:R1:W-:Y:S01]  /*ced0*/  STL.64 [R1+0x258], R16 ;  /* 0x0002581001007387 */ /* 0x0003e20000100a00 */
[----:B------:R-:W-:Y:S01]  /*cee0*/  LEA.HI.X.SX32 R15, R12, R0, 0x1, P3 ;  /* 0x000000000c0f7211 */ /* 0x000fe200018f0eff */
[----:B------:R-:W-:Y:S01]  /*cef0*/  IMAD R11, R155, 0x2, R6 ;  /* 0x000000029b0b7824 */ /* 0x000fe200078e0206 */
[CC--:B0-----:R-:W-:Y:S02]  /*cf00*/  LEA R18, P1, R7.reuse, R150.reuse, 0x1 ;  /* 0x0000009607127211 */ /* 0x0c1fe400078208ff */
[----:B-1----:R-:W-:Y:S02]  /*cf10*/  LEA R16, P2, R10, R150, 0x1 ;  /* 0x000000960a107211 */ /* 0x002fe400078408ff */
[----:B------:R-:W-:-:S02]  /*cf20*/  LEA.HI.X.SX32 R19, R7, R0, 0x1, P1 ;  /* 0x0000000007137211 */ /* 0x000fc400008f0eff */
[----:B------:R-:W-:Y:S01]  /*cf30*/  LEA.HI.X.SX32 R17, R10, R0, 0x1, P2 ;  /* 0x000000000a117211 */ /* 0x000fe200010f0eff */
[----:B------:R-:W-:Y:S02]  /*cf40*/  IMAD R4, R157, 0x2, R11 ;  /* 0x000000029d047824 */ /* 0x000fe400078e020b */
        /* <DEDUP_REMOVED lines=11> */
[----:B------:R-:W-:Y:S04]  /*d000*/  STL.64 [R1+0x238], R18 ;  /* 0x0002381201007387 */ /* 0x000fe80000100a00 */
[----:B------:R0:W-:Y:S01]  /*d010*/  STL.64 [R1+0x230], R16 ;  /* 0x0002301001007387 */ /* 0x0001e20000100a00 */
[----:B------:R-:W-:-:S03]  /*d020*/  LEA R12, P3, R9, R150, 0x1 ;  /* 0x00000096090c7211 */ /* 0x000fc600078608ff */
[----:B------:R1:W-:Y:S01]  /*d030*/  STL.64 [R1+0x228], R14 ;  /* 0x0002280e01007387 */ /* 0x0003e20000100a00 */
[----:B------:R-:W-:Y:S02]  /*d040*/  LEA.HI.X.SX32 R13, R9, R0, 0x1, P3 ;  /* 0x00000000090d7211 */ /* 0x000fe400018f0eff */
[-C--:B0-----:R-:W-:Y:S02]  /*d050*/  LEA R16, P1, R4, R150.reuse, 0x1 ;  /* 0x0000009604107211 */ /* 0x081fe400078208ff */
[----:B-1----:R-:W-:Y:S02]  /*d060*/  LEA R14, P2, R8, R150, 0x1 ;  /* 0x00000096080e7211 */ /* 0x002fe400078408ff */
[-C--:B------:R-:W-:Y:S02]  /*d070*/  LEA.HI.X.SX32 R17, R4, R0.reuse, 0x1, P1 ;  /* 0x0000000004117211 */ /* 0x080fe400008f0eff */
[----:B------:R-:W-:-:S03]  /*d080*/  LEA.HI.X.SX32 R15, R8, R0, 0x1, P2 ;  /* 0x00000000080f7211 */ /* 0x000fc600010f0eff */
[----:B------:R0:W-:Y:S01]  /*d090*/  STL.64 [R1+0x220], R16 ;  /* 0x0002201001007387 */ /* 0x0001e20000100a00 */
[----:B------:R-:W-:-:S03]  /*d0a0*/  SHF.R.U32.HI R243, RZ, 0x5, R243 ;  /* 0x00000005fff37819 */ /* 0x000fc600000116f3 */
[----:B------:R0:W-:Y:S01]  /*d0b0*/  STL.64 [R1+0x218], R14 ;  /* 0x0002180e01007387 */ /* 0x0001e20000100a00 */
[----:B------:R-:W-:-:S03]  /*d0c0*/  IMAD R7, R160, 0x2, R9 ;  /* 0x00000002a0077824 */ /* 0x000fc600078e0209 */
[----:B------:R0:W-:Y:S01]  /*d0d0*/  STL.64 [R1+0x210], R12 ;  /* 0x0002100c01007387 */ /* 0x0001e20000100a00 */
[----:B------:R-:W-:Y:S01]  /*d0e0*/  ISETP.EQ.U32.AND P5, PT, R243, RZ, P4 ;  /* 0x000000fff300720c */ /* 0x000fe200027a2070 */
[----:B------:R-:W-:-:S04]  /*d0f0*/  IMAD R10, R162, 0x2, R7 ;  /* 0x00000002a20a7824 */ /* 0x000fc800078e0207 */
[----:B------:R-:W-:-:S05]  /*d100*/  IMAD R6, R161, 0x2, R10 ;  /* 0x00000002a1067824 */ /* 0x000fca00078e020a */
[----:B------:R-:W-:Y:S01]  /*d110*/  LEA R5, R163, R6, 0x1 ;  /* 0x00000006a3057211 */ /* 0x000fe200078e08ff */
[----:B------:R-:W-:Y:S02]  /*d120*/  IMAD.IADD R140, R143, 0x1, R140 ;  /* 0x000000018f8c7824 */ /* 0x000fe400078e028c */
[----:B------:R-:W-:Y:S02]  /*d130*/  VIADD R214, R247, 0x20000 ;  /* 0x00020000f7d67836 */ /* 0x000fe40000000000 */
[----:B------:R-:W-:Y:S01]  /*d140*/  IMAD R4, R164, 0x2, R5 ;  /* 0x00000002a4047824 */ /* 0x000fe200078e0205 */
[----:B0---4-:R-:W-:Y:S06]  /*d150*/  @!P5 BRA `(.L_x_6) ;  /* 0x0000000800d8d947 */ /* 0x011fec0003800000 */
[----:B------:R-:W-:Y:S01]  /*d160*/  VIADD R11, R247, 0x60000 ;  /* 0x00060000f70b7836 */ /* 0x000fe20000000000 */
[----:B------:R-:W-:Y:S01]  /*d170*/  ELECT P1, URZ, PT ;  /* 0x0000000000ff782f */ /* 0x000fe20003820000 */
[----:B------:R-:W-:Y:S01]  /*d180*/  IMAD.U32 R12, RZ, RZ, UR9 ;  /* 0x00000009ff0c7e24 */ /* 0x000fe2000f8e00ff */
[----:B------:R-:W-:Y:S01]  /*d190*/  UMOV UR44, 0x0 ;  /* 0x00000000002c7882 */ /* 0x000fe20000000000 */
[----:B------:R-:W-:Y:S01]  /*d1a0*/  IMAD.MOV.U32 R215, RZ, RZ, RZ ;  /* 0x000000ffffd77224 */ /* 0x000fe200078e00ff */
[----:B------:R-:W-:Y:S01]  /*d1b0*/  SHF.R.U32.HI R11, RZ, 0x4, R11 ;  /* 0x00000004ff0b7819 */ /* 0x000fe2000001160b */
[----:B------:R-:W-:Y:S01]  /*d1c0*/  UMOV UR45, 0x4208490 ;  /* 0x04208490002d7882 */ /* 0x000fe20000000000 */
[----:B------:R-:W-:Y:S01]  /*d1d0*/  SHF.R.U32.HI R12, RZ, 0x4, R12 ;  /* 0x00000004ff0c7819 */ /* 0x000fe2000001160c */
[----:B------:R-:W-:Y:S01]  /*d1e0*/  UMOV UR68, 0x0 ;  /* 0x0000000000447882 */ /* 0x000fe20000000000 */
[----:B------:R-:W-:Y:S01]  /*d1f0*/  SGXT.U32 R11, R11, 0xe ;  /* 0x0000000e0b0b781a */ /* 0x000fe20000000000 */
[----:B------:R-:W-:Y:S01]  /*d200*/  UMOV UR69, 0x4208490 ;  /* 0x0420849000457882 */ /* 0x000fe20000000000 */
[----:B------:R-:W-:Y:S01]  /*d210*/  SGXT.U32 R12, R12, 0xe ;  /* 0x0000000e0c0c781a */ /* 0x000fe20000000000 */
[----:B------:R-:W-:Y:S01]  /*d220*/  UMOV UR50, 0x0 ;  /* 0x0000000000327882 */ /* 0x000fe20000000000 */
[----:B------:R-:W-:Y:S01]  /*d230*/  R2UR UR13, R11 ;  /* 0x000000000b0d72ca */ /* 0x000fe200000e0000 */
[----:B------:R-:W-:Y:S01]  /*d240*/  @P1 IMAD.MOV.U32 R9, RZ, RZ, 0x40004040 ;  /* 0x40004040ff091424 */ /* 0x000fe200078e00ff */
[C---:B------:R-:W-:Y:S01]  /*d250*/  R2UR UR14, R12.reuse ;  /* 0x000000000c0e72ca */ /* 0x040fe200000e0000 */
[----:B------:R-:W-:Y:S01]  /*d260*/  UMOV UR51, 0x4208490 ;  /* 0x0420849000337882 */ /* 0x000fe20000000000 */
[----:B------:R-:W-:Y:S01]  /*d270*/  @P1 MOV R13, R214 ;  /* 0x000000d6000d1202 */ /* 0x000fe20000000f00 */
[----:B------:R-:W-:Y:S01]  /*d280*/  UMOV UR60, 0x0 ;  /* 0x00000000003c7882 */ /* 0x000fe20000000000 */
[C---:B------:R-:W-:Y:S01]  /*d290*/  @P1 R2UR UR43, R9.reuse ;  /* 0x00000000092b12ca */ /* 0x040fe200000e0000 */
[----:B------:R-:W-:Y:S01]  /*d2a0*/  UMOV UR61, 0x4208490 ;  /* 0x04208490003d7882 */ /* 0x000fe20000000000 */
[----:B------:R-:W-:Y:S01]  /*d2b0*/  @P1 R2UR UR55, R9 ;  /* 0x00000000093712ca */ /* 0x000fe200000e0000 */
[----:B------:R-:W-:Y:S01]  /*d2c0*/  UMOV UR62, 0x0 ;  /* 0x00000000003e7882 */ /* 0x000fe20000000000 */
[----:B------:R-:W-:Y:S01]  /*d2d0*/  IADD3 R12, P2, PT, R12, 0x2, RZ ;  /* 0x000000020c0c7810 */ /* 0x000fe20007f5e0ff */
[----:B------:R-:W-:Y:S01]  /*d2e0*/  UMOV UR63, 0x4208490 ;  /* 0x04208490003f7882 */ /* 0x000fe20000000000 */
[----:B------:R-:W-:Y:S01]  /*d2f0*/  UMOV UR74, 0x0 ;  /* 0x00000000004a7882 */ /* 0x000fe20000000000 */
[----:B------:R-:W-:Y:S01]  /*d300*/  IMAD.U32 R8, RZ, RZ, UR13 ;  /* 0x0000000dff087e24 */ /* 0x000fe2000f8e00ff */
[----:B------:R-:W-:Y:S01]  /*d310*/  @P1 R2UR UR13, R13 ;  /* 0x000000000d0d12ca */ /* 0x000fe200000e0000 */
[----:B------:R-:W-:Y:S01]  /*d320*/  UMOV UR75, 0x4208490 ;  /* 0x04208490004b7882 */ /* 0x000fe20000000000 */
[----:B------:R-:W-:Y:S01]  /*d330*/  R2UR UR16, R12 ;  /* 0x000000000c1072ca */ /* 0x000fe200000e0000 */
[----:B------:R-:W-:Y:S01]  /*d340*/  UMOV UR56, 0x0 ;  /* 0x0000000000387882 */ /* 0x000fe20000000000 */
[----:B------:R-:W-:Y:S01]  /*d350*/  @P1 R2UR UR42, R8 ;  /* 0x00000000082a12ca */ /* 0x000fe200000e0000 */
[----:B------:R-:W-:Y:S01]  /*d360*/  IMAD.U32 R8, RZ, RZ, UR14 ;  /* 0x0000000eff087e24 */ /* 0x000fe2000f8e00ff */
[----:B------:R-:W-:Y:S01]  /*d370*/  UMOV UR57, 0x4208490 ;  /* 0x0420849000397882 */ /* 0x000fe20000000000 */
[----:B------:R-:W-:Y:S01]  /*d380*/  UMOV UR66, 0x0 ;  /* 0x0000000000427882 */ /* 0x000fe20000000000 */
[----:B------:R-:W-:Y:S01]  /*d390*/  UMOV UR67, 0x4208490 ;  /* 0x0420849000437882 */ /* 0x000fe20000000000 */
[----:B------:R-:W-:Y:S01]  /*d3a0*/  UMOV UR64, 0x0 ;  /* 0x0000000000407882 */ /* 0x000fe20000000000 */
[----:B------:R-:W-:-:S02]  /*d3b0*/  @P1 R2UR UR54, R8 ;  /* 0x00000000083612ca */ /* 0x000fc400000e0000 */
[----:B------:R-:W-:Y:S02]  /*d3c0*/  CS2R R8, SRZ ;  /* 0x0000000000087805 */ /* 0x000fe4000001ff00 */
[----:B------:R-:W-:Y:S01]  /*d3d0*/  IADD3 R11, P1, PT, R11, 0x80, RZ ;  /* 0x000000800b0b7810 */ /* 0x000fe20007f3e0ff */
[----:B------:R-:W-:Y:S01]  /*d3e0*/  UMOV UR65, 0x4208490 ;  /* 0x0420849000417882 */ /* 0x000fe20000000000 */
[----:B------:R-:W-:Y:S01]  /*d3f0*/  UMOV UR58, 0x0 ;  /* 0x00000000003a7882 */ /* 0x000fe20000000000 */
[----:B------:R-:W-:Y:S01]  /*d400*/  UMOV UR59, 0x4208490 ;  /* 0x04208490003b7882 */ /* 0x000fe20000000000 */
[----:B------:R-:W-:Y:S01]  /*d410*/  R2UR UR14, R11 ;  /* 0x000000000b0e72ca */ /* 0x000fe200000e0000 */
[----:B------:R-:W-:Y:S01]  /*d420*/  UMOV UR70, 0x0 ;  /* 0x0000000000467882 */ /* 0x000fe20000000000 */
[----:B------:R-:W-:Y:S01]  /*d430*/  IADD3.X R9, PT, PT, R9, 0x40004040, RZ, P1, !PT ;  /* 0x4000404009097810 */ /* 0x000fe20000ffe4ff */
[----:B------:R-:W-:Y:S01]  /*d440*/  UMOV UR71, 0x4208490 ;  /* 0x0420849000477882 */ /* 0x000fe20000000000 */
[----:B------:R-:W-:Y:S01]  /*d450*/  IADD3.X R8, PT, PT, R8, 0x40004040, RZ, P2, !PT ;  /* 0x4000404008087810 */ /* 0x000fe200017fe4ff */
[----:B------:R-:W-:Y:S01]  /*d460*/  UMOV UR18, 0x0 ;  /* 0x0000000000127882 */ /* 0x000fe20000000000 */
[----:B------:R-:W-:Y:S01]  /*d470*/  R2UR UR15, R9 ;  /* 0x00000000090f72ca */ /* 0x000fe200000e0000 */
[----:B------:R0:W-:Y:S01]  /*d480*/  UTCHMMA gdesc[UR42], gdesc[UR54], tmem[UR5], tmem[UR44], idesc[UR45], !UPT ;  /* 0x00ff2c362a0075ea */ /* 0x0001e2000f800005 */
[----:B------:R-:W-:Y:S01]  /*d490*/  R2UR UR17, R8 ;  /* 0x00000000081172ca */ /* 0x000fe200000e0000 */
[----:B------:R-:W-:Y:S01]  /*d4a0*/  UMOV UR19, 0x4208490 ;  /* 0x0420849000137882 */ /* 0x000fe20000000000 */
        /* <DEDUP_REMOVED lines=9> */
[----:B------:R-:W-:-:S02]  /*d540*/  UIADD3.64 UR76, UPT, UPT, UR14, 0x80, URZ ;  /* 0x000000800e4c7897 */ /* 0x000fc4000fffe0ff */
[----:B------:R-:W-:Y:S02]  /*d550*/  UIADD3.64 UR40, UPT, UPT, UR16, 0x2, URZ ;  /* 0x0000000210287897 */ /* 0x000fe4000fffe0ff */
[----:B------:R1:W-:Y:S01]  /*d560*/  UTCHMMA gdesc[UR14], gdesc[UR16], tmem[UR5], tmem[UR68], idesc[UR69], UPT ;  /* 0x00ff44100e0075ea */ /* 0x0003e2000b800005 */
[----:B0-----:R-:W-:Y:S02]  /*d570*/  UIADD3.64 UR42, UPT, UPT, UR14, 0x100, URZ ;  /* 0x000001000e2a7897 */ /* 0x001fe4000fffe0ff */
[----:B------:R-:W-:Y:S02]  /*d580*/  UIADD3.64 UR48, UPT, UPT, UR16, 0x4, URZ ;  /* 0x0000000410307897 */ /* 0x000fe4000fffe0ff */
[----:B------:R-:W-:Y:S02]  /*d590*/  UIADD3.64 UR72, UPT, UPT, UR14, 0x180, URZ ;  /* 0x000001800e487897 */ /* 0x000fe4000fffe0ff */
[----:B------:R-:W-:Y:S01]  /*d5a0*/  UIADD3.64 UR44, UPT, UPT, UR16, 0x3fe, URZ ;  /* 0x000003fe102c7897 */ /* 0x000fe2000fffe0ff */
[----:B------:R0:W-:Y:S01]  /*d5b0*/  UTCHMMA gdesc[UR76], gdesc[UR40], tmem[UR5], tmem[UR50], idesc[UR51], UPT ;  /* 0x00ff32284c0075ea */ /* 0x0001e2000b800005 */
[----:B------:R-:W-:-:S02]  /*d5c0*/  UIADD3.64 UR46, UPT, UPT, UR14, 0x200, URZ ;  /* 0x000002000e2e7897 */ /* 0x000fc4000fffe0ff */
[----:B------:R-:W-:Y:S01]  /*d5d0*/  UIADD3.64 UR52, UPT, UPT, UR16, 0x400, URZ ;  /* 0x0000040010347897 */ /* 0x000fe2000fffe0ff */
[----:B------:R2:W-:Y:S01]  /*d5e0*/  UTCHMMA gdesc[UR42], gdesc[UR48], tmem[UR5], tmem[UR60], idesc[UR61], UPT ;  /* 0x00ff3c302a0075ea */ /* 0x0005e2000b800005 */
[----:B------:R-:W-:Y:S02]  /*d5f0*/  UIADD3.64 UR54, UPT, UPT, UR16, 0x402, URZ ;  /* 0x0000040210367897 */ /* 0x000fe4000fffe0ff */
[----:B-1----:R-:W-:Y:S01]  /*d600*/  UIADD3.64 UR68, UPT, UPT, UR14, 0x300, URZ ;  /* 0x000003000e447897 */ /* 0x002fe2000fffe0ff */
[----:B------:R1:W-:Y:S01]  /*d610*/  UTCHMMA gdesc[UR72], gdesc[UR44], tmem[UR5], tmem[UR62], idesc[UR63], UPT ;  /* 0x00ff3e2c480075ea */ /* 0x0003e2000b800005 */
[----:B------:R-:W-:Y:S01]  /*d620*/  UMOV UR29, 0x4208490 ;  /* 0x04208490001d7882 */ /* 0x000fe20000000000 */
[----:B0-----:R-:W-:Y:S02]  /*d630*/  UIADD3.64 UR50, UPT, UPT, UR16, 0x404, URZ ;  /* 0x0000040410327897 */ /* 0x001fe4000fffe0ff */
[----:B------:R0:W-:Y:S01]  /*d640*/  UTCHMMA gdesc[UR46], gdesc[UR52], tmem[UR5], tmem[UR74], idesc[UR75], UPT ;  /* 0x00ff4a342e0075ea */ /* 0x0001e2000b800005 */
[----:B------:R-:W-:-:S02]  /*d650*/  UIADD3.64 UR76, UPT, UPT, UR14, 0x380, URZ ;  /* 0x000003800e4c7897 */ /* 0x000fc4000fffe0ff */
[----:B--2---:R-:W-:Y:S02]  /*d660*/  UIADD3.64 UR48, UPT, UPT, UR14, 0x280, URZ ;  /* 0x000002800e307897 */ /* 0x004fe4000fffe0ff */
[----:B------:R-:W-:Y:S02]  /*d670*/  UIADD3.64 UR60, UPT, UPT, UR14, 0x400, URZ ;  /* 0x000004000e3c7897 */ /* 0x000fe4000fffe0ff */
[----:B-1----:R-:W-:Y:S02]  /*d680*/  UIADD3.64 UR62, UPT, UPT, UR16, 0x800, URZ ;  /* 0x00000800103e7897 */ /* 0x002fe4000fffe0ff */
[----:B------:R-:W-:Y:S02]  /*d690*/  UIADD3.64 UR72, UPT, UPT, UR14, 0x480, URZ ;  /* 0x000004800e487897 */ /* 0x000fe4000fffe0ff */
[----:B0-----:R-:W-:Y:S01]  /*d6a0*/  UIADD3.64 UR52, UPT, UPT, UR16, 0x7fe, URZ ;  /* 0x000007fe10347897 */ /* 0x001fe2000fffe0ff */
[----:B------:R0:W-:Y:S01]  /*d6b0*/  UTCHMMA gdesc[UR48], gdesc[UR54], tmem[UR5], tmem[UR56], idesc[UR57], UPT ;  /* 0x00ff3836300075ea */ /* 0x0001e2000b800005 */
[----:B------:R1:W-:Y:S01]  /*d6c0*/  UTCHMMA gdesc[UR68], gdesc[UR50], tmem[UR5], tmem[UR66], idesc[UR67], UPT ;  /* 0x00ff4232440075ea */ /* 0x0003e2000b800005 */
[----:B------:R-:W-:Y:S01]  /*d6d0*/  UIADD3.64 UR74, UPT, UPT, UR16, 0x802, URZ ;  /* 0x00000802104a7897 */ /* 0x000fe2000fffe0ff */
[----:B------:R-:W-:Y:S01]  /*d6e0*/  UMOV UR30, 0x0 ;  /* 0x00000000001e7882 */ /* 0x000fe20000000000 */
[----:B------:R-:W-:Y:S01]  /*d6f0*/  UMOV UR31, 0x4208490 ;  /* 0x04208490001f7882 */ /* 0x000fe20000000000 */
[----:B------:R-:W-:Y:S01]  /*d700*/  UMOV UR32, 0x0 ;  /* 0x0000000000207882 */ /* 0x000fe20000000000 */
[----:B------:R-:W-:-:S02]  /*d710*/  UMOV UR33, 0x4208490 ;  /* 0x0420849000217882 */ /* 0x000fc40000000000 */
[----:B------:R2:W-:Y:S01]  /*d720*/  UTCHMMA gdesc[UR76], gdesc[UR52], tmem[UR5], tmem[UR64], idesc[UR65], UPT ;  /* 0x00ff40344c0075ea */ /* 0x0005e2000b800005 */
[----:B------:R3:W-:Y:S01]  /*d730*/  UTCHMMA gdesc[UR60], gdesc[UR62], tmem[UR5], tmem[UR58], idesc[UR59], UPT ;  /* 0x00ff3a3e3c0075ea */ /* 0x0007e2000b800005 */
[----:B0-----:R-:W-:Y:S01]  /*d740*/  UIADD3.64 UR54, UPT, UPT, UR16, 0x804, URZ ;  /* 0x0000080410367897 */ /* 0x001fe2000fffe0ff */
[----:B------:R0:W-:Y:S01]  /*d750*/  UTCHMMA gdesc[UR72], gdesc[UR74], tmem[UR5], tmem[UR70], idesc[UR71], UPT ;  /* 0x00ff464a480075ea */ /* 0x0001e2000b800005 */
[----:B------:R-:W-:Y:S02]  /*d760*/  UIADD3.64 UR56, UPT, UPT, UR14, 0x580, URZ ;  /* 0x000005800e387897 */ /* 0x000fe4000fffe0ff */
[----:B-1----:R-:W-:Y:S02]  /*d770*/  UIADD3.64 UR68, UPT, UPT, UR14, 0x680, URZ ;  /* 0x000006800e447897 */ /* 0x002fe4000fffe0ff */
[----:B------:R-:W-:Y:S02]  /*d780*/  UIADD3.64 UR66, UPT, UPT, UR16, 0xc02, URZ ;  /* 0x00000c0210427897 */ /* 0x000fe4000fffe0ff */
[----:B--2---:R-:W-:-:S02]  /*d790*/  UIADD3.64 UR52, UPT, UPT, UR14, 0x500, URZ ;  /* 0x000005000e347897 */ /* 0x004fc4000fffe0ff */
[----:B---3--:R-:W-:Y:S02]  /*d7a0*/  UIADD3.64 UR58, UPT, UPT, UR16, 0xbfe, URZ ;  /* 0x00000bfe103a7897 */ /* 0x008fe4000fffe0ff */
[----:B------:R-:W-:Y:S02]  /*d7b0*/  UIADD3.64 UR60, UPT, UPT, UR14, 0x600, URZ ;  /* 0x000006000e3c7897 */ /* 0x000fe4000fffe0ff */
[----:B------:R-:W-:Y:S02]  /*d7c0*/  UIADD3.64 UR62, UPT, UPT, UR16, 0xc00, URZ ;  /* 0x00000c00103e7897 */ /* 0x000fe4000fffe0ff */
[----:B------:R-:W-:Y:S01]  /*d7d0*/  UIADD3.64 UR64, UPT, UPT, UR14, 0x700, URZ ;  /* 0x000007000e407897 */ /* 0x000fe2000fffe0ff */
[----:B------:R1:W-:Y:S01]  /*d7e0*/  UTCHMMA gdesc[UR52], gdesc[UR54], tmem[UR5], tmem[UR18], idesc[UR19], UPT ;  /* 0x00ff1236340075ea */ /* 0x0003e2000b800005 */
[----:B------:R-:W-:Y:S01]  /*d7f0*/  UIADD3.64 UR76, UPT, UPT, UR14, 0x780, URZ ;  /* 0x000007800e4c7897 */ /* 0x000fe2000fffe0ff */
[----:B------:R2:W-:Y:S01]  /*d800*/  UTCHMMA gdesc[UR56], gdesc[UR58], tmem[UR5], tmem[UR20], idesc[UR21], UPT ;  /* 0x00ff143a380075ea */ /* 0x0005e2000b800005 */
[----:B0-----:R-:W-:-:S02]  /*d810*/  UIADD3.64 UR70, UPT, UPT, UR14, 0x880, URZ ;  /* 0x000008800e467897 */ /* 0x001fc4000fffe0ff */
[----:B------:R-:W-:Y:S01]  /*d820*/  UIADD3.64 UR72, UPT, UPT, UR14, 0x900, URZ ;  /* 0x000009000e487897 */ /* 0x000fe2000fffe0ff */
[----:B------:R0:W-:Y:S01]  /*d830*/  UTCHMMA gdesc[UR60], gdesc[UR62], tmem[UR5], tmem[UR22], idesc[UR23], UPT ;  /* 0x00ff163e3c0075ea */ /* 0x0001e2000b800005 */
[----:B------:R-:W-:Y:S01]  /*d840*/  UIADD3.64 UR74, UPT, UPT, UR16, 0x1004, URZ ;  /* 0x00001004104a7897 */ /* 0x000fe2000fffe0ff */
[----:B------:R3:W-:Y:S01]  /*d850*/  UTCHMMA gdesc[UR68], gdesc[UR66], tmem[UR5], tmem[UR24], idesc[UR25], UPT ;  /* 0x00ff1842440075ea */ /* 0x0007e2000b800005 */
[----:B------:R-:W-:Y:S01]  /*d860*/  UMOV UR34, 0x0 ;  /* 0x0000000000227882 */ /* 0x000fe20000000000 */
[----:B-1----:R-:W-:Y:S02]  /*d870*/  UIADD3.64 UR18, UPT, UPT, UR16, 0xc04, URZ ;  /* 0x00000c0410127897 */ /* 0x002fe4000fffe0ff */
[----:B------:R-:W-:Y:S02]  /*d880*/  UIADD3.64 UR52, UPT, UPT, UR16, 0xffe, URZ ;  /* 0x00000ffe10347897 */ /* 0x000fe4000fffe0ff */
[----:B--2---:R-:W-:Y:S02]  /*d890*/  UIADD3.64 UR20, UPT, UPT, UR14, 0x800, URZ ;  /* 0x000008000e147897 */ /* 0x004fe4000fffe0ff */
[----:B------:R-:W-:-:S02]  /*d8a0*/  UIADD3.64 UR54, UPT, UPT, UR16, 0x1000, URZ ;  /* 0x0000100010367897 */ /* 0x000fc4000fffe0ff */
[----:B0-----:R-:W-:Y:S01]  /*d8b0*/  UIADD3.64 UR22, UPT, UPT, UR16, 0x1002, URZ ;  /* 0x0000100210167897 */ /* 0x001fe2000fffe0ff */
[----:B------:R0:W-:Y:S01]  /*d8c0*/  UTCHMMA gdesc[UR64], gdesc[UR18], tmem[UR5], tmem[UR26], idesc[UR27], UPT ;  /* 0x00ff1a12400075ea */ /* 0x0001e2000b800005 */
[----:B------:R-:W-:Y:S01]  /*d8d0*/  UIADD3.64 UR58, UPT, UPT, UR14, 0x980, URZ ;  /* 0x000009800e3a7897 */ /* 0x000fe2000fffe0ff */
[----:B------:R1:W-:Y:S01]  /*d8e0*/  UTCHMMA gdesc[UR76], gdesc[UR52], tmem[UR5], tmem[UR28], idesc[UR29], UPT ;  /* 0x00ff1c344c0075ea */ /* 0x0003e2000b800005 */
[----:B---3--:R-:W-:Y:S02]  /*d8f0*/  UIADD3.64 UR24, UPT, UPT, UR16, 0x13fe, URZ ;  /* 0x000013fe10187897 */ /* 0x008fe4000fffe0ff */
[----:B------:R-:W-:Y:S01]  /*d900*/  UIADD3.64 UR56, UPT, UPT, UR14, 0xa00, URZ ;  /* 0x00000a000e387897 */ /* 0x000fe2000fffe0ff */
[----:B------:R2:W-:Y:S01]  /*d910*/  UTCHMMA gdesc[UR20], gdesc[UR54], tmem[UR5], tmem[UR30], idesc[UR31], UPT ;  /* 0x00ff1e36140075ea */ /* 0x0005e2000b800005 */
[----:B------:R-:W-:Y:S01]  /*d920*/  UIADD3.64 UR60, UPT, UPT, UR16, 0x1402, URZ ;  /* 0x00001402103c7897 */ /* 0x000fe2000fffe0ff */
[----:B------:R3:W-:Y:S01]  /*d930*/  UTCHMMA gdesc[UR70], gdesc[UR22], tmem[UR5], tmem[UR32], idesc[UR33], UPT ;  /* 0x00ff2016460075ea */ /* 0x0007e2000b800005 */
[----:B------:R-:W-:Y:S01]  /*d940*/  UMOV UR35, 0x4208490 ;  /* 0x0420849000237882 */ /* 0x000fe20000000000 */
[----:B0-----:R-:W-:Y:S01]  /*d950*/  UIADD3.64 UR18, UPT, UPT, UR16, 0x1400, URZ ;  /* 0x0000140010127897 */ /* 0x001fe2000fffe0ff */
[----:B------:R0:W-:Y:S01]  /*d960*/  UTCHMMA gdesc[UR72], gdesc[UR74], tmem[UR5], tmem[UR34], idesc[UR35], UPT ;  /* 0x00ff224a480075ea */ /* 0x0001e2000b800005 */
[----:B------:R-:W-:-:S02]  /*d970*/  UIADD3.64 UR26, UPT, UPT, UR14, 0xa80, URZ ;  /* 0x00000a800e1a7897 */ /* 0x000fc4000fffe0ff */
[----:B-1----:R-:W-:Y:S02]  /*d980*/  UIADD3.64 UR28, UPT, UPT, UR14, 0xb00, URZ ;  /* 0x00000b000e1c7897 */ /* 0x002fe4000fffe0ff */
[----:B------:R-:W-:Y:S02]  /*d990*/  UIADD3.64 UR52, UPT, UPT, UR16, 0x1404, URZ ;  /* 0x0000140410347897 */ /* 0x000fe4000fffe0ff */
[----:B------:R-:W-:Y:S02]  /*d9a0*/  UIADD3.64 UR62, UPT, UPT, UR14, 0xb80, URZ ;  /* 0x00000b800e3e7897 */ /* 0x000fe4000fffe0ff */
[----:B------:R-:W-:Y:S02]  /*d9b0*/  UIADD3.64 UR68, UPT, UPT, UR16, 0x17fe, URZ ;  /* 0x000017fe10447897 */ /* 0x000fe4000fffe0ff */
[----:B------:R-:W-:Y:S02]  /*d9c0*/  UIADD3.64 UR66, UPT, UPT, UR14, 0xc00, URZ ;  /* 0x00000c000e427897 */ /* 0x000fe4000fffe0ff */
[----:B------:R-:W-:Y:S01]  /*d9d0*/  UIADD3.64 UR64, UPT, UPT, UR16, 0x1800, URZ ;  /* 0x0000180010407897 */ /* 0x000fe2000fffe0ff */
[----:B------:R-:W-:Y:S01]  /*d9e0*/  UMOV UR36, 0x0 ;  /* 0x0000000000247882 */ /* 0x000fe20000000000 */
[----:B------:R-:W-:Y:S01]  /*d9f0*/  UMOV UR37, 0x4208490 ;  /* 0x0420849000257882 */ /* 0x000fe20000000000 */
[----:B--2---:R-:W-:Y:S01]  /*da00*/  UIADD3.64 UR20, UPT, UPT, UR14, 0xc80, URZ ;  /* 0x00000c800e147897 */ /* 0x004fe2000fffe0ff */
[----:B------:R1:W-:Y:S01]  /*da10*/  UTCHMMA gdesc[UR58], gdesc[UR24], tmem[UR5], tmem[UR36], idesc[UR37], UPT ;  /* 0x00ff24183a0075ea */ /* 0x0003e2000b800005 */
[----:B---3--:R-:W-:-:S02]  /*da20*/  UIADD3.64 UR22, UPT, UPT, UR16, 0x1802, URZ ;  /* 0x0000180210167897 */ /* 0x008fc4000fffe0ff */
[----:B------:R-:W-:Y:S02]  /*da30*/  UIADD3.64 UR76, UPT, UPT, UR14, 0xd00, URZ ;  /* 0x00000d000e4c7897 */ /* 0x000fe4000fffe0ff */
[----:B------:R-:W-:Y:S01]  /*da40*/  UIADD3.64 UR32, UPT, UPT, UR16, 0x1804, URZ ;  /* 0x0000180410207897 */ /* 0x000fe2000fffe0ff */
[----:B0-----:R-:W-:Y:S01]  /*da50*/  UMOV UR74, 0x0 ;  /* 0x00000000004a7882 */ /* 0x001fe20000000000 */
[----:B------:R-:W-:Y:S01]  /*da60*/  UMOV UR75, 0x4208490 ;  /* 0x04208490004b7882 */ /* 0x000fe20000000000 */
[----:B------:R-:W-:Y:S01]  /*da70*/  UIADD3.64 UR30, UPT, UPT, UR14, 0xd80, URZ ;  /* 0x00000d800e1e7897 */ /* 0x000fe2000fffe0ff */
[----:B------:R0:W-:Y:S01]  /*da80*/  UTCHMMA gdesc[UR56], gdesc[UR18], tmem[UR5], tmem[UR74], idesc[UR75], UPT ;  /* 0x00ff4a12380075ea */ /* 0x0001e2000b800005 */
[----:B------:R-:W-:Y:S01]  /*da90*/  UIADD3.64 UR54, UPT, UPT, UR16, 0x1bfe, URZ ;  /* 0x00001bfe10367897 */ /* 0x000fe2000fffe0ff */
[----:B------:R2:W-:Y:S01]  /*daa0*/  UTCHMMA gdesc[UR26], gdesc[UR60], tmem[UR5], tmem[UR36], idesc[UR37], UPT ;  /* 0x00ff243c1a0075ea */ /* 0x0005e2000b800005 */
[----:B-1----:R-:W-:Y:S02]  /*dab0*/  UIADD3.64 UR24, UPT, UPT, UR14, 0xe00, URZ ;  /* 0x00000e000e187897 */ /* 0x002fe4000fffe0ff */
[----:B------:R-:W-:-:S02]  /*dac0*/  UIADD3.64 UR34, UPT, UPT, UR16, 0x1c00, URZ ;  /* 0x00001c0010227897 */ /* 0x000fc4000fffe0ff */
[----:B------:R-:W-:Y:S01]  /*dad0*/  UIADD3.64 UR70, UPT, UPT, UR14, 0xe80, URZ ;  /* 0x00000e800e467897 */ /* 0x000fe2000fffe0ff */
[----:B------:R-:W-:Y:S01]  /*dae0*/  UMOV UR72, 0x0 ;  /* 0x0000000000487882 */ /* 0x000fe20000000000 */
[----:B0-----:R-:W-:Y:S01]  /*daf0*/  UIADD3.64 UR18, UPT, UPT, UR16, 0x1c02, URZ ;  /* 0x00001c0210127897 */ /* 0x001fe2000fffe0ff */
[----:B------:R-:W-:Y:S01]  /*db00*/  UMOV UR73, 0x4208490 ;  /* 0x0420849000497882 */ /* 0x000fe20000000000 */
[----:B------:R-:W-:Y:S01]  /*db10*/  UIADD3.64 UR14, UPT, UPT, UR14, 0xf00, URZ ;  /* 0x00000f000e0e7897 */ /* 0x000fe2000fffe0ff */
[----:B------:R2:W-:Y:S01]  /*db20*/  UTCHMMA gdesc[UR28], gdesc[UR52], tmem[UR5], tmem[UR72], idesc[UR73], UPT ;  /* 0x00ff48341c0075ea */ /* 0x0005e2000b800005 */
[----:B------:R-:W-:Y:S01]  /*db30*/  UIADD3.64 UR16, UPT, UPT, UR16, 0x1c04, URZ ;  /* 0x00001c0410107897 */ /* 0x000fe2000fffe0ff */
[----:B------:R2:W-:Y:S01]  /*db40*/  UTCHMMA gdesc[UR62], gdesc[UR68], tmem[UR5], tmem[UR74], idesc[UR75], UPT ;  /* 0x00ff4a443e0075ea */ /* 0x0005e2000b800005 */
[----:B------:R-:W-:Y:S01]  /*db50*/  UMOV UR38, 0x0 ;  /* 0x0000000000267882 */ /* 0x000fe20000000000 */
[----:B------:R-:W-:Y:S01]  /*db60*/  UMOV UR39, 0x4208490 ;  /* 0x0420849000277882 */ /* 0x000fe20000000000 */
[----:B------:R-:W-:Y:S01]  /*db70*/  UMOV UR40, 0x0 ;  /* 0x0000000000287882 */ /* 0x000fe20000000000 */
[----:B------:R-:W-:Y:S01]  /*db80*/  UMOV UR41, 0x4208490 ;  /* 0x0420849000297882 */ /* 0x000fe20000000000 */
[----:B------:R-:W-:Y:S01]  /*db90*/  UMOV UR42, 0x0 ;  /* 0x00000000002a7882 */ /* 0x000fe20000000000 */
[----:B------:R-:W-:Y:S01]  /*dba0*/  UMOV UR43, 0x4208490 ;  /* 0x04208490002b7882 */ /* 0x000fe20000000000 */
[----:B------:R2:W-:Y:S01]  /*dbb0*/  UTCHMMA gdesc[UR66], gdesc[UR64], tmem[UR5], tmem[UR38], idesc[UR39], UPT ;  /* 0x00ff2640420075ea */ /* 0x0005e2000b800005 */
        /* <DEDUP_REMOVED lines=12> */
[----:B------:R2:W-:Y:S01]  /*dc80*/  UTCHMMA gdesc[UR70], gdesc[UR18], tmem[UR5], tmem[UR48], idesc[UR49], UPT ;  /* 0x00ff3012460075ea */ /* 0x0005e2000b800005 */
[----:B------:R2:W-:Y:S01]  /*dc90*/  UTCHMMA gdesc[UR14], gdesc[UR16], tmem[UR5], tmem[UR50], idesc[UR51], UPT ;  /* 0x00ff32100e0075ea */ /* 0x0005e2000b800005 */
[----:B------:R2:W-:Y:S01]  /*dca0*/  UTCBAR [UR13], URZ ;  /* 0x000000ff0d0073e9 */ /* 0x0005e200080000ff */
[----:B------:R-:W-:Y:S01]  /*dcb0*/  NOP ;  /* 0x0000000000007918 */ /* 0x000fe20000000000 */
.L_x_6:
[-C--:B------:R-:W-:Y:S01]  /*dcc0*/  LEA R14, P1, R7, R150.reuse, 0x1 ;  /* 0x00000096070e7211 */ /* 0x080fe200078208ff */
[----:B------:R-:W-:Y:S01]  /*dcd0*/  ULEA UR4, UR12, UR4, 0x4 ;  /* 0x000000040c047291 */ /* 0x000fe2000f8e20ff */
[C---:B------:R-:W-:Y:S01]  /*dce0*/  LEA R12, P3, R10.reuse, R150, 0x1 ;  /* 0x000000960a0c7211 */ /* 0x040fe200078608ff */
[----:B------:R-:W-:Y:S01]  /*dcf0*/  IMAD R37, R165, 0x2, R4 ;  /* 0x00000002a5257824 */ /* 0x000fe200078e0204 */
[-C--:B------:R-:W-:Y:S01]  /*dd00*/  LEA.HI.X.SX32 R15, R7, R0.reuse, 0x1, P1 ;  /* 0x00000000070f7211 */ /* 0x080fe200008f0eff */
[C---:B------:R-:W-:Y:S01]  /*dd10*/  VIADD R43, R3.reuse, 0x2 ;  /* 0x00000002032b7836 */ /* 0x040fe20000000000 */
[----:B------:R-:W-:Y:S01]  /*dd20*/  LEA.HI.X.SX32 R13, R10, R0, 0x1, P3 ;  /* 0x000000000a0d7211 */ /* 0x000fe200018f0eff */
[----:B------:R-:W-:Y:S01]  /*dd30*/  VIADD R42, R3, 0x3 ;  /* 0x00000003032a7836 */ /* 0x000fe20000000000 */
[----:B------:R-:W-:Y:S01]  /*dd40*/  LEA R41, R166, R37, 0x1 ;  /* 0x00000025a6297211 */ /* 0x000fe200078e08ff */
[----:B------:R0:W-:Y:S01]  /*dd50*/  STL.64 [R1+0x208], R14 ;  /* 0x0002080e01007387 */ /* 0x0001e20000100a00 */
[----:B------:R-:W-:-:S03]  /*dd60*/  ISETP.GE.AND P2, PT, R140, R3, PT ;  /* 0x000000038c00720c */ /* 0x000fc60003f46270 */
[----:B------:R1:W-:Y:S01]  /*dd70*/  STL.64 [R1+0x200], R12 ;  /* 0x0002000c01007387 */ /* 0x0003e20000100a00 */
[----:B------:R-:W-:-:S04]  /*dd80*/  IMAD R39, R167, 0x2, R41 ;  /* 0x00000002a7277824 */ /* 0x000fc800078e0229 */
[----:B------:R-:W-:Y:S01]  /*dd90*/  IMAD R38, R168, 0x2, R39 ;  /* 0x00000002a8267824 */ /* 0x000fe200078e0227 */
[----:B0-----:R-:W-:-:S03]  /*dda0*/  LEA R14, P1, R6, R150, 0x1 ;  /* 0x00000096060e7211 */ /* 0x001fc600078208ff */
[----:B------:R-:W-:Y:S01]  /*ddb0*/  IMAD R40, R169, 0x2, R38 ;  /* 0x00000002a9287824 */ /* 0x000fe200078e0226 */
[----:B------:R-:W-:Y:S01]  /*ddc0*/  LEA.HI.X.SX32 R15, R6, R0, 0x1, P1 ;  /* 0x00000000060f7211 */ /* 0x000fe200008f0eff */
[----:B------:R-:W-:Y:S01]  /*ddd0*/  IMAD.U32 R6, RZ, RZ, UR4 ;  /* 0x00000004ff067e24 */ /* 0x000fe2000f8e00ff */
[----:B-1----:R-:W-:-:S03]  /*dde0*/  LEA R12, P3, R5, R150, 0x1 ;  /* 0x00000096050c7211 */ /* 0x002fc600078608ff */
[----:B------:R-:W-:Y:S01]  /*ddf0*/  STL.64 [R1+0x1f8], R14 ;  /* 0x0001f80e01007387 */ /* 0x000fe20000100a00 */
[----:B------:R-:W-:Y:S02]  /*de00*/  LEA.HI.X.SX32 R13, R5, R0, 0x1, P3 ;  /* 0x00000000050d7211 */ /* 0x000fe400018f0eff */
[-C--:B------:R-:W-:Y:S01]  /*de10*/  LEA R8, P3, R37, R150.reuse, 0x1 ;  /* 0x0000009625087211 */ /* 0x080fe200078608ff */
[----:B------:R0:W-:Y:S04]  /*de20*/  STL [R1+0x78c], R6 ;  /* 0x00078c0601007387 */ /* 0x0001e80000100800 */
[----:B------:R1:W-:Y:S04]  /*de30*/  STL.64 [R1+0x1f0], R12 ;  /* 0x0001f00c01007387 */ /* 0x0003e80000100a00 */
[----:B------:R1:W-:Y:S01]  /*de40*/  STL [R1+0x1e0], R8 ;  /* 0x0001e00801007387 */ /* 0x0003e20000100800 */
[----:B0-----:R-:W-:-:S04]  /*de50*/  LEA R6, P1, R4, R150, 0x1 ;  /* 0x0000009604067211 */ /* 0x001fc800078208ff */
[----:B------:R-:W-:-:S05]  /*de60*/  LEA.HI.X.SX32 R7, R4, R0, 0x1, P1 ;  /* 0x0000000004077211 */ /* 0x000fca00008f0eff */
[----:B------:R1:W-:Y:S01]  /*de70*/  STL.64 [R1+0x1e8], R6 ;  /* 0x0001e80601007387 */ /* 0x0003e20000100a00 */
[----:B------:R-:W-:Y:S05]  /*de80*/  @!P4 BRA `(.L_x_7) ;  /* 0x000000000008c947 */ /* 0x000fea0003800000 */
[----:B------:R-:W0:Y:S02]  /*de90*/  SYNCS.PHASECHK.TRANS64.TRYWAIT P1, [UR9+0x20000], RZ ;  /* 0x020000ffff0075a7 */ /* 0x000e240008021109 */
[----:B0-----:R-:W-:Y:S05]  /*dea0*/  @!P1 BRA `(.L_x_8) ;  /* 0x000001b8003c9947 */ /* 0x001fea0003800000 */
.L_x_7:
[----:B------:R-:W3:Y:S04]  /*deb0*/  LDL R4, [R1+0x78c] ;  /* 0x00078c0001047983 */ /* 0x000ee80000100800 */
[----:B------:R-:W4:Y:S01]  /*dec0*/  LDL.64 R46, [R1+0x1e0] ;  /* 0x0001e000012e7983 */ /* 0x000f220000100a00 */
[C---:B------:R-:W-:Y:S01]  /*ded0*/  LEA R44, P1, R41.reuse, R150, 0x1 ;  /* 0x00000096292c7211 */ /* 0x040fe200078208ff */
[----:B------:R-:W-:Y:S01]  /*dee0*/  IMAD R36, R170, 0x2, R40 ;  /* 0x00000002aa247824 */ /* 0x000fe200078e0228 */
[----:B------:R-:W0:Y:S01]  /*def0*/  LDC R77, c[0x0][0x3d8] ;  /* 0x0000f600ff4d7b82 */ /* 0x000e220000000800 */
[----:B------:R-:W-:Y:S01]  /*df00*/  STL [R1+0x11a8], R252 ;  /* 0x0011a8fc01007387 */ /* 0x000fe20000100800 */
[----:B------:R-:W-:-:S03]  /*df10*/  LEA.HI.X.SX32 R45, R41, R0, 0x1, P1 ;  /* 0x00000000292d7211 */ /* 0x000fc600008f0eff */
[----:B------:R-:W-:Y:S03]  /*df20*/  STL [R1+0x1228], R252 ;  /* 0x001228fc01007387 */ /* 0x000fe60000100800 */
[----:B------:R-:W1:Y:S01]  /*df30*/  LDC R80, c[0x0][0x3d8] ;  /* 0x0000f600ff507b82 */ /* 0x000e620000000800 */
[----:B------:R-:W-:Y:S04]  /*df40*/  STL [R1+0x1198], R146 ;  /* 0x0011989201007387 */ /* 0x000fe80000100800 */
[----:B------:R-:W-:Y:S03]  /*df50*/  STL [R1+0x11b8], R146 ;  /* 0x0011b89201007387 */ /* 0x000fe60000100800 */
[----:B------:R-:W1:Y:S01]  /*df60*/  LDC R81, c[0x0][0x3d8] ;  /* 0x0000f600ff517b82 */ /* 0x000e620000000800 */
[----:B------:R-:W-:Y:S04]  /*df70*/  STL [R1+0x1238], R146 ;  /* 0x0012389201007387 */ /* 0x000fe80000100800 */
[----:B------:R-:W-:Y:S03]  /*df80*/  STL.64 [R1+0x1190], R250 ;  /* 0x001190fa01007387 */ /* 0x000fe60000100a00 */
[----:B------:R-:W2:Y:S01]  /*df90*/  LDC R82, c[0x0][0x3d8] ;  /* 0x0000f600ff527b82 */ /* 0x000ea20000000800 */
[----:B------:R-:W-:Y:S04]  /*dfa0*/  STL.64 [R1+0x1188], R248 ;  /* 0x001188f801007387 */ /* 0x000fe80000100a00 */
[----:B------:R-:W-:Y:S03]  /*dfb0*/  STL.64 [R1+0x1180], R224 ;  /* 0x001180e001007387 */ /* 0x000fe60000100a00 */
[----:B------:R-:W2:Y:S01]  /*dfc0*/  LDC R83, c[0x0][0x3d8] ;  /* 0x0000f600ff537b82 */ /* 0x000ea20000000800 */
[----:B------:R-:W-:Y:S04]  /*dfd0*/  STL [R1+0x107c], R132 ;  /* 0x00107c8401007387 */ /* 0x000fe80000100800 */
[----:B------:R-:W-:Y:S03]  /*dfe0*/  STL [R1+0x1084], R132 ;  /* 0x0010848401007387 */ /* 0x000fe60000100800 */
[----:B------:R-:W0:Y:S01]  /*dff0*/  LDC R84, c[0x0][0x3d8] ;  /* 0x0000f600ff547b82 */ /* 0x000e220000000800 */
        /* <DEDUP_REMOVED lines=24> */
[----:B------:R1:W-:Y:S07]  /*e180*/  STL [R1+0x1050], R2 ;  /* 0x0010500201007387 */ /* 0x0003ee0000100800 */
[----:B------:R-:W-:Y:S08]  /*e190*/  BAR.SYNC.DEFER_BLOCKING 0x0 ;  /* 0x0000000000007b1d */ /* 0x000ff00000010000 */
[----:B------:R-:W0:Y:S01]  /*e1a0*/  LDC R93, c[0x0][0x3d8] ;  /* 0x0000f600ff5d7b82 */ /* 0x000e220000000800 */
[----:B-1----:R-:W-:Y:S01]  /*e1b0*/  IMAD.SHL.U32 R2, R75, 0x8, RZ ;  /* 0x000000084b027824 */ /* 0x002fe200078e00ff */
[----:B------:R-:W1:Y:S06]  /*e1c0*/  S2R R133, SR_TID.X ;  /* 0x0000000000857919 */ /* 0x000e6c0000002100 */
[----:B------:R-:W0:Y:S08]  /*e1d0*/  LDC R94, c[0x0][0x3d8] ;  /* 0x0000f600ff5e7b82 */ /* 0x000e300000000800 */
[----:B------:R-:W0:Y:S08]  /*e1e0*/  LDC R95, c[0x0][0x3d8] ;  /* 0x0000f600ff5f7b82 */ /* 0x000e300000000800 */
[----:B------:R-:W0:Y:S08]  /*e1f0*/  LDC R96, c[0x0][0x3d8] ;  /* 0x0000f600ff607b82 */ /* 0x000e300000000800 */
[----:B------:R-:W0:Y:S01]  /*e200*/  LDC R97, c[0x0][0x3d8] ;  /* 0x0000f600ff617b82 */ /* 0x000e220000000800 */
[----:B-1----:R-:W-:-:S07]  /*e210*/  LOP3.LUT R79, R133, 0x1f, RZ, 0xc0, !PT ;  /* 0x0000001f854f7812 */ /* 0x002fce00078ec0ff */
[----:B------:R-:W1:Y:S08]  /*e220*/  LDC R98, c[0x0][0x3d8] ;  /* 0x0000f600ff627b82 */ /* 0x000e700000000800 */
[----:B------:R-:W0:Y:S08]  /*e230*/  LDC R99, c[0x0][0x3d8] ;  /* 0x0000f600ff637b82 */ /* 0x000e300000000800 */
        /* <DEDUP_REMOVED lines=15> */
[----:B------:R-:W0:Y:S01]  /*e330*/  LDC R115, c[0x0][0x3d8] ;  /* 0x0000f600ff737b82 */ /* 0x000e220000000800 */
[----:B---3--:R-:W-:-:S02]  /*e340*/  R2UR UR4, R4 ;  /* 0x00000000040472ca */ /* 0x008fc400000e0000 */
[----:B----4-:R-:W-:Y:S01]  /*e350*/  LEA.HI.X.SX32 R47, R37, R0, 0x1, P3 ;  /* 0x00000000252f7211 */ /* 0x010fe200018f0eff */
[----:B------:R-:W-:Y:S01]  /*e360*/  IMAD R37, R171, 0x2, R36 ;  /* 0x00000002ab257824 */ /* 0x000fe200078e0224 */
[----:B------:R-:W-:-:S03]  /*e370*/  LEA R46, P3, R39, R150, 0x1 ;  /* 0x00000096272e7211 */ /* 0x000fc600078608ff */
[----:B------:R-:W3:Y:S01]  /*e380*/  LDC R116, c[0x0][0x3d8] ;  /* 0x0000f600ff747b82 */ /* 0x000ee20000000800 */
[----:B------:R4:W-:Y:S04]  /*e390*/  STL [R1+0x1e4], R47 ;  /* 0x0001e42f01007387 */ /* 0x0009e80000100800 */
[----:B------:R1:W-:Y:S03]  /*e3a0*/  STL.64 [R1+0x1d8], R44 ;  /* 0x0001d82c01007387 */ /* 0x0003e60000100a00 */
[----:B------:R-:W0:Y:S01]  /*e3b0*/  LDC R117, c[0x0][0x3d8] ;  /* 0x0000f600ff757b82 */ /* 0x000e220000000800 */
[----:B------:R-:W-:Y:S01]  /*e3c0*/  LDTM.16dp32bit_t0_t15.x32 R4, tmem[UR4] ;  /* 0x00000004000479ee */ /* 0x000fe20008a80000 */
[----:B------:R-:W2:Y:S01]  /*e3d0*/  LDTM.16dp32bit_t16_t31.x32 R4, tmem[UR4+0x20] ;  /* 0x00002004000479ee */ /* 0x000ea20008aa0000 */
[----:B----4-:R-:W-:-:S02]  /*e3e0*/  LEA.HI.X.SX32 R47, R39, R0, 0x1, P3 ;  /* 0x00000000272f7211 */ /* 0x010fc400018f0eff */
[----:B------:R-:W-:-:S03]  /*e3f0*/  LEA R39, R172, R37, 0x1 ;  /* 0x00000025ac277211 */ /* 0x000fc600078e08ff */
[----:B------:R-:W4:Y:S01]  /*e400*/  LDC R118, c[0x0][0x3d8] ;  /* 0x0000f600ff767b82 */ /* 0x000f220000000800 */
[----:B------:R2:W-:Y:S01]  /*e410*/  STL.64 [R1+0x1d0], R46 ;  /* 0x0001d02e01007387 */ /* 0x0005e20000100a00 */
[----:B-1----:R-:W-:-:S04]  /*e420*/  LEA R44, P1, R38, R150, 0x1 ;  /* 0x00000096262c7211 */ /* 0x002fc800078208ff */
[----:B------:R-:W-:Y:S01]  /*e430*/  LEA.HI.X.SX32 R45, R38, R0, 0x1, P1 ;  /* 0x00000000262d7211 */ /* 0x000fe200008f0eff */
[----:B------:R-:W-:Y:S01]  /*e440*/  IMAD R38, R173, 0x2, R39 ;  /* 0x00000002ad267824 */ /* 0x000fe200078e0227 */
[----:B------:R-:W1:Y:S03]  /*e450*/  LDC R119, c[0x0][0x3d8] ;  /* 0x0000f600ff777b82 */ /* 0x000e660000000800 */
[----:B------:R2:W-:Y:S02]  /*e460*/  STL.64 [R1+0x1c8], R44 ;  /* 0x0001c82c01007387 */ /* 0x0005e40000100a00 */
[----:B--2---:R-:W-:-:S03]  /*e470*/  LEA R46, P3, R40, R150, 0x1 ;  /* 0x00000096282e7211 */ /* 0x004fc600078608ff */
[----:B------:R-:W2:Y:S01]  /*e480*/  LDC R120, c[0x0][0x3d8] ;  /* 0x0000f600ff787b82 */ /* 0x000ea20000000800 */
[----:B------:R-:W-:Y:S01]  /*e490*/  LEA.HI.X.SX32 R47, R40, R0, 0x1, P3 ;  /* 0x00000000282f7211 */ /* 0x000fe200018f0eff */
[-C--:B------:R-:W-:Y:S01]  /*e4a0*/  FMUL R4, R4, R76.reuse ;  /* 0x0000004c04047220 */ /* 0x080fe20000400000 */
[-C--:B------:R-:W-:Y:S01]  /*e4b0*/  FMUL R5, R5, R76.reuse ;  /* 0x0000004c05057220 */ /* 0x080fe20000400000 */
[-C--:B------:R-:W-:Y:S01]  /*e4c0*/  FMUL R7, R7, R76.reuse ;  /* 0x0000004c07077220 */ /* 0x080fe20000400000 */
[----:B------:R-:W-:Y:S01]  /*e4d0*/  FMUL R8, R8, R76 ;  /* 0x0000004c08087220 */ /* 0x000fe20000400000 */
[----:B------:R3:W-:Y:S01]  /*e4e0*/  STL.64 [R1+0x1c0], R46 ;  /* 0x0001c02e01007387 */ /* 0x0007e20000100a00 */
[----:B------:R-:W-:Y:S01]  /*e4f0*/  LEA R44, P1, R36, R150, 0x1 ;  /* 0x00000096242c7211 */ /* 0x000fe200078208ff */
[----:B------:R-:W-:Y:S01]  /*e500*/  FMUL R10, R10, R76 ;  /* 0x0000004c0a0a7220 */ /* 0x000fe20000400000 */
[----:B------:R-:W-:Y:S01]  /*e510*/  FSEL R74, R4, -INF , P2 ;  /* 0xff800000044a7808 */ /* 0x000fe20001000000 */
[----:B------:R-:W-:Y:S01]  /*e520*/  VIADD R4, R3, 0x4 ;  /* 0x0000000403047836 */ /* 0x000fe20000000000 */
[----:B------:R-:W-:Y:S01]  /*e530*/  LEA.HI.X.SX32 R45, R36, R0, 0x1, P1 ;  /* 0x00000000242d7211 */ /* 0x000fe200008f0eff */
[----:B------:R-:W-:Y:S01]  /*e540*/  IMAD R36, R174, 0x2, R38 ;  /* 0x00000002ae247824 */ /* 0x000fe200078e0226 */
[----:B------:R-:W-:Y:S01]  /*e550*/  ISETP.GT.AND P2, PT, R140, R3, PT ;  /* 0x000000038c00720c */ /* 0x000fe20003f44270 */
[-C--:B------:R-:W-:Y:S01]  /*e560*/  FMUL R11, R11, R76.reuse ;  /* 0x0000004c0b0b7220 */ /* 0x080fe20000400000 */
[-C--:B------:R-:W-:Y:S01]  /*e570*/  FMUL R13, R13, R76.reuse ;  /* 0x0000004c0d0d7220 */ /* 0x080fe20000400000 */
[----:B------:R0:W-:Y:S01]  /*e580*/  STL.64 [R1+0x1b8], R44 ;  /* 0x0001b82c01007387 */ /* 0x0001e20000100a00 */
[----:B------:R-:W-:Y:S01]  /*e590*/  FSEL R73, R5, -INF , P2 ;  /* 0xff80000005497808 */ /* 0x000fe20001000000 */
[----:B------:R-:W-:Y:S01]  /*e5a0*/  FMUL R14, R14, R76 ;  /* 0x0000004c0e0e7220 */ /* 0x000fe20000400000 */
[----:B---3--:R-:W-:Y:S01]  /*e5b0*/  LEA R46, P3, R37, R150, 0x1 ;  /* 0x00000096252e7211 */ /* 0x008fe200078608ff */
[----:B------:R-:W-:Y:S01]  /*e5c0*/  FMUL R16, R16, R76 ;  /* 0x0000004c10107220 */ /* 0x000fe20000400000 */
[----:B------:R-:W-:Y:S01]  /*e5d0*/  ISETP.GE.AND P2, PT, R140, R4, PT ;  /* 0x000000048c00720c */ /* 0x000fe20003f46270 */
[----:B------:R-:W-:Y:S01]  /*e5e0*/  VIADD R4, R3, 0x6 ;  /* 0x0000000603047836 */ /* 0x000fe20000000000 */
[----:B------:R-:W-:Y:S01]  /*e5f0*/  LEA.HI.X.SX32 R47, R37, R0, 0x1, P3 ;  /* 0x00000000252f7211 */ /* 0x000fe200018f0eff */
[----:B------:R-:W-:Y:S01]  /*e600*/  IMAD R37, R175, 0x2, R36 ;  /* 0x00000002af257824 */ /* 0x000fe200078e0224 */
[----:B------:R-:W-:Y:S01]  /*e610*/  LEA R40, P3, R38, R150, 0x1 ;  /* 0x0000009626287211 */ /* 0x000fe200078608ff */
[----:B------:R-:W-:Y:S01]  /*e620*/  FMUL R6, R6, R76 ;  /* 0x0000004c06067220 */ /* 0x000fe20000400000 */
[----:B------:R-:W-:Y:S01]  /*e630*/  FSEL R70, R8, -INF , P2 ;  /* 0xff80000008467808 */ /* 0x000fe20001000000 */
[----:B------:R-:W-:Y:S01]  /*e640*/  STL.64 [R1+0x1b0], R46 ;  /* 0x0001b02e01007387 */ /* 0x000fe20000100a00 */
[----:B0-----:R-:W-:Y:S01]  /*e650*/  LEA R44, P1, R39, R150, 0x1 ;  /* 0x00000096272c7211 */ /* 0x001fe200078208ff */
[----:B------:R-:W-:Y:S01]  /*e660*/  FMUL R17, R17, R76 ;  /* 0x0000004c11117220 */ /* 0x000fe20000400000 */
[----:B------:R-:W-:Y:S01]  /*e670*/  LEA.HI.X.SX32 R41, R38, R0, 0x1, P3 ;  /* 0x0000000026297211 */ /* 0x000fe200018f0eff */
[----:B------:R-:W-:Y:S01]  /*e680*/  FMUL R9, R9, R76 ;  /* 0x0000004c09097220 */ /* 0x000fe20000400000 */
[----:B------:R-:W-:Y:S01]  /*e690*/  LEA.HI.X.SX32 R45, R39, R0, 0x1, P1 ;  /* 0x00000000272d7211 */ /* 0x000fe200008f0eff */
[----:B------:R-:W-:-:S02]  /*e6a0*/  VIADD R5, R3, 0x8 ;  /* 0x0000000803057836 */ /* 0x000fc40000000000 */
[-C--:B------:R-:W-:Y:S01]  /*e6b0*/  FMUL R19, R19, R76.reuse ;  /* 0x0000004c13137220 */ /* 0x080fe20000400000 */
[-C--:B------:R-:W-:Y:S01]  /*e6c0*/  FMUL R12, R12, R76.reuse ;  /* 0x0000004c0c0c7220 */ /* 0x080fe20000400000 */
[-C--:B------:R-:W-:Y:S01]  /*e6d0*/  FMUL R20, R20, R76.reuse ;  /* 0x0000004c14147220 */ /* 0x080fe20000400000 */
[----:B------:R0:W-:Y:S01]  /*e6e0*/  STL.64 [R1+0x1a8], R44 ;  /* 0x0001a82c01007387 */ /* 0x0001e20000100a00 */
[-C--:B------:R-:W-:Y:S01]  /*e6f0*/  FMUL R22, R22, R76.reuse ;  /* 0x0000004c16167220 */ /* 0x080fe20000400000 */
[-C--:B------:R-:W-:Y:S01]  /*e700*/  FMUL R15, R15, R76.reuse ;  /* 0x0000004c0f0f7220 */ /* 0x080fe20000400000 */
[-C--:B------:R-:W-:Y:S01]  /*e710*/  FMUL R23, R23, R76.reuse ;  /* 0x0000004c17177220 */ /* 0x080fe20000400000 */
[----:B------:R3:W-:Y:S01]  /*e720*/  STL.64 [R1+0x1a0], R40 ;  /* 0x0001a02801007387 */ /* 0x0007e20000100a00 */
[-C--:B------:R-:W-:Y:S01]  /*e730*/  FMUL R18, R18, R76.reuse ;  /* 0x0000004c12127220 */ /* 0x080fe20000400000 */
[-C--:B------:R-:W-:Y:S01]  /*e740*/  FMUL R21, R21, R76.reuse ;  /* 0x0000004c15157220 */ /* 0x080fe20000400000 */
[-C--:B------:R-:W-:Y:S01]  /*e750*/  FMUL R24, R24, R76.reuse ;  /* 0x0000004c18187220 */ /* 0x080fe20000400000 */
[-C--:B------:R-:W-:Y:S01]  /*e760*/  FMUL R25, R25, R76.reuse ;  /* 0x0000004c19197220 */ /* 0x080fe20000400000 */
[-C--:B------:R-:W-:Y:S01]  /*e770*/  FMUL R26, R26, R76.reuse ;  /* 0x0000004c1a1a7220 */ /* 0x080fe20000400000 */
[-C--:B------:R-:W-:Y:S01]  /*e780*/  FMUL R28, R28, R76.reuse ;  /* 0x0000004c1c1c7220 */ /* 0x080fe20000400000 */
[----:B------:R-:W-:Y:S01]  /*e790*/  FMUL R29, R29, R76 ;  /* 0x0000004c1d1d7220 */ /* 0x000fe20000400000 */
[----:B0-----:R-:W-:Y:S01]  /*e7a0*/  LEA R44, P1, R36, R150, 0x1 ;  /* 0x00000096242c7211 */ /* 0x001fe200078208ff */
[-C--:B------:R-:W-:Y:S01]  /*e7b0*/  FMUL R27, R27, R76.reuse ;  /* 0x0000004c1b1b7220 */ /* 0x080fe20000400000 */
[----:B------:R-:W0:Y:S01]  /*e7c0*/  LDC R8, c[0x0][0x3d8] ;  /* 0x0000f600ff087b82 */ /* 0x000e220000000800 */
[----:B------:R-:W-:Y:S01]  /*e7d0*/  FMUL R30, R30, R76 ;  /* 0x0000004c1e1e7220 */ /* 0x000fe20000400000 */
[----:B---3--:R-:W-:Y:S01]  /*e7e0*/  LEA R40, P3, R37, R150, 0x1 ;  /* 0x0000009625287211 */ /* 0x008fe200078608ff */
[----:B------:R-:W-:Y:S01]  /*e7f0*/  FMUL R32, R32, R76 ;  /* 0x0000004c20207220 */ /* 0x000fe20000400000 */
[-C--:B------:R-:W-:Y:S01]  /*e800*/  LEA.HI.X.SX32 R45, R36, R0.reuse, 0x1, P1 ;  /* 0x00000000242d7211 */ /* 0x080fe200008f0eff */
[----:B------:R-:W-:Y:S01]  /*e810*/  VIADD R36, R3, 0x5 ;  /* 0x0000000503247836 */ /* 0x000fe20000000000 */
[----:B------:R-:W-:Y:S01]  /*e820*/  LEA.HI.X.SX32 R41, R37, R0, 0x1, P3 ;  /* 0x0000000025297211 */ /* 0x000fe200018f0eff */
[----:B------:R-:W-:Y:S01]  /*e830*/  FMUL R31, R31, R76 ;  /* 0x0000004c1f1f7220 */ /* 0x000fe20000400000 */
[C---:B------:R-:W-:Y:S01]  /*e840*/  ISETP.GE.AND P3, PT, R140.reuse, R42, PT ;  /* 0x0000002a8c00720c */ /* 0x040fe20003f66270 */
[----:B------:R3:W-:Y:S01]  /*e850*/  STL.64 [R1+0x198], R44 ;  /* 0x0001982c01007387 */ /* 0x0007e20000100a00 */
[C---:B------:R-:W-:Y:S01]  /*e860*/  ISETP.GE.AND P1, PT, R140.reuse, R43, PT ;  /* 0x0000002b8c00720c */ /* 0x040fe20003f26270 */
[----:B------:R-:W-:Y:S01]  /*e870*/  FMUL R43, R35, R76 ;  /* 0x0000004c232b7220 */ /* 0x000fe20000400000 */
[----:B------:R-:W-:Y:S01]  /*e880*/  FSEL R71, R7, -INF , P3 ;  /* 0xff80000007477808 */ /* 0x000fe20001800000 */
[----:B------:R-:W0:Y:S01]  /*e890*/  LDC R35, c[0x0][0x3d8] ;  /* 0x0000f600ff237b82 */ /* 0x000e220000000800 */
[----:B------:R-:W-:Y:S01]  /*e8a0*/  ISETP.GE.AND P3, PT, R140, R4, PT ;  /* 0x000000048c00720c */ /* 0x000fe20003f66270 */
[----:B------:R-:W-:Y:S01]  /*e8b0*/  VIADD R4, R3, 0x7 ;  /* 0x0000000703047836 */ /* 0x000fe20000000000 */
[----:B------:R-:W-:Y:S01]  /*e8c0*/  FSEL R72, R6, -INF , P1 ;  /* 0xff80000006487808 */ /* 0x000fe20000800000 */
[----:B------:R0:W-:Y:S01]  /*e8d0*/  STL.64 [R1+0x190], R40 ;  /* 0x0001902801007387 */ /* 0x0001e20000100a00 */
[----:B------:R-:W-:-:S02]  /*e8e0*/  FSEL R68, R10, -INF , P3 ;  /* 0xff8000000a447808 */ /* 0x000fc40001800000 */
[----:B------:R-:W-:Y:S01]  /*e8f0*/  ISETP.GE.AND P2, PT, R140, R4, PT ;  /* 0x000000048c00720c */ /* 0x000fe20003f46270 */
[----:B------:R-:W0:Y:S01]  /*e900*/  LDC R6, c[0x0][0x3d8] ;  /* 0x0000f600ff067b82 */ /* 0x000e220000000800 */
[----:B------:R-:W-:Y:S01]  /*e910*/  IADD3 R4, PT, PT, R3, 0x9, RZ ;  /* 0x0000000903047810 */ /* 0x000fe20007ffe0ff */
[-C--:B---3--:R-:W-:Y:S01]  /*e920*/  FMUL R44, R34, R76.reuse ;  /* 0x0000004c222c7220 */ /* 0x088fe20000400000 */
[----:B------:R-:W-:Y:S01]  /*e930*/  FSEL R67, R11, -INF , P2 ;  /* 0xff8000000b437808 */ /* 0x000fe20001000000 */
[----:B------:R-:W-:Y:S01]  /*e940*/  FMUL R45, R33, R76 ;  /* 0x0000004c212d7220 */ /* 0x000fe20000400000 */
[C---:B------:R-:W-:Y:S01]  /*e950*/  ISETP.GE.AND P3, PT, R140.reuse, R4, PT ;  /* 0x000000048c00720c */ /* 0x040fe20003f66270 */
[----:B------:R-:W-:Y:S01]  /*e960*/  VIADD R4, R3, 0xa ;  /* 0x0000000a03047836 */ /* 0x000fe20000000000 */
[C---:B------:R-:W-:Y:S01]  /*e970*/  ISETP.GE.AND P1, PT, R140.reuse, R36, PT ;  /* 0x000000248c00720c */ /* 0x040fe20003f26270 */
[----:B------:R-:W3:Y:S01]  /*e980*/  LDC R10, c[0x0][0x3d8] ;  /* 0x0000f600ff0a7b82 */ /* 0x000ee20000000800 */
[----:B------:R-:W-:Y:S01]  /*e990*/  FSEL R65, R13, -INF , P3 ;  /* 0xff8000000d417808 */ /* 0x000fe20001800000 */
[----:B------:R-:W-:Y:S01]  /*e9a0*/  STL [R1+0x1074], R140 ;  /* 0x0010748c01007387 */ /* 0x000fe20000100800 */
[----:B------:R-:W-:Y:S01]  /*e9b0*/  ISETP.GE.AND P2, PT, R140, R4, PT ;  /* 0x000000048c00720c */ /* 0x000fe20003f46270 */
[----:B------:R-:W-:Y:S01]  /*e9c0*/  VIADD R4, R3, 0xc ;  /* 0x0000000c03047836 */ /* 0x000fe20000000000 */
[----:B------:R-:W-:-:S02]  /*e9d0*/  FSEL R69, R9, -INF , P1 ;  /* 0xff80000009457808 */ /* 0x000fc40000800000 */
[----:B------:R-:W-:Y:S01]  /*e9e0*/  FSEL R64, R14, -INF , P2 ;  /* 0xff8000000e407808 */ /* 0x000fe20001000000 */
[----:B------:R-:W1:Y:S01]  /*e9f0*/  LDC R13, c[0x0][0x3d8] ;  /* 0x0000f600ff0d7b82 */ /* 0x000e620000000800 */
[C---:B------:R-:W-:Y:S01]  /*ea00*/  ISETP.GE.AND P3, PT, R140.reuse, R4, PT ;  /* 0x000000048c00720c */ /* 0x040fe20003f66270 */
[C---:B------:R-:W-:Y:S01]  /*ea10*/  VIADD R4, R3.reuse, 0xd ;  /* 0x0000000d03047836 */ /* 0x040fe20000000000 */
[----:B------:R-:W-:Y:S01]  /*ea20*/  ISETP.GE.AND P1, PT, R140, R5, PT ;  /* 0x000000058c00720c */ /* 0x000fe20003f26270 */
[C---:B------:R-:W-:Y:S01]  /*ea30*/  VIADD R5, R3.reuse, 0xb ;  /* 0x0000000b03057836 */ /* 0x040fe20000000000 */
[----:B------:R-:W-:Y:S02]  /*ea40*/  FSEL R62, R16, -INF , P3 ;  /* 0xff800000103e7808 */ /* 0x000fe40001800000 */
[----:B------:R-:W-:Y:S01]  /*ea50*/  ISETP.GE.AND P2, PT, R140, R4, PT ;  /* 0x000000048c00720c */ /* 0x000fe20003f46270 */
[----:B------:R-:W-:Y:S01]  /*ea60*/  VIADD R4, R3, 0xf ;  /* 0x0000000f03047836 */ /* 0x000fe20000000000 */
[----:B------:R-:W-:Y:S01]  /*ea70*/  FSEL R66, R12, -INF , P1 ;  /* 0xff8000000c427808 */ /* 0x000fe20000800000 */
[----:B0-----:R-:W-:Y:S01]  /*ea80*/  IMAD R37, R6, 0x2, R37 ;  /* 0x0000000206257824 */ /* 0x001fe200078e0225 */
[----:B------:R-:W-:Y:S01]  /*ea90*/  FSEL R61, R17, -INF , P2 ;  /* 0xff800000113d7808 */ /* 0x000fe20001000000 */
[----:B------:R-:W0:Y:S01]  /*eaa0*/  LDC R16, c[0x0][0x3d8] ;  /* 0x0000f600ff107b82 */ /* 0x000e220000000800 */
[C---:B------:R-:W-:Y:S01]  /*eab0*/  ISETP.GE.AND P3, PT, R140.reuse, R4, PT ;  /* 0x000000048c00720c */ /* 0x040fe20003f66270 */
[C---:B------:R-:W-:Y:S01]  /*eac0*/  VIADD R4, R3.reuse, 0x10 ;  /* 0x0000001003047836 */ /* 0x040fe20000000000 */
[----:B------:R-:W-:Y:S01]  /*ead0*/  ISETP.GE.AND P1, PT, R140, R5, PT ;  /* 0x000000058c00720c */ /* 0x000fe20003f26270 */
[----:B------:R-:W-:Y:S01]  /*eae0*/  VIADD R5, R3, 0xe ;  /* 0x0000000e03057836 */ /* 0x000fe20000000000 */
[----:B------:R-:W-:-:S02]  /*eaf0*/  FSEL R59, R19, -INF , P3 ;  /* 0xff800000133b7808 */ /* 0x000fc40001800000 */
[----:B------:R-:W-:Y:S01]  /*eb00*/  ISETP.GE.AND P2, PT, R140, R4, PT ;  /* 0x000000048c00720c */ /* 0x000fe20003f46270 */
[----:B------:R-:W0:Y:S01]  /*eb10*/  LDC R19, c[0x0][0x3d8] ;  /* 0x0000f600ff137b82 */ /* 0x000e220000000800 */
[C---:B------:R-:W-:Y:S02]  /*eb20*/  IADD3 R4, PT, PT, R3.reuse, 0x12, RZ ;  /* 0x0000001203047810 */ /* 0x040fe40007ffe0ff */
[----:B------:R-:W-:Y:S02]  /*eb30*/  FSEL R58, R20, -INF , P2 ;  /* 0xff800000143a7808 */ /* 0x000fe40001000000 */
[----:B------:R-:W-:Y:S01]  /*eb40*/  ISETP.GE.AND P3, PT, R140, R4, PT ;  /* 0x000000048c00720c */ /* 0x000fe20003f66270 */
[----:B------:R-:W-:Y:S01]  /*eb50*/  VIADD R4, R3, 0x13 ;  /* 0x0000001303047836 */ /* 0x000fe20000000000 */
[----:B------:R-:W-:Y:S01]  /*eb60*/  FSEL R63, R15, -INF , P1 ;  /* 0xff8000000f3f7808 */ /* 0x000fe20000800000 */
[----:B------:R-:W0:Y:S01]  /*eb70*/  LDC R20, c[0x0][0x3d8] ;  /* 0x0000f600ff147b82 */ /* 0x000e220000000800 */
[----:B------:R-:W-:-:S02]  /*eb80*/  FSEL R56, R22, -INF , P3 ;  /* 0xff80000016387808 */ /* 0x000fc40001800000 */
[C---:B------:R-:W-:Y:S01]  /*eb90*/  ISETP.GE.AND P2, PT, R140.reuse, R4, PT ;  /* 0x000000048c00720c */ /* 0x040fe20003f46270 */
[C---:B------:R-:W-:Y:S01]  /*eba0*/  VIADD R4, R3.reuse, 0x15 ;  /* 0x0000001503047836 */ /* 0x040fe20000000000 */
[----:B------:R-:W-:Y:S01]  /*ebb0*/  ISETP.GE.AND P1, PT, R140, R5, PT ;  /* 0x000000058c00720c */ /* 0x000fe20003f26270 */
[----:B------:R-:W-:Y:S01]  /*ebc0*/  VIADD R5, R3, 0x11 ;  /* 0x0000001103057836 */ /* 0x000fe20000000000 */
[----:B------:R-:W-:Y:S01]  /*ebd0*/  FSEL R55, R23, -INF , P2 ;  /* 0xff80000017377808 */ /* 0x000fe20001000000 */
[----:B------:R-:W0:Y:S01]  /*ebe0*/  LDC R22, c[0x0][0x3d8] ;  /* 0x0000f600ff167b82 */ /* 0x000e220000000800 */
[----:B------:R-:W-:Y:S02]  /*ebf0*/  FSEL R60, R18, -INF , P1 ;  /* 0xff800000123c7808 */ /* 0x000fe40000800000 */
[C---:B------:R-:W-:Y:S01]  /*ec00*/  ISETP.GE.AND P1, PT, R140.reuse, R5, PT ;  /* 0x000000058c00720c */ /* 0x040fe20003f26270 */
[C---:B------:R-:W-:Y:S01]  /*ec10*/  VIADD R5, R3.reuse, 0x14 ;  /* 0x0000001403057836 */ /* 0x040fe20000000000 */
[C---:B------:R-:W-:Y:S01]  /*ec20*/  ISETP.GE.AND P3, PT, R140.reuse, R4, PT ;  /* 0x000000048c00720c */ /* 0x040fe20003f66270 */
[----:B------:R-:W-:Y:S01]  /*ec30*/  VIADD R4, R3, 0x16 ;  /* 0x0000001603047836 */ /* 0x000fe20000000000 */
[----:B------:R-:W-:Y:S01]  /*ec40*/  FSEL R57, R21, -INF , P1 ;  /* 0xff80000015397808 */ /* 0x000fe20000800000 */
[----:B------:R-:W1:Y:S01]  /*ec50*/  LDC R23, c[0x0][0x3d8] ;  /* 0x0000f600ff177b82 */ /* 0x000e620000000800 */
[C---:B------:R-:W-:Y:S01]  /*ec60*/  ISETP.GE.AND P1, PT, R140.reuse, R5, PT ;  /* 0x000000058c00720c */ /* 0x040fe20003f26270 */
[C---:B------:R-:W-:Y:S01]  /*ec70*/  VIADD R5, R3.reuse, 0x17 ;  /* 0x0000001703057836 */ /* 0x040fe20000000000 */
[----:B------:R-:W-:Y:S01]  /*ec80*/  ISETP.GE.AND P2, PT, R140, R4, PT ;  /* 0x000000048c00720c */ /* 0x000fe20003f46270 */
[----:B------:R-:W-:Y:S01]  /*ec90*/  VIADD R4, R3, 0x19 ;  /* 0x0000001903047836 */ /* 0x000fe20000000000 */
[----:B------:R-:W-:-:S02]  /*eca0*/  FSEL R54, R24, -INF , P1 ;  /* 0xff80000018367808 */ /* 0x000fc40000800000 */
[----:B------:R-:W-:Y:S01]  /*ecb0*/  ISETP.GE.AND P1, PT, R140, R5, PT ;  /* 0x000000058c00720c */ /* 0x000fe20003f26270 */
[----:B------:R-:W2:Y:S01]  /*ecc0*/  LDC R21, c[0x0][0x3d8] ;  /* 0x0000f600ff157b82 */ /* 0x000ea20000000800 */
[----:B------:R-:W-:Y:S01]  /*ecd0*/  VIADD R5, R3, 0x18 ;  /* 0x0000001803057836 */ /* 0x000fe20000000000 */
[----:B------:R-:W-:Y:S02]  /*ece0*/  FSEL R53, R25, -INF , P3 ;  /* 0xff80000019357808 */ /* 0x000fe40001800000 */
[----:B------:R-:W-:Y:S02]  /*ecf0*/  FSEL R52, R26, -INF , P2 ;  /* 0xff8000001a347808 */ /* 0x000fe40001000000 */
[----:B------:R-:W-:Y:S01]  /*ed00*/  ISETP.GE.AND P3, PT, R140, R5, PT ;  /* 0x000000058c00720c */ /* 0x000fe20003f66270 */
[----:B------:R-:W-:Y:S01]  /*ed10*/  VIADD R5, R3, 0x1a ;  /* 0x0000001a03057836 */ /* 0x000fe20000000000 */
[----:B------:R-:W3:Y:S01]  /*ed20*/  LDC R18, c[0x0][0x3d8] ;  /* 0x0000f600ff127b82 */ /* 0x000ee20000000800 */
[----:B0-----:R-:W-:Y:S01]  /*ed30*/  IMAD R22, R22, 0x2, R37 ;  /* 0x0000000216167824 */ /* 0x001fe200078e0225 */
[----:B------:R-:W-:-:S02]  /*ed40*/  ISETP.GE.AND P2, PT, R140, R4, PT ;  /* 0x000000048c00720c */ /* 0x000fc40003f46270 */
[----:B------:R-:W-:Y:S02]  /*ed50*/  IADD3 R4, PT, PT, R3, 0x1b, RZ ;  /* 0x0000001b03047810 */ /* 0x000fe40007ffe0ff */
[----:B------:R-:W-:Y:S02]  /*ed60*/  FSEL R50, R28, -INF , P3 ;  /* 0xff8000001c327808 */ /* 0x000fe40001800000 */
[----:B------:R-:W0:Y:S01]  /*ed70*/  LDC R17, c[0x0][0x3d8] ;  /* 0x0000f600ff117b82 */ /* 0x000e220000000800 */
[----:B-1----:R-:W-:Y:S01]  /*ed80*/  IMAD R23, R23, 0x2, R22 ;  /* 0x0000000217177824 */ /* 0x002fe200078e0216 */
[----:B------:R-:W-:Y:S01]  /*ed90*/  ISETP.GE.AND P3, PT, R140, R4, PT ;  /* 0x000000048c00720c */ /* 0x000fe20003f66270 */
[----:B------:R-:W-:Y:S01]  /*eda0*/  VIADD R4, R3, 0x1c ;  /* 0x0000001c03047836 */ /* 0x000fe20000000000 */
[----:B------:R-:W-:Y:S01]  /*edb0*/  FSEL R49, R29, -INF , P2 ;  /* 0xff8000001d317808 */ /* 0x000fe20001000000 */
[----:B------:R-:W-:Y:S01]  /*edc0*/  IMAD R20, R20, 0x2, R23 ;  /* 0x0000000214147824 */ /* 0x000fe200078e0217 */
[----:B------:R-:W-:-:S02]  /*edd0*/  FSEL R51, R27, -INF , P1 ;  /* 0xff8000001b337808 */ /* 0x000fc40000800000 */
[----:B------:R-:W1:Y:S01]  /*ede0*/  LDC R14, c[0x0][0x3d8] ;  /* 0x0000f600ff0e7b82 */ /* 0x000e620000000800 */
[----:B--2---:R-:W-:Y:S01]  /*edf0*/  IMAD R21, R21, 0x2, R20 ;  /* 0x0000000215157824 */ /* 0x004fe200078e0214 */
[C---:B------:R-:W-:Y:S01]  /*ee00*/  ISETP.GE.AND P2, PT, R140.reuse, R4, PT ;  /* 0x000000048c00720c */ /* 0x040fe20003f46270 */
[----:B------:R-:W-:Y:S01]  /*ee10*/  VIADD R4, R3, 0x1d ;  /* 0x0000001d03047836 */ /* 0x000fe20000000000 */
[----:B------:R-:W-:Y:S02]  /*ee20*/  ISETP.GE.AND P1, PT, R140, R5, PT ;  /* 0x000000058c00720c */ /* 0x000fe40003f26270 */
[----:B------:R-:W-:Y:S02]  /*ee30*/  FSEL R46, R32, -INF , P2 ;  /* 0xff800000202e7808 */ /* 0x000fe40001000000 */
[----:B------:R-:W2:Y:S01]  /*ee40*/  LDC R15, c[0x0][0x3d8] ;  /* 0x0000f600ff0f7b82 */ /* 0x000ea20000000800 */
[----:B---3--:R-:W-:Y:S01]  /*ee50*/  IMAD R18, R18, 0x2, R21 ;  /* 0x0000000212127824 */ /* 0x008fe200078e0215 */
[----:B------:R-:W-:-:S02]  /*ee60*/  FSEL R48, R30, -INF , P1 ;  /* 0xff8000001e307808 */ /* 0x000fc40000800000 */
[----:B------:R-:W-:Y:S01]  /*ee70*/  ISETP.GE.AND P1, PT, R140, R4, PT ;  /* 0x000000048c00720c */ /* 0x000fe20003f26270 */
[----:B------:R-:W-:Y:S01]  /*ee80*/  IMAD R19, R19, 0x2, R18 ;  /* 0x0000000213137824 */ /* 0x000fe200078e0212 */
[----:B------:R-:W-:Y:S01]  /*ee90*/  FSEL R47, R31, -INF , P3 ;  /* 0xff8000001f2f7808 */ /* 0x000fe20001800000 */
[C---:B------:R-:W-:Y:S01]  /*eea0*/  VIADD R4, R3.reuse, 0x1e ;  /* 0x0000001e03047836 */ /* 0x040fe20000000000 */
[----:B------:R-:W3:Y:S01]  /*eeb0*/  LDC R12, c[0x0][0x3d8] ;  /* 0x0000f600ff0c7b82 */ /* 0x000ee20000000800 */
[----:B------:R-:W-:Y:S01]  /*eec0*/  IMAD R16, R16, 0x2, R19 ;  /* 0x0000000210107824 */ /* 0x000fe200078e0213 */
[----:B------:R-:W-:Y:S02]  /*eed0*/  IADD3 R3, PT, PT, R3, 0x1f, RZ ;  /* 0x0000001f03037810 */ /* 0x000fe40007ffe0ff */
[C---:B------:R-:W-:Y:S01]  /*eee0*/  ISETP.GE.AND P3, PT, R140.reuse, R4, PT ;  /* 0x000000048c00720c */ /* 0x040fe20003f66270 */
[----:B0-----:R-:W-:Y:S01]  /*eef0*/  IMAD R17, R17, 0x2, R16 ;  /* 0x0000000211117824 */ /* 0x001fe200078e0210 */
[----:B------:R-:W-:-:S02]  /*ef00*/  ISETP.GE.AND P2, PT, R140, R3, PT ;  /* 0x000000038c00720c */ /* 0x000fc40003f46270 */
[----:B------:R-:W0:Y:S01]  /*ef10*/  LDC R11, c[0x0][0x3d8] ;  /* 0x0000f600ff0b7b82 */ /* 0x000e220000000800 */
[----:B-1----:R-:W-:Y:S01]  /*ef20*/  IMAD R14, R14, 0x2, R17 ;  /* 0x000000020e0e7824 */ /* 0x002fe200078e0211 */
[----:B------:R-:W-:Y:S02]  /*ef30*/  FSEL R45, R45, -INF , P1 ;  /* 0xff8000002d2d7808 */ /* 0x000fe40000800000 */
[----:B------:R-:W-:Y:S02]  /*ef40*/  LEA R134, P1, R37, R150, 0x1 ;  /* 0x0000009625867211 */ /* 0x000fe400078208ff */
[----:B------:R-:W-:Y:S01]  /*ef50*/  FSEL R43, R43, -INF , P2 ;  /* 0xff8000002b2b7808 */ /* 0x000fe20001000000 */
[----:B--2---:R-:W-:Y:S01]  /*ef60*/  IMAD R15, R15, 0x2, R14 ;  /* 0x000000020f0f7824 */ /* 0x004fe200078e020e */
[----:B------:R-:W1:Y:S01]  /*ef70*/  LDC R9, c[0x0][0x3d8] ;  /* 0x0000f600ff097b82 */ /* 0x000e620000000800 */
[----:B------:R-:W-:Y:S02]  /*ef80*/  LEA.HI.X.SX32 R135, R37, R0, 0x1, P1 ;  /* 0x0000000025877211 */ /* 0x000fe400008f0eff */
[----:B------:R-:W-:-:S02]  /*ef90*/  LEA R136, P1, R22, R150, 0x1 ;  /* 0x0000009616887211 */ /* 0x000fc400078208ff */
[----:B------:R-:W-:Y:S01]  /*efa0*/  FMNMX3 R41, R74, R73, R72, !PT ;  /* 0x000000494a297276 */ /* 0x000fe20007800048 */
[----:B------:R2:W-:Y:S01]  /*efb0*/  STL.64 [R1+0x188], R134 ;  /* 0x0001888601007387 */ /* 0x0005e20000100a00 */
[----:B---3--:R-:W-:Y:S01]  /*efc0*/  IMAD R12, R12, 0x2, R15 ;  /* 0x000000020c0c7824 */ /* 0x008fe200078e020f */
[----:B------:R-:W3:Y:S01]  /*efd0*/  LDC R6, c[0x0][0x3d8] ;  /* 0x0000f600ff067b82 */ /* 0x000ee20000000800 */
[----:B------:R-:W-:Y:S02]  /*efe0*/  LEA.HI.X.SX32 R137, R22, R0, 0x1, P1 ;  /* 0x0000000016897211 */ /* 0x000fe400008f0eff */
[----:B------:R-:W-:Y:S01]  /*eff0*/  IMAD R13, R13, 0x2, R12 ;  /* 0x000000020d0d7824 */ /* 0x000fe200078e020c */
[----:B------:R-:W-:Y:S02]  /*f000*/  FMNMX3 R41, R41, R71, R70, !PT ;  /* 0x0000004729297276 */ /* 0x000fe40007800046 */
[----:B------:R0:W-:Y:S01]  /*f010*/  STL.64 [R1+0x180], R136 ;  /* 0x0001808801007387 */ /* 0x0001e20000100a00 */
[----:B------:R-:W-:Y:S01]  /*f020*/  FSEL R44, R44, -INF , P3 ;  /* 0xff8000002c2c7808 */ /* 0x000fe20001800000 */
[----:B------:R-:W4:Y:S01]  /*f030*/  LDC R7, c[0x0][0x3d8] ;  /* 0x0000f600ff077b82 */ /* 0x000f220000000800 */
[----:B------:R-:W-:-:S02]  /*f040*/  LEA R10, R10, R13, 0x1 ;  /* 0x0000000d0a0a7211 */ /* 0x000fc400078e08ff */
[----:B--2---:R-:W-:Y:S02]  /*f050*/  LEA R134, P2, R23, R150, 0x1 ;  /* 0x0000009617867211 */ /* 0x004fe400078408ff */
[----:B------:R-:W-:Y:S01]  /*f060*/  FMNMX3 R41, R41, R69, R68, !PT ;  /* 0x0000004529297276 */ /* 0x000fe20007800044 */
[----:B0-----:R-:W-:Y:S01]  /*f070*/  IMAD R11, R11, 0x2, R10 ;  /* 0x000000020b0b7824 */ /* 0x001fe200078e020a */
[----:B------:R-:W-:Y:S01]  /*f080*/  LEA.HI.X.SX32 R135, R23, R0, 0x1, P2 ;  /* 0x0000000017877211 */ /* 0x000fe200010f0eff */
[----:B------:R-:W0:Y:S01]  /*f090*/  LDC R3, c[0x0][0x3d8] ;  /* 0x0000f600ff037b82 */ /* 0x000e220000000800 */
[----:B------:R-:W-:Y:S01]  /*f0a0*/  FMNMX3 R41, R41, R67, R66, !PT ;  /* 0x0000004329297276 */ /* 0x000fe20007800042 */
[----:B------:R-:W-:Y:S01]  /*f0b0*/  IMAD R8, R8, 0x2, R11 ;  /* 0x0000000208087824 */ /* 0x000fe200078e020b */
[C---:B------:R-:W-:Y:S01]  /*f0c0*/  LEA R136, P1, R20.reuse, R150, 0x1 ;  /* 0x0000009614887211 */ /* 0x040fe200078208ff */
[----:B------:R2:W-:Y:S01]  /*f0d0*/  STL.64 [R1+0x178], R134 ;  /* 0x0001788601007387 */ /* 0x0005e20000100a00 */
[----:B------:R-:W-:Y:S01]  /*f0e0*/  FMNMX3 R41, R41, R65, R64, !PT ;  /* 0x0000004129297276 */ /* 0x000fe20007800040 */
[----:B-1----:R-:W-:Y:S01]  /*f0f0*/  IMAD R9, R9, 0x2, R8 ;  /* 0x0000000209097824 */ /* 0x002fe200078e0208 */
[----:B------:R-:W-:Y:S01]  /*f100*/  LEA.HI.X.SX32 R137, R20, R0, 0x1, P1 ;  /* 0x0000000014897211 */ /* 0x000fe200008f0eff */
[----:B------:R-:W1:Y:S01]  /*f110*/  LDC R4, c[0x0][0x3d8] ;  /* 0x0000f600ff047b82 */ /* 0x000e620000000800 */
[----:B------:R-:W-:Y:S01]  /*f120*/  FMNMX3 R41, R41, R63, R62, !PT ;  /* 0x0000003f29297276 */ /* 0x000fe2000780003e */
[----:B---3--:R-:W-:-:S02]  /*f130*/  IMAD R6, R6, 0x2, R9 ;  /* 0x0000000206067824 */ /* 0x008fc400078e0209 */
[----:B------:R-:W-:Y:S01]  /*f140*/  STL.64 [R1+0x170], R136 ;  /* 0x0001708801007387 */ /* 0x000fe20000100a00 */
[----:B------:R-:W-:-:S03]  /*f150*/  FMNMX3 R41, R41, R61, R60, !PT ;  /* 0x0000003d29297276 */ /* 0x000fc6000780003c */
[----:B------:R-:W3:Y:S01]  /*f160*/  LDC R5, c[0x0][0x3d8] ;  /* 0x0000f600ff057b82 */ /* 0x000ee20000000800 */
[----:B----4-:R-:W-:Y:S01]  /*f170*/  IMAD R7, R7, 0x2, R6 ;  /* 0x0000000207077824 */ /* 0x010fe200078e0206 */
[----:B--2---:R-:W-:Y:S01]  /*f180*/  LEA R134, P2, R21, R150, 0x1 ;  /* 0x0000009615867211 */ /* 0x004fe200078408ff */
[----:B------:R-:W-:Y:S01]  /*f190*/  STL.64 [R1+0x11d8], R80 ;  /* 0x0011d85001007387 */ /* 0x000fe20000100a00 */
[----:B------:R-:W-:Y:S02]  /*f1a0*/  FMNMX3 R41, R41, R59, R58, !PT ;  /* 0x0000003b29297276 */ /* 0x000fe4000780003a */
[----:B------:R-:W-:Y:S02]  /*f1b0*/  LEA.HI.X.SX32 R135, R21, R0, 0x1, P2 ;  /* 0x0000000015877211 */ /* 0x000fe400010f0eff */
[----:B------:R-:W2:Y:S01]  /*f1c0*/  LDC R26, c[0x0][0x3d8] ;  /* 0x0000f600ff1a7b82 */ /* 0x000ea20000000800 */
[----:B0-----:R-:W-:Y:S01]  /*f1d0*/  IMAD R3, R3, 0x2, R7 ;  /* 0x0000000203037824 */ /* 0x001fe200078e0207 */
[----:B------:R-:W-:Y:S01]  /*f1e0*/  FMNMX3 R41, R41, R57, R56, !PT ;  /* 0x0000003929297276 */ /* 0x000fe20007800038 */
[----:B------:R0:W-:Y:S03]  /*f1f0*/  STL.64 [R1+0x168], R134 ;  /* 0x0001688601007387 */ /* 0x0001e60000100a00 */
[----:B------:R-:W-:-:S02]  /*f200*/  FMNMX3 R41, R41, R55, R54, !PT ;  /* 0x0000003729297276 */ /* 0x000fc40007800036 */
[----:B------:R-:W4:Y:S01]  /*f210*/  LDC R25, c[0x0][0x3d8] ;  /* 0x0000f600ff197b82 */ /* 0x000f220000000800 */
[----:B-1----:R-:W-:Y:S01]  /*f220*/  IMAD R4, R4, 0x2, R3 ;  /* 0x0000000204047824 */ /* 0x002fe200078e0203 */
[----:B------:R-:W-:-:S04]  /*f230*/  FMNMX3 R41, R41, R53, R52, !PT ;  /* 0x0000003529297276 */ /* 0x000fc80007800034 */
[----:B------:R-:W-:Y:S02]  /*f240*/  FMNMX3 R41, R41, R51, R50, !PT ;  /* 0x0000003329297276 */ /* 0x000fe40007800032 */
[----:B------:R-:W1:Y:S01]  /*f250*/  LDC R24, c[0x0][0x3d8] ;  /* 0x0000f600ff187b82 */ /* 0x000e620000000800 */
[----:B---3--:R-:W-:Y:S01]  /*f260*/  IMAD R5, R5, 0x2, R4 ;  /* 0x0000000205057824 */ /* 0x008fe200078e0204 */
[C---:B0-----:R-:W-:Y:S02]  /*f270*/  LEA R134, P1, R18.reuse, R150, 0x1 ;  /* 0x0000009612867211 */ /* 0x041fe400078208ff */
[----:B------:R-:W-:Y:S02]  /*f280*/  FMNMX3 R41, R41, R49, R48, !PT ;  /* 0x0000003129297276 */ /* 0x000fe40007800030 */
[----:B------:R-:W-:Y:S02]  /*f290*/  LEA.HI.X.SX32 R135, R18, R0, 0x1, P1 ;  /* 0x0000000012877211 */ /* 0x000fe400008f0eff */
[----:B------:R-:W0:Y:S01]  /*f2a0*/  LDC R29, c[0x0][0x3d8] ;  /* 0x0000f600ff1d7b82 */ /* 0x000e220000000800 */
[----:B--2---:R-:W-:-:S02]  /*f2b0*/  LEA R26, R26, R5, 0x1 ;  /* 0x000000051a1a7211 */ /* 0x004fc400078e08ff */
[----:B------:R2:W-:Y:S01]  /*f2c0*/  STL.64 [R1+0x160], R134 ;  /* 0x0001608601007387 */ /* 0x0005e20000100a00 */
[C---:B------:R-:W-:Y:S02]  /*f2d0*/  LEA R250, P1, R16.reuse, R150, 0x1 ;  /* 0x0000009610fa7211 */ /* 0x040fe400078208ff */
[----:B------:R-:W-:Y:S01]  /*f2e0*/  FMNMX3 R41, R41, R47, R46, !PT ;  /* 0x0000002f29297276 */ /* 0x000fe2000780002e */
[----:B------:R3:W-:Y:S01]  /*f2f0*/  STL.64 [R1+0x11e0], R82 ;  /* 0x0011e05201007387 */ /* 0x0007e20000100a00 */
[----:B------:R-:W2:Y:S01]  /*f300*/  LDC R28, c[0x0][0x3d8] ;  /* 0x0000f600ff1c7b82 */ /* 0x000ea20000000800 */
[----:B----4-:R-:W-:Y:S01]  /*f310*/  IMAD R25, R25, 0x2, R26 ;  /* 0x0000000219197824 */ /* 0x010fe200078e021a */
[----:B------:R-:W-:Y:S02]  /*f320*/  LEA.HI.X.SX32 R251, R16, R0, 0x1, P1 ;  /* 0x0000000010fb7211 */ /* 0x000fe400008f0eff */
[----:B------:R-:W-:-:S04]  /*f330*/  FMNMX3 R41, R41, R45, R44, !PT ;  /* 0x0000002d29297276 */ /* 0x000fc8000780002c */
[----:B------:R-:W4:Y:S01]  /*f340*/  LDC R27, c[0x0][0x3d8] ;  /* 0x0000f600ff1b7b82 */ /* 0x000f220000000800 */
[----:B-1----:R-:W-:-:S07]  /*f350*/  IMAD R24, R24, 0x2, R25 ;  /* 0x0000000218187824 */ /* 0x002fce00078e0219 */
[----:B------:R-:W1:Y:S01]  /*f360*/  LDC R32, c[0x0][0x3d8] ;  /* 0x0000f600ff207b82 */ /* 0x000e620000000800 */
[----:B0-----:R-:W-:-:S07]  /*f370*/  IMAD R29, R29, 0x2, R24 ;  /* 0x000000021d1d7824 */ /* 0x001fce00078e0218 */
[----:B------:R-:W0:Y:S01]  /*f380*/  LDC R31, c[0x0][0x3d8] ;  /* 0x0000f600ff1f7b82 */ /* 0x000e220000000800 */
[----:B--2---:R-:W-:-:S07]  /*f390*/  IMAD R28, R28, 0x2, R29 ;  /* 0x000000021c1c7824 */ /* 0x004fce00078e021d */
[----:B------:R-:W2:Y:S01]  /*f3a0*/  LDC R30, c[0x0][0x3d8] ;  /* 0x0000f600ff1e7b82 */ /* 0x000ea20000000800 */
[----:B----4-:R-:W-:-:S07]  /*f3b0*/  IMAD R27, R27, 0x2, R28 ;  /* 0x000000021b1b7824 */ /* 0x010fce00078e021c */
[----:B------:R-:W4:Y:S01]  /*f3c0*/  LDC R34, c[0x0][0x3d8] ;  /* 0x0000f600ff227b82 */ /* 0x000f220000000800 */
[----:B-1----:R-:W-:-:S07]  /*f3d0*/  IMAD R32, R32, 0x2, R27 ;  /* 0x0000000220207824 */ /* 0x002fce00078e021b */
[----:B------:R-:W1:Y:S01]  /*f3e0*/  LDC R33, c[0x0][0x3d8] ;  /* 0x0000f600ff217b82 */ /* 0x000e620000000800 */
[----:B0-----:R-:W-:-:S07]  /*f3f0*/  IMAD R31, R31, 0x2, R32 ;  /* 0x000000021f1f7824 */ /* 0x001fce00078e0220 */
[----:B------:R-:W0:Y:S01]  /*f400*/  LDC R39, c[0x0][0x3d8] ;  /* 0x0000f600ff277b82 */ /* 0x000e220000000800 */
[----:B--2---:R-:W-:-:S05]  /*f410*/  IMAD R30, R30, 0x2, R31 ;  /* 0x000000021e1e7824 */ /* 0x004fca00078e021f */
[----:B------:R-:W-:Y:S02]  /*f420*/  LEA R35, R35, R30, 0x1 ;  /* 0x0000001e23237211 */ /* 0x000fe400078e08ff */
[----:B------:R-:W2:Y:S03]  /*f430*/  LDC R38, c[0x0][0x3d8] ;  /* 0x0000f600ff267b82 */ /* 0x000ea60000000800 */
[----:B----4-:R-:W-:-:S05]  /*f440*/  IMAD R34, R34, 0x2, R35 ;  /* 0x0000000222227824 */ /* 0x010fca00078e0223 */
[----:B------:R-:W4:Y:S01]  /*f450*/  LDC R36, c[0x0][0x3d8] ;  /* 0x0000f600ff247b82 */ /* 0x000f220000000800 */
[----:B-1----:R-:W-:-:S07]  /*f460*/  IMAD R33, R33, 0x2, R34 ;  /* 0x0000000221217824 */ /* 0x002fce00078e0222 */
[----:B------:R-:W1:Y:S01]  /*f470*/  LDC R40, c[0x0][0x3d8] ;  /* 0x0000f600ff287b82 */ /* 0x000e620000000800 */
[----:B0-----:R-:W-:-:S07]  /*f480*/  IMAD R39, R39, 0x2, R33 ;  /* 0x0000000227277824 */ /* 0x001fce00078e0221 */
[----:B------:R-:W0:Y:S01]  /*f490*/  LDC R42, c[0x0][0x3d8] ;  /* 0x0000f600ff2a7b82 */ /* 0x000e220000000800 */
[----:B--2---:R-:W-:-:S04]  /*f4a0*/  IMAD R38, R38, 0x2, R39 ;  /* 0x0000000226267824 */ /* 0x004fc800078e0227 */
[----:B----4-:R-:W-:-:S03]  /*f4b0*/  IMAD R36, R36, 0x2, R38 ;  /* 0x0000000224247824 */ /* 0x010fc600078e0226 */
[----:B------:R-:W2:Y:S01]  /*f4c0*/  LDC R121, c[0x0][0x3d8] ;  /* 0x0000f600ff797b82 */ /* 0x000ea20000000800 */
[----:B-1----:R-:W-:-:S07]  /*f4d0*/  IMAD R40, R40, 0x2, R36 ;  /* 0x0000000228287824 */ /* 0x002fce00078e0224 */
[----:B------:R-:W1:Y:S01]  /*f4e0*/  LDC R122, c[0x0][0x3d8] ;  /* 0x0000f600ff7a7b82 */ /* 0x000e620000000800 */
[----:B0-----:R-:W-:Y:S01]  /*f4f0*/  IMAD R37, R42, 0x2, R40 ;  /* 0x000000022a257824 */ /* 0x001fe200078e0228 */
[----:B------:R-:W-:-:S06]  /*f500*/  FMNMX R42, R43, R41, !PT ;  /* 0x000000292b2a7209 */ /* 0x000fcc0007800000 */
[----:B------:R-:W0:Y:S01]  /*f510*/  LDC R123, c[0x0][0x3d8] ;  /* 0x0000f600ff7b7b82 */ /* 0x000e220000000800 */
[----:B------:R-:W-:Y:S02]  /*f520*/  IMAD R22, R77, 0x2, R37 ;  /* 0x000000024d167824 */ /* 0x000fe400078e0225 */
[----:B------:R-:W4:Y:S03]  /*f530*/  SHFL.BFLY PT, R77, R42, 0x10, 0x1f ;  /* 0x0e001f002a4d7f89 */ /* 0x000f2600000e0000 */
[----:B------:R-:W-:Y:S02]  /*f540*/  LEA R23, R80, R22, 0x1 ;  /* 0x0000001650177211 */ /* 0x000fe400078e08ff */
[----:B------:R-:W0:Y:S01]  /*f550*/  LDC R124, c[0x0][0x3d8] ;  /* 0x0000f600ff7c7b82 */ /* 0x000e220000000800 */
[----:B------:R-:W-:Y:S02]  /*f560*/  LEA R80, P2, R19, R150, 0x1 ;  /* 0x0000009613507211 */ /* 0x000fe400078408ff */
[----:B------:R-:W-:-:S02]  /*f570*/  IMAD R21, R81, 0x2, R23 ;  /* 0x0000000251157824 */ /* 0x000fc400078e0217 */
[----:B------:R-:W-:Y:S02]  /*f580*/  LEA.HI.X.SX32 R81, R19, R0, 0x1, P2 ;  /* 0x0000000013517211 */ /* 0x000fe400010f0eff */
[CC--:B------:R-:W-:Y:S01]  /*f590*/  LEA R134, P2, R17.reuse, R150.reuse, 0x1 ;  /* 0x0000009611867211 */ /* 0x0c0fe200078408ff */
[----:B------:R-:W-:Y:S01]  /*f5a0*/  IMAD R20, R82, 0x2, R21 ;  /* 0x0000000252147824 */ /* 0x000fe200078e0215 */
[C---:B---3--:R-:W-:Y:S01]  /*f5b0*/  LEA R82, P1, R14.reuse, R150, 0x1 ;  /* 0x000000960e527211 */ /* 0x048fe200078208ff */
[----:B------:R-:W-:Y:S01]  /*f5c0*/  STL.64 [R1+0x158], R80 ;  /* 0x0001585001007387 */ /* 0x000fe20000100a00 */
[-C--:B------:R-:W-:Y:S01]  /*f5d0*/  LEA.HI.X.SX32 R135, R17, R0.reuse, 0x1, P2 ;  /* 0x0000000011877211 */ /* 0x080fe200010f0eff */
[----:B------:R-:W-:Y:S01]  /*f5e0*/  IMAD R19, R83, 0x2, R20 ;  /* 0x0000000253137824 */ /* 0x000fe200078e0214 */
[----:B------:R-:W-:Y:S01]  /*f5f0*/  LEA.HI.X.SX32 R83, R14, R0, 0x1, P1 ;  /* 0x000000000e537211 */ /* 0x000fe200008f0eff */
[----:B------:R3:W-:Y:S01]  /*f600*/  STL.64 [R1+0x11e8], R80 ;  /* 0x0011e85001007387 */ /* 0x0007e20000100a00 */
[----:B------:R-:W-:Y:S01]  /*f610*/  LEA R248, P1, R12, R150, 0x1 ;  /* 0x000000960cf87211 */ /* 0x000fe200078208ff */
[----:B------:R-:W-:Y:S01]  /*f620*/  IMAD R18, R84, 0x2, R19 ;  /* 0x0000000254127824 */ /* 0x000fe200078e0213 */
[----:B------:R-:W0:Y:S01]  /*f630*/  LDC R125, c[0x0][0x3d8] ;  /* 0x0000f600ff7d7b82 */ /* 0x000e220000000800 */
[----:B------:R-:W-:Y:S01]  /*f640*/  STL.64 [R1+0x150], R250 ;  /* 0x000150fa01007387 */ /* 0x000fe20000100a00 */
[----:B------:R-:W-:Y:S01]  /*f650*/  LEA.HI.X.SX32 R249, R12, R0, 0x1, P1 ;  /* 0x000000000cf97211 */ /* 0x000fe200008f0eff */
[----:B------:R-:W-:Y:S01]  /*f660*/  IMAD R16, R85, 0x2, R18 ;  /* 0x0000000255107824 */ /* 0x000fe200078e0212 */
[----:B----4-:R-:W-:Y:S01]  /*f670*/  FMNMX R42, R42, R77, !PT ;  /* 0x0000004d2a2a7209 */ /* 0x010fe20007800000 */
[----:B------:R-:W-:Y:S02]  /*f680*/  STL.64 [R1+0x11a0], R250 ;  /* 0x0011a0fa01007387 */ /* 0x000fe40000100a00 */
[----:B------:R-:W-:Y:S01]  /*f690*/  IMAD R17, R86, 0x2, R16 ;  /* 0x0000000256117824 */ /* 0x000fe200078e0210 */
[----:B------:R-:W4:Y:S01]  /*f6a0*/  LDC R126, c[0x0][0x3d8] ;  /* 0x0000f600ff7e7b82 */ /* 0x000f220000000800 */
[C---:B---3--:R-:W-:Y:S01]  /*f6b0*/  LEA R80, P2, R15.reuse, R150, 0x1 ;  /* 0x000000960f507211 */ /* 0x048fe200078408ff */
[----:B------:R-:W-:Y:S03]  /*f6c0*/  STL.64 [R1+0x148], R134 ;  /* 0x0001488601007387 */ /* 0x000fe60000100a00 */
[----:B------:R-:W-:Y:S01]  /*f6d0*/  LEA.HI.X.SX32 R81, R15, R0, 0x1, P2 ;  /* 0x000000000f517211 */ /* 0x000fe200010f0eff */
[----:B------:R3:W-:Y:S01]  /*f6e0*/  STL.64 [R1+0x140], R82 ;  /* 0x0001405201007387 */ /* 0x0007e20000100a00 */
[----:B------:R-:W-:Y:S01]  /*f6f0*/  IMAD R15, R87, 0x2, R17 ;  /* 0x00000002570f7824 */ /* 0x000fe200078e0211 */
[----:B------:R-:W0:Y:S02]  /*f700*/  LDC R127, c[0x0][0x3d8] ;  /* 0x0000f600ff7f7b82 */ /* 0x000e240000000800 */
[----:B------:R1:W-:Y:S01]  /*f710*/  STL.64 [R1+0x138], R80 ;  /* 0x0001385001007387 */ /* 0x0003e20000100a00 */
[----:B------:R-:W-:-:S03]  /*f720*/  IMAD R14, R88, 0x2, R15 ;  /* 0x00000002580e7824 */ /* 0x000fc600078e020f */
[----:B------:R-:W-:Y:S02]  /*f730*/  STL.64 [R1+0x130], R248 ;  /* 0x000130f801007387 */ /* 0x000fe40000100a00 */
[----:B------:R-:W0:Y:S02]  /*f740*/  LDC R128, c[0x0][0x3d8] ;  /* 0x0000f600ff807b82 */ /* 0x000e240000000800 */
[----:B------:R-:W-:Y:S01]  /*f750*/  STL.64 [R1+0x11b0], R248 ;  /* 0x0011b0f801007387 */ /* 0x000fe20000100a00 */
[CC--:B---3--:R-:W-:Y:S02]  /*f760*/  LEA R82, P1, R10.reuse, R150.reuse, 0x1 ;  /* 0x000000960a527211 */ /* 0x0c8fe400078208ff */
[C---:B-1----:R-:W-:Y:S02]  /*f770*/  LEA R80, P2, R13.reuse, R150, 0x1 ;  /* 0x000000960d507211 */ /* 0x042fe400078408ff */
[-C--:B------:R-:W-:Y:S01]  /*f780*/  LEA.HI.X.SX32 R83, R10, R0.reuse, 0x1, P1 ;  /* 0x000000000a537211 */ /* 0x080fe200008f0eff */
[----:B------:R-:W1:Y:S01]  /*f790*/  LDC R129, c[0x0][0x3d8] ;  /* 0x0000f600ff817b82 */ /* 0x000e620000000800 */
[----:B------:R-:W-:-:S02]  /*f7a0*/  LEA.HI.X.SX32 R81, R13, R0, 0x1, P2 ;  /* 0x000000000d517211 */ /* 0x000fc400010f0eff */
[----:B------:R-:W-:-:S03]  /*f7b0*/  LEA R13, R89, R14, 0x1 ;  /* 0x0000000e590d7211 */ /* 0x000fc600078e08ff */
[----:B------:R3:W-:Y:S02]  /*f7c0*/  STL.64 [R1+0x128], R80 ;  /* 0x0001285001007387 */ /* 0x0007e40000100a00 */
[----:B------:R-:W-:Y:S01]  /*f7d0*/  IMAD R12, R90, 0x2, R13 ;  /* 0x000000025a0c7824 */ /* 0x000fe200078e020d */
[----:B------:R-:W0:Y:S01]  /*f7e0*/  LDC R130, c[0x0][0x3d8] ;  /* 0x0000f600ff827b82 */ /* 0x000e220000000800 */
[----:B------:R2:W-:Y:S02]  /*f7f0*/  STL.64 [R1+0x120], R82 ;  /* 0x0001205201007387 */ /* 0x0005e40000100a00 */
[----:B------:R-:W-:-:S05]  /*f800*/  IMAD R10, R91, 0x2, R12 ;  /* 0x000000025b0a7824 */ /* 0x000fca00078e020c */
[----:B------:R-:W0:Y:S01]  /*f810*/  LDC R131, c[0x0][0x3d8] ;  /* 0x0000f600ff837b82 */ /* 0x000e220000000800 */
[----:B---3--:R-:W-:-:S04]  /*f820*/  LEA R80, P2, R11, R150, 0x1 ;  /* 0x000000960b507211 */ /* 0x008fc800078408ff */
[----:B------:R-:W-:Y:S01]  /*f830*/  LEA.HI.X.SX32 R81, R11, R0, 0x1, P2 ;  /* 0x000000000b517211 */ /* 0x000fe200010f0eff */
[----:B------:R-:W-:Y:S01]  /*f840*/  IMAD R11, R92, 0x2, R10 ;  /* 0x000000025c0b7824 */ /* 0x000fe200078e020a */
[C---:B--2---:R-:W-:Y:S01]  /*f850*/  LEA R82, P1, R8.reuse, R150, 0x1 ;  /* 0x0000009608527211 */ /* 0x044fe200078208ff */
[----:B------:R-:W2:Y:S02]  /*f860*/  LDC R138, c[0x0][0x3d8] ;  /* 0x0000f600ff8a7b82 */ /* 0x000ea40000000800 */
[----:B------:R3:W-:Y:S01]  /*f870*/  STL.64 [R1+0x118], R80 ;  /* 0x0001185001007387 */ /* 0x0007e20000100a00 */
[----:B------:R-:W-:-:S05]  /*f880*/  LEA.HI.X.SX32 R83, R8, R0, 0x1, P1 ;  /* 0x0000000008537211 */ /* 0x000fca00008f0eff */
[----:B------:R1:W-:Y:S01]  /*f890*/  STL.64 [R1+0x110], R82 ;  /* 0x0001105201007387 */ /* 0x0003e20000100a00 */
[----:B------:R-:W0:Y:S01]  /*f8a0*/  LDC R139, c[0x0][0x3d8] ;  /* 0x0000f600ff8b7b82 */ /* 0x000e220000000800 */
[----:B---3--:R-:W-:-:S07]  /*f8b0*/  LEA R80, P2, R9, R150, 0x1 ;  /* 0x0000009609507211 */ /* 0x008fce00078408ff */
[----:B------:R-:W3:Y:S01]  /*f8c0*/  LDC R141, c[0x0][0x3d8] ;  /* 0x0000f600ff8d7b82 */ /* 0x000ee20000000800 */
[----:B------:R-:W-:Y:S01]  /*f8d0*/  LEA.HI.X.SX32 R81, R9, R0, 0x1, P2 ;  /* 0x0000000009517211 */ /* 0x000fe200010f0eff */
[----:B------:R-:W-:Y:S01]  /*f8e0*/  IMAD R9, R93, 0x2, R11 ;  /* 0x000000025d097824 */ /* 0x000fe200078e020b */
[----:B-1----:R-:W-:-:S03]  /*f8f0*/  LEA R82, P1, R6, R150, 0x1 ;  /* 0x0000009606527211 */ /* 0x002fc600078208ff */
[----:B------:R1:W-:Y:S01]  /*f900*/  STL.64 [R1+0x108], R80 ;  /* 0x0001085001007387 */ /* 0x0003e20000100a00 */
[----:B------:R-:W-:Y:S01]  /*f910*/  LEA.HI.X.SX32 R83, R6, R0, 0x1, P1 ;  /* 0x0000000006537211 */ /* 0x000fe200008f0eff */
[----:B------:R-:W-:Y:S01]  /*f920*/  IMAD R8, R94, 0x2, R9 ;  /* 0x000000025e087824 */ /* 0x000fe200078e0209 */
[C---:B------:R-:W-:Y:S01]  /*f930*/  LEA R224, P1, R3.reuse, R150, 0x1 ;  /* 0x0000009603e07211 */ /* 0x040fe200078208ff */
[----:B------:R-:W0:Y:S02]  /*f940*/  LDC R144, c[0x0][0x3d8] ;  /* 0x0000f600ff907b82 */ /* 0x000e240000000800 */
[----:B------:R4:W-:Y:S01]  /*f950*/  STL.64 [R1+0x100], R82 ;  /* 0x0001005201007387 */ /* 0x0009e20000100a00 */
[----:B------:R-:W-:Y:S01]  /*f960*/  LEA.HI.X.SX32 R225, R3, R0, 0x1, P1 ;  /* 0x0000000003e17211 */ /* 0x000fe200008f0eff */
[----:B------:R-:W-:Y:S01]  /*f970*/  IMAD R41, R95, 0x2, R8 ;  /* 0x000000025f297824 */ /* 0x000fe200078e0208 */
[-C--:B------:R-:W-:Y:S02]  /*f980*/  LEA R134, P1, R26, R150.reuse, 0x1 ;  /* 0x000000961a867211 */ /* 0x080fe400078208ff */
[C---:B-1----:R-:W-:Y:S01]  /*f990*/  LEA R80, P2, R7.reuse, R150, 0x1 ;  /* 0x0000009607507211 */ /* 0x042fe200078408ff */
[----:B------:R-:W-:Y:S01]  /*f9a0*/  IMAD R6, R96, 0x2, R41 ;  /* 0x0000000260067824 */ /* 0x000fe200078e0229 */
[-C--:B------:R-:W-:Y:S01]  /*f9b0*/  LEA.HI.X.SX32 R135, R26, R0.reuse, 0x1, P1 ;  /* 0x000000001a877211 */ /* 0x080fe200008f0eff */
[----:B------:R-:W1:Y:S01]  /*f9c0*/  LDC R145, c[0x0][0x3d8] ;  /* 0x0000f600ff917b82 */ /* 0x000e620000000800 */
[----:B------:R-:W-:Y:S01]  /*f9d0*/  LEA.HI.X.SX32 R81, R7, R0, 0x1, P2 ;  /* 0x0000000007517211 */ /* 0x000fe200010f0eff */
[----:B------:R-:W-:Y:S01]  /*f9e0*/  IMAD R3, R97, 0x2, R6 ;  /* 0x0000000261037824 */ /* 0x000fe200078e0206 */
[----:B----4-:R-:W-:-:S03]  /*f9f0*/  LEA R82, P2, R4, R150, 0x1 ;  /* 0x0000009604527211 */ /* 0x010fc600078408ff */
[----:B------:R4:W-:Y:S01]  /*fa00*/  STL.64 [R1+0xf8], R80 ;  /* 0x0000f85001007387 */ /* 0x0009e20000100a00 */
[----:B------:R-:W-:Y:S01]  /*fa10*/  LEA.HI.X.SX32 R83, R4, R0, 0x1, P2 ;  /* 0x0000000004537211 */ /* 0x000fe200010f0eff */
[----:B------:R-:W0:Y:S01]  /*fa20*/  @!P0 SYNCS.CCTL.IV [UR9+0x20000] ;  /* 0x02000000ff0089b1 */ /* 0x000e220008000009 */
[-C--:B------:R-:W-:Y:S01]  /*fa30*/  LEA R4, P1, R29, R150.reuse, 0x1 ;  /* 0x000000961d047211 */ /* 0x080fe200078208ff */
[----:B------:R-:W-:Y:S01]  /*fa40*/  STL.64 [R1+0xf0], R224 ;  /* 0x0000f0e001007387 */ /* 0x000fe20000100a00 */
[----:B------:R-:W-:Y:S01]  /*fa50*/  LEA R26, R98, R3, 0x1 ;  /* 0x00000003621a7211 */ /* 0x000fe200078e08ff */
[----:B------:R-:W-:Y:S02]  /*fa60*/  NOP ;  /* 0x0000000000007918 */ /* 0x000fe40000000000 */
[----:B------:R-:W-:Y:S02]  /*fa70*/  STL.64 [R1+0x11c0], R224 ;  /* 0x0011c0e001007387 */ /* 0x000fe40000100a00 */
[----:B------:R-:W-:Y:S01]  /*fa80*/  IMAD R7, R99, 0x2, R26 ;  /* 0x0000000263077824 */ /* 0x000fe200078e021a */
[C---:B----4-:R-:W-:Y:S01]  /*fa90*/  LEA R80, P3, R5.reuse, R150, 0x1 ;  /* 0x0000009605507211 */ /* 0x050fe200078608ff */
[----:B------:R4:W-:Y:S03]  /*faa0*/  STL.64 [R1+0xe8], R82 ;  /* 0x0000e85201007387 */ /* 0x0009e60000100a00 */
[----:B------:R-:W-:-:S02]  /*fab0*/  LEA.HI.X.SX32 R81, R5, R0, 0x1, P3 ;  /* 0x0000000005517211 */ /* 0x000fc400018f0eff */
[----:B------:R-:W-:-:S03]  /*fac0*/  LEA.HI.X.SX32 R5, R29, R0, 0x1, P1 ;  /* 0x000000001d057211 */ /* 0x000fc600008f0eff */
[----:B------:R0:W-:Y:S01]  /*fad0*/  STL.64 [R1+0xe0], R80 ;  /* 0x0000e05001007387 */ /* 0x0001e20000100a00 */
[----:B----4-:R-:W-:-:S03]  /*fae0*/  LEA R82, P2, R25, R150, 0x1 ;  /* 0x0000009619527211 */ /* 0x010fc600078408ff */
[----:B------:R4:W-:Y:S01]  /*faf0*/  STL.64 [R1+0xd8], R134 ;  /* 0x0000d88601007387 */ /* 0x0009e20000100a00 */
[----:B------:R-:W-:Y:S02]  /*fb00*/  LEA.HI.X.SX32 R83, R25, R0, 0x1, P2 ;  /* 0x0000000019537211 */ /* 0x000fe400010f0eff */
[----:B0-----:R-:W-:-:S03]  /*fb10*/  LEA R80, P3, R24, R150, 0x1 ;  /* 0x0000009618507211 */ /* 0x001fc600078608ff */
[----:B------:R0:W-:Y:S01]  /*fb20*/  STL.64 [R1+0xd0], R82 ;  /* 0x0000d05201007387 */ /* 0x0001e20000100a00 */
[----:B------:R-:W-:Y:S02]  /*fb30*/  LEA.HI.X.SX32 R81, R24, R0, 0x1, P3 ;  /* 0x0000000018517211 */ /* 0x000fe400018f0eff */
[----:B------:R-:W-:-:S03]  /*fb40*/  LEA R24, P1, R32, R150, 0x1 ;  /* 0x0000009620187211 */ /* 0x000fc600078208ff */
[----:B------:R1:W-:Y:S01]  /*fb50*/  STL.64 [R1+0xc8], R80 ;  /* 0x0000c85001007387 */ /* 0x0003e20000100a00 */
[----:B------:R-:W-:Y:S02]  /*fb60*/  LEA.HI.X.SX32 R25, R32, R0, 0x1, P1 ;  /* 0x0000000020197211 */ /* 0x000fe400008f0eff */
[CC--:B----4-:R-:W-:Y:S01]  /*fb70*/  LEA R134, P1, R35.reuse, R150.reuse, 0x1 ;  /* 0x0000009623867211 */ /* 0x0d0fe200078208ff */
[----:B------:R4:W-:Y:S01]  /*fb80*/  STL.64 [R1+0xc0], R4 ;  /* 0x0000c00401007387 */ /* 0x0009e20000100a00 */
[C---:B0-----:R-:W-:Y:S02]  /*fb90*/  LEA R82, P2, R28.reuse, R150, 0x1 ;  /* 0x000000961c527211 */ /* 0x041fe400078408ff */
[-C--:B------:R-:W-:Y:S02]  /*fba0*/  LEA.HI.X.SX32 R135, R35, R0.reuse, 0x1, P1 ;  /* 0x0000000023877211 */ /* 0x080fe400008f0eff */
[----:B------:R-:W-:Y:S02]  /*fbb0*/  LEA.HI.X.SX32 R83, R28, R0, 0x1, P2 ;  /* 0x000000001c537211 */ /* 0x000fe400010f0eff */
[----:B-1----:R-:W-:-:S03]  /*fbc0*/  LEA R80, P3, R27, R150, 0x1 ;  /* 0x000000961b507211 */ /* 0x002fc600078608ff */
[----:B------:R0:W-:Y:S01]  /*fbd0*/  STL.64 [R1+0xb8], R82 ;  /* 0x0000b85201007387 */ /* 0x0001e20000100a00 */
[----:B------:R-:W-:Y:S01]  /*fbe0*/  LEA.HI.X.SX32 R81, R27, R0, 0x1, P3 ;  /* 0x000000001b517211 */ /* 0x000fe200018f0eff */
[----:B----4-:R-:W-:-:S04]  /*fbf0*/  IMAD R4, R100, 0x2, R7 ;  /* 0x0000000264047824 */ /* 0x010fc800078e0207 */
[----:B------:R1:W-:Y:S01]  /*fc00*/  STL.64 [R1+0xb0], R80 ;  /* 0x0000b05001007387 */ /* 0x0003e20000100a00 */
[----:B------:R-:W-:-:S03]  /*fc10*/  IMAD R28, R101, 0x2, R4 ;  /* 0x00000002651c7824 */ /* 0x000fc600078e0204 */
[----:B------:R4:W-:Y:S01]  /*fc20*/  STL.64 [R1+0xa8], R24 ;  /* 0x0000a81801007387 */ /* 0x0009e20000100a00 */
[----:B0-----:R-:W-:-:S04]  /*fc30*/  LEA R82, P2, R31, R150, 0x1 ;  /* 0x000000961f527211 */ /* 0x001fc800078408ff */
        /* <DEDUP_REMOVED lines=8> */
[----:B0-----:R-:W-:Y:S01]  /*fcc0*/  LEA R82, P2, R34, R150, 0x1 ;  /* 0x0000009622527211 */ /* 0x001fe200078408ff */
[----:B------:R-:W-:-:S03]  /*fcd0*/  IMAD R30, R104, 0x2, R5 ;  /* 0x00000002681e7824 */ /* 0x000fc600078e0205 */
[----:B------:R-:W-:Y:S01]  /*fce0*/  LEA.HI.X.SX32 R83, R34, R0, 0x1, P2 ;  /* 0x0000000022537211 */ /* 0x000fe200010f0eff */
[----:B------:R-:W-:Y:S01]  /*fcf0*/  IMAD R27, R105, 0x2, R30 ;  /* 0x00000002691b7824 */ /* 0x000fe200078e021e */
[----:B-1----:R-:W-:-:S03]  /*fd00*/  LEA R80, P3, R33, R150, 0x1 ;  /* 0x0000009621507211 */ /* 0x002fc600078608ff */
[----:B------:R0:W-:Y:S01]  /*fd10*/  STL.64 [R1+0x88], R82 ;  /* 0x0000885201007387 */ /* 0x0001e20000100a00 */
[----:B------:R-:W-:Y:S01]  /*fd20*/  IMAD R24, R106, 0x2, R27 ;  /* 0x000000026a187824 */ /* 0x000fe200078e021b */
[----:B------:R-:W-:Y:S02]  /*fd30*/  LEA.HI.X.SX32 R81, R33, R0, 0x1, P3 ;  /* 0x0000000021517211 */ /* 0x000fe400018f0eff */
[----:B----4-:R-:W-:Y:S02]  /*fd40*/  LEA R134, P1, R39, R150, 0x1 ;  /* 0x0000009627867211 */ /* 0x010fe400078208ff */
[----:B------:R-:W-:Y:S01]  /*fd50*/  LEA R31, R107, R24, 0x1 ;  /* 0x000000186b1f7211 */ /* 0x000fe200078e08ff */
[----:B------:R1:W-:Y:S01]  /*fd60*/  STL.64 [R1+0x80], R80 ;  /* 0x0000805001007387 */ /* 0x0003e20000100a00 */
[----:B------:R-:W-:-:S03]  /*fd70*/  LEA.HI.X.SX32 R135, R39, R0, 0x1, P1 ;  /* 0x0000000027877211 */ /* 0x000fc600008f0eff */
[----:B------:R-:W-:Y:S01]  /*fd80*/  IMAD R29, R108, 0x2, R31 ;  /* 0x000000026c1d7824 */ /* 0x000fe200078e021f */
[C---:B0-----:R-:W-:Y:S01]  /*fd90*/  LEA R82, P2, R38.reuse, R150, 0x1 ;  /* 0x0000009626527211 */ /* 0x041fe200078408ff */
[----:B------:R-:W-:Y:S03]  /*fda0*/  STL.64 [R1+0x78], R134 ;  /* 0x0000788601007387 */ /* 0x000fe60000100a00 */
[----:B------:R-:W-:Y:S02]  /*fdb0*/  LEA.HI.X.SX32 R83, R38, R0, 0x1, P2 ;  /* 0x0000000026537211 */ /* 0x000fe400010f0eff */
[CC--:B------:R-:W-:Y:S02]  /*fdc0*/  LEA R250, P2, R37.reuse, R150.reuse, 0x1 ;  /* 0x0000009625fa7211 */ /* 0x0c0fe400078408ff */
[----:B-1----:R-:W-:Y:S01]  /*fdd0*/  LEA R80, P3, R36, R150, 0x1 ;  /* 0x0000009624507211 */ /* 0x002fe200078608ff */
[----:B------:R0:W-:Y:S01]  /*fde0*/  STL.64 [R1+0x70], R82 ;  /* 0x0000705201007387 */ /* 0x0001e20000100a00 */
[----:B------:R-:W-:-:S02]  /*fdf0*/  LEA.HI.X.SX32 R251, R37, R0, 0x1, P2 ;  /* 0x0000000025fb7211 */ /* 0x000fc400010f0eff */
[----:B------:R-:W-:-:S05]  /*fe00*/  LEA.HI.X.SX32 R81, R36, R0, 0x1, P3 ;  /* 0x0000000024517211 */ /* 0x000fca00018f0eff */
[----:B------:R1:W-:Y:S01]  /*fe10*/  STL.64 [R1+0x68], R80 ;  /* 0x0000685001007387 */ /* 0x0003e20000100a00 */
[----:B0-----:R-:W-:-:S04]  /*fe20*/  LEA R82, P1, R40, R150, 0x1 ;  /* 0x0000009628527211 */ /* 0x001fc800078208ff */
[----:B------:R-:W-:Y:S02]  /*fe30*/  LEA.HI.X.SX32 R83, R40, R0, 0x1, P1 ;  /* 0x0000000028537211 */ /* 0x000fe400008f0eff */
[CC--:B------:R-:W-:Y:S02]  /*fe40*/  LEA R134, P1, R23.reuse, R150.reuse, 0x1 ;  /* 0x0000009617867211 */ /* 0x0c0fe400078208ff */
[C---:B-1----:R-:W-:Y:S01]  /*fe50*/  LEA R80, P3, R22.reuse, R150, 0x1 ;  /* 0x0000009616507211 */ /* 0x042fe200078608ff */
[----:B------:R-:W-:Y:S01]  /*fe60*/  STL.64 [R1+0x60], R82 ;  /* 0x0000605201007387 */ /* 0x000fe20000100a00 */
[-C--:B------:R-:W-:Y:S02]  /*fe70*/  LEA.HI.X.SX32 R135, R23, R0.reuse, 0x1, P1 ;  /* 0x0000000017877211 */ /* 0x080fe400008f0eff */
[----:B------:R-:W-:Y:S01]  /*fe80*/  LEA.HI.X.SX32 R81, R22, R0, 0x1, P3 ;  /* 0x0000000016517211 */ /* 0x000fe200018f0eff */
[----:B------:R-:W-:Y:S01]  /*fe90*/  IMAD R22, R109, 0x2, R29 ;  /* 0x000000026d167824 */ /* 0x000fe200078e021d */
[----:B------:R-:W-:Y:S01]  /*fea0*/  STL.64 [R1+0x1248], R82 ;  /* 0x0012485201007387 */ /* 0x000fe20000100a00 */
[----:B------:R-:W-:-:S02]  /*feb0*/  LEA R248, P3, R20, R150, 0x1 ;  /* 0x0000009614f87211 */ /* 0x000fc400078608ff */
[----:B------:R-:W-:Y:S01]  /*fec0*/  IMAD R23, R110, 0x2, R22 ;  /* 0x000000026e177824 */ /* 0x000fe200078e0216 */
[----:B------:R0:W-:Y:S01]  /*fed0*/  STL.64 [R1+0x50], R80 ;  /* 0x0000505001007387 */ /* 0x0001e20000100a00 */
[----:B------:R-:W-:Y:S02]  /*fee0*/  LEA.HI.X.SX32 R249, R20, R0, 0x1, P3 ;  /* 0x0000000014f97211 */ /* 0x000fe400018f0eff */
[----:B------:R-:W-:Y:S01]  /*fef0*/  LEA R142, P1, R19, R150, 0x1 ;  /* 0x00000096138e7211 */ /* 0x000fe200078208ff */
[----:B------:R-:W-:Y:S01]  /*ff00*/  STL.64 [R1+0x58], R250 ;  /* 0x000058fa01007387 */ /* 0x000fe20000100a00 */
[----:B------:R-:W-:Y:S02]  /*ff10*/  IMAD R20, R111, 0x2, R23 ;  /* 0x000000026f147824 */ /* 0x000fe400078e0217 */
[----:B------:R-:W-:Y:S01]  /*ff20*/  LEA.HI.X.SX32 R143, R19, R0, 0x1, P1 ;  /* 0x00000000138f7211 */ /* 0x000fe200008f0eff */
[----:B------:R-:W-:Y:S01]  /*ff30*/  STL.64 [R1+0x11f0], R250 ;  /* 0x0011f0fa01007387 */ /* 0x000fe20000100a00 */
[----:B------:R-:W-:Y:S01]  /*ff40*/  IMAD R19, R112, 0x2, R20 ;  /* 0x0000000270137824 */ /* 0x000fe200078e0214 */
[----:B------:R-:W-:-:S02]  /*ff50*/  LEA R224, P1, R17, R150, 0x1 ;  /* 0x0000009611e07211 */ /* 0x000fc400078208ff */
[----:B0-----:R-:W-:Y:S01]  /*ff60*/  LEA R80, P2, R21, R150, 0x1 ;  /* 0x0000009615507211 */ /* 0x001fe200078408ff */
[----:B------:R0:W-:Y:S01]  /*ff70*/  STL.64 [R1+0x48], R134 ;  /* 0x0000488601007387 */ /* 0x0001e20000100a00 */
[-C--:B------:R-:W-:Y:S02]  /*ff80*/  LEA.HI.X.SX32 R225, R17, R0.reuse, 0x1, P1 ;  /* 0x0000000011e17211 */ /* 0x080fe400008f0eff */
[----:B------:R-:W-:Y:S02]  /*ff90*/  LEA.HI.X.SX32 R81, R21, R0, 0x1, P2 ;  /* 0x0000000015517211 */ /* 0x000fe400010f0eff */
[----:B------:R-:W-:-:S03]  /*ffa0*/  LEA R136, P2, R18, R150, 0x1 ;  /* 0x0000009612887211 */ /* 0x000fc600078408ff */
[----:B------:R-:W-:Y:S01]  /*ffb0*/  STL.64 [R1+0x40], R80 ;  /* 0x0000405001007387 */ /* 0x000fe20000100a00 */
[----:B------:R-:W-:Y:S01]  /*ffc0*/  LEA.HI.X.SX32 R137, R18, R0, 0x1, P2 ;  /* 0x0000000012897211 */ /* 0x000fe200010f0eff */
[----:B------:R-:W-:Y:S01]  /*ffd0*/  IMAD R18, R113, 0x2, R19 ;  /* 0x0000000271127824 */ /* 0x000fe200078e0213 */
[C---:B0-----:R-:W-:Y:S01]  /*ffe0*/  LEA R134, P3, R16.reuse, R150, 0x1 ;  /* 0x0000009610867211 */ /* 0x041fe200078608ff */
[----:B------:R-:W-:Y:S03]  /*fff0*/  STL.64 [R1+0x1250], R80 ;  /* 0x0012505001007387 */ /* 0x000fe60000100a00 */
[----:B------:R-:W-:Y:S01]  /*10000*/  LEA.HI.X.SX32 R135, R16, R0, 0x1, P3 ;  /* 0x0000000010877211 */ /* 0x000fe200018f0eff */
[----:B------:R-:W-:Y:S01]  /*10010*/  STL.64 [R1+0x38], R248 ;  /* 0x000038f801007387 */ /* 0x000fe20000100a00 */
[----:B------:R-:W-:-:S03]  /*10020*/  IMAD R16, R114, 0x2, R18 ;  /* 0x0000000272107824 */ /* 0x000fc600078e0212 */
[----:B------:R-:W-:Y:S04]  /*10030*/  STL.64 [R1+0x11f8], R248 ;  /* 0x0011f8f801007387 */ /* 0x000fe80000100a00 */
[----:B------:R-:W-:Y:S04]  /*10040*/  STL.64 [R1+0x30], R142 ;  /* 0x0000308e01007387 */ /* 0x000fe80000100a00 */
[----:B------:R0:W-:Y:S04]  /*10050*/  STL.64 [R1+0x28], R136 ;  /* 0x0000288801007387 */ /* 0x0001e80000100a00 */
[----:B------:R1:W-:Y:S04]  /*10060*/  STL.64 [R1+0x20], R134 ;  /* 0x0000208601007387 */ /* 0x0003e80000100a00 */
[----:B------:R-:W-:Y:S01]  /*10070*/  STL.64 [R1+0x18], R224 ;  /* 0x000018e001007387 */ /* 0x000fe20000100a00 */
[----:B0-----:R-:W-:-:S03]  /*10080*/  LEA R136, P2, R15, R150, 0x1 ;  /* 0x000000960f887211 */ /* 0x001fc600078408ff */
[----:B------:R0:W-:Y:S01]  /*10090*/  STL.64 [R1+0x1200], R224 ;  /* 0x001200e001007387 */ /* 0x0001e20000100a00 */
[C---:B-1----:R-:W-:Y:S02]  /*100a0*/  LEA R134, P3, R14.reuse, R150, 0x1 ;  /* 0x000000960e867211 */ /* 0x042fe400078608ff */
[-C--:B------:R-:W-:Y:S02]  /*100b0*/  LEA.HI.X.SX32 R137, R15, R0.reuse, 0x1, P2 ;  /* 0x000000000f897211 */ /* 0x080fe400010f0eff */
[----:B------:R-:W-:Y:S02]  /*100c0*/  LEA.HI.X.SX32 R135, R14, R0, 0x1, P3 ;  /* 0x000000000e877211 */ /* 0x000fe400018f0eff */
[----:B------:R-:W-:Y:S01]  /*100d0*/  LEA R14, R115, R16, 0x1 ;  /* 0x00000010730e7211 */ /* 0x000fe200078e08ff */
[----:B------:R-:W-:Y:S01]  /*100e0*/  STL.64 [R1+0x10], R136 ;  /* 0x0000108801007387 */ /* 0x000fe20000100a00 */
[-C--:B------:R-:W-:Y:S02]  /*100f0*/  LEA R246, P2, R12, R150.reuse, 0x1 ;  /* 0x000000960cf67211 */ /* 0x080fe400078408ff */
[-C--:B0-----:R-:W-:Y:S01]  /*10100*/  LEA R224, P1, R13, R150.reuse, 0x1 ;  /* 0x000000960de07211 */ /* 0x081fe200078208ff */
[----:B------:R-:W-:Y:S01]  /*10110*/  STL.64 [R1+0x8], R134 ;  /* 0x0000088601007387 */ /* 0x000fe20000100a00 */
[----:B------:R-:W-:-:S02]  /*10120*/  LEA R244, P3, R10, R150, 0x1 ;  /* 0x000000960af47211 */ /* 0x000fc400078608ff */
[-C--:B------:R-:W-:Y:S01]  /*10130*/  LEA.HI.X.SX32 R225, R13, R0.reuse, 0x1, P1 ;  /* 0x000000000de17211 */ /* 0x080fe200008f0eff */
[----:B------:R-:W-:Y:S01]  /*10140*/  IMAD R13, R116, 0x2, R14 ;  /* 0x00000002740d7824 */ /* 0x000fe200078e020e */
[-C--:B------:R-:W-:Y:S02]  /*10150*/  LEA.HI.X.SX32 R247, R12, R0.reuse, 0x1, P2 ;  /* 0x000000000cf77211 */ /* 0x080fe400010f0eff */
[----:B------:R-:W-:Y:S01]  /*10160*/  LEA.HI.X.SX32 R245, R10, R0, 0x1, P3 ;  /* 0x000000000af57211 */ /* 0x000fe200018f0eff */
[----:B------:R-:W-:Y:S01]  /*10170*/  IMAD R12, R117, 0x2, R13 ;  /* 0x00000002750c7824 */ /* 0x000fe200078e020d */
[CC--:B------:R-:W-:Y:S01]  /*10180*/  LEA R240, P2, R9.reuse, R150.reuse, 0x1 ;  /* 0x0000009609f07211 */ /* 0x0c0fe200078408ff */
[----:B------:R-:W-:Y:S01]  /*10190*/  STL.64 [R1+0x1208], R246 ;  /* 0x001208f601007387 */ /* 0x000fe20000100a00 */
[----:B------:R-:W-:Y:S01]  /*101a0*/  LEA R238, P3, R8, R150, 0x1 ;  /* 0x0000009608ee7211 */ /* 0x000fe200078608ff */
[----:B------:R-:W-:Y:S01]  /*101b0*/  IMAD R10, R118, 0x2, R12 ;  /* 0x00000002760a7824 */ /* 0x000fe200078e020c */
[-C--:B------:R-:W-:Y:S01]  /*101c0*/  LEA.HI.X.SX32 R241, R9, R0.reuse, 0x1, P2 ;  /* 0x0000000009f17211 */ /* 0x080fe200010f0eff */
[----:B------:R-:W-:Y:S01]  /*101d0*/  STL.64 [R1], R224 ;  /* 0x000000e001007387 */ /* 0x000fe20000100a00 */
[----:B------:R-:W-:Y:S01]  /*101e0*/  LEA.HI.X.SX32 R239, R8, R0, 0x1, P3 ;  /* 0x0000000008ef7211 */ /* 0x000fe200018f0eff */
[----:B------:R-:W-:Y:S01]  /*101f0*/  IMAD R9, R119, 0x2, R10 ;  /* 0x0000000277097824 */ /* 0x000fe200078e020a */
[CC--:B------:R-:W-:Y:S01]  /*10200*/  LEA R232, P3, R3.reuse, R150.reuse, 0x1 ;  /* 0x0000009603e87211 */ /* 0x0c0fe200078608ff */
[----:B------:R-:W-:Y:S01]  /*10210*/  STL.64 [R1+0x1258], R224 ;  /* 0x001258e001007387 */ /* 0x000fe20000100a00 */
[----:B------:R-:W-:Y:S01]  /*10220*/  LEA R234, P2, R6, R150, 0x1 ;  /* 0x0000009606ea7211 */ /* 0x000fe200078408ff */
[----:B------:R-:W-:Y:S01]  /*10230*/  IMAD R8, R120, 0x2, R9 ;  /* 0x0000000278087824 */ /* 0x000fe200078e0209 */
[-C--:B------:R-:W-:Y:S01]  /*10240*/  LEA.HI.X.SX32 R233, R3, R0.reuse, 0x1, P3 ;  /* 0x0000000003e97211 */ /* 0x080fe200018f0eff */
[----:B------:R-:W-:Y:S01]  /*10250*/  STL.64 [R1+0x11c8], R244 ;  /* 0x0011c8f401007387 */ /* 0x000fe20000100a00 */
[----:B------:R-:W-:Y:S01]  /*10260*/  LEA.HI.X.SX32 R235, R6, R0, 0x1, P2 ;  /* 0x0000000006eb7211 */ /* 0x000fe200010f0eff */
[----:B------:R-:W-:Y:S01]  /*10270*/  IMAD R3, R121, 0x2, R8 ;  /* 0x0000000279037824 */ /* 0x000fe200078e0208 */
[----:B------:R-:W-:-:S02]  /*10280*/  LEA R242, P1, R11, R150, 0x1 ;  /* 0x000000960bf27211 */ /* 0x000fc400078208ff */
[----:B------:R-:W-:Y:S01]  /*10290*/  LEA R226, P3, R4, R150, 0x1 ;  /* 0x0000009604e27211 */ /* 0x000fe200078608ff */
[----:B------:R-:W-:Y:S01]  /*102a0*/  IMAD R6, R122, 0x2, R3 ;  /* 0x000000027a067824 */ /* 0x000fe200078e0203 */
[-C--:B------:R-:W-:Y:S02]  /*102b0*/  LEA.HI.X.SX32 R243, R11, R0.reuse, 0x1, P1 ;  /* 0x000000000bf37211 */ /* 0x080fe400008f0eff */
[----:B------:R-:W-:Y:S02]  /*102c0*/  LEA.HI.X.SX32 R227, R4, R0, 0x1, P3 ;  /* 0x0000000004e37211 */ /* 0x000fe400018f0eff */
[-C--:B------:R-:W-:Y:S01]  /*102d0*/  LEA R236, P1, R41, R150.reuse, 0x1 ;  /* 0x0000009629ec7211 */ /* 0x080fe200078208ff */
[----:B------:R-:W-:Y:S01]  /*102e0*/  STL [R1+0x10a8], R243 ;  /* 0x0010a8f301007387 */ /* 0x000fe20000100800 */
[----:B------:R-:W-:Y:S02]  /*102f0*/  LEA R228, P2, R7, R150, 0x1 ;  /* 0x0000009607e47211 */ /* 0x000fe400078408ff */
[----:B------:R-:W-:Y:S01]  /*10300*/  LEA R4, R123, R6, 0x1 ;  /* 0x000000067b047211 */ /* 0x000fe200078e08ff */
[----:B------:R-:W-:Y:S01]  /*10310*/  STL.64 [R1+0x10c0], R242 ;  /* 0x0010c0f201007387 */ /* 0x000fe20000100a00 */
[----:B------:R-:W-:-:S02]  /*10320*/  LEA.HI.X.SX32 R237, R41, R0, 0x1, P1 ;  /* 0x0000000029ed7211 */ /* 0x000fc400008f0eff */
[----:B------:R-:W-:Y:S01]  /*10330*/  LEA.HI.X.SX32 R229, R7, R0, 0x1, P2 ;  /* 0x0000000007e57211 */ /* 0x000fe200010f0eff */
[----:B------:R-:W-:Y:S01]  /*10340*/  IMAD R7, R124, 0x2, R4 ;  /* 0x000000027c077824 */ /* 0x000fe200078e0204 */
[CC--:B------:R-:W-:Y:S01]  /*10350*/  LEA R218, P3, R5.reuse, R150.reuse, 0x1 ;  /* 0x0000009605da7211 */ /* 0x0c0fe200078608ff */
[----:B------:R-:W-:Y:S01]  /*10360*/  STL.64 [R1+0x1210], R242 ;  /* 0x001210f201007387 */ /* 0x000fe20000100a00 */
[C---:B------:R-:W-:Y:S02]  /*10370*/  LEA R230, P1, R26.reuse, R150, 0x1 ;  /* 0x000000961ae67211 */ /* 0x040fe400078208ff */
[-C--:B------:R-:W-:Y:S01]  /*10380*/  LEA.HI.X.SX32 R219, R5, R0.reuse, 0x1, P3 ;  /* 0x0000000005db7211 */ /* 0x080fe200018f0eff */
[----:B------:R-:W-:Y:S01]  /*10390*/  IMAD R5, R125, 0x2, R7 ;  /* 0x000000027d057824 */ /* 0x000fe200078e0207 */
[----:B------:R-:W-:Y:S01]  /*103a0*/  LEA.HI.X.SX32 R231, R26, R0, 0x1, P1 ;  /* 0x000000001ae77211 */ /* 0x000fe200008f0eff */
[----:B------:R-:W-:Y:S01]  /*103b0*/  STL.64 [R1+0x1268], R240 ;  /* 0x001268f001007387 */ /* 0x000fe20000100a00 */
[-C--:B------:R-:W-:Y:S01]  /*103c0*/  LEA R222, P1, R28, R150.reuse, 0x1 ;  /* 0x000000961cde7211 */ /* 0x080fe200078208ff */
[----:B------:R-:W-:Y:S01]  /*103d0*/  IMAD R15, R126, 0x2, R5 ;  /* 0x000000027e0f7824 */ /* 0x000fe200078e0205 */
[----:B------:R-:W-:Y:S01]  /*103e0*/  LEA R220, P2, R25, R150, 0x1 ;  /* 0x0000009619dc7211 */ /* 0x000fe200078408ff */
[----:B------:R-:W-:Y:S01]  /*103f0*/  STL.64 [R1+0x1218], R238 ;  /* 0x001218ee01007387 */ /* 0x000fe20000100a00 */
[-C--:B------:R-:W-:Y:S01]  /*10400*/  LEA.HI.X.SX32 R223, R28, R0.reuse, 0x1, P1 ;  /* 0x000000001cdf7211 */ /* 0x080fe200008f0eff */
[----:B------:R-:W-:Y:S01]  /*10410*/  IMAD R11, R127, 0x2, R15 ;  /* 0x000000027f0b7824 */ /* 0x000fe200078e020f */
[----:B------:R-:W-:Y:S01]  /*10420*/  LEA.HI.X.SX32 R221, R25, R0, 0x1, P2 ;  /* 0x0000000019dd7211 */ /* 0x000fe200010f0eff */
[----:B------:R-:W-:Y:S01]  /*10430*/  STL.64 [R1+0x11d0], R236 ;  /* 0x0011d0ec01007387 */ /* 0x000fe20000100a00 */
[-C--:B------:R-:W-:Y:S01]  /*10440*/  LEA R216, P1, R30, R150.reuse, 0x1 ;  /* 0x000000961ed87211 */ /* 0x080fe200078208ff */
[----:B------:R-:W-:Y:S01]  /*10450*/  IMAD R21, R128, 0x2, R11 ;  /* 0x0000000280157824 */ /* 0x000fe200078e020b */
[-C--:B------:R-:W-:Y:S01]  /*10460*/  LEA R212, P2, R27, R150.reuse, 0x1 ;  /* 0x000000961bd47211 */ /* 0x080fe200078408ff */
[----:B------:R-:W-:Y:S01]  /*10470*/  STL [R1+0x10c8], R234 ;  /* 0x0010c8ea01007387 */ /* 0x000fe20000100800 */
[----:B------:R-:W-:Y:S01]  /*10480*/  LEA R210, P3, R24, R150, 0x1 ;  /* 0x0000009618d27211 */ /* 0x000fe200078608ff */
[----:B------:R-:W-:Y:S01]  /*10490*/  IMAD R17, R129, 0x2, R21 ;  /* 0x0000000281117824 */ /* 0x000fe200078e0215 */
[-C--:B------:R-:W-:Y:S01]  /*104a0*/  LEA.HI.X.SX32 R217, R30, R0.reuse, 0x1, P1 ;  /* 0x000000001ed97211 */ /* 0x080fe200008f0eff */
[----:B------:R-:W-:Y:S01]  /*104b0*/  STL [R1+0x10a4], R235 ;  /* 0x0010a4eb01007387 */ /* 0x000fe20000100800 */
[----:B------:R-:W-:-:S02]  /*104c0*/  LEA.HI.X.SX32 R213, R27, R0, 0x1, P2 ;  /* 0x000000001bd57211 */ /* 0x000fc400010f0eff */
[-C--:B------:R-:W-:Y:S01]  /*104d0*/  LEA R208, P1, R31, R150.reuse, 0x1 ;  /* 0x000000961fd07211 */ /* 0x080fe200078208ff */
[----:B------:R-:W-:Y:S01]  /*104e0*/  STL [R1+0x10d8], R235 ;  /* 0x0010d8eb01007387 */ /* 0x000fe20000100800 */
[----:B------:R-:W-:Y:S02]  /*104f0*/  LEA R206, P2, R29, R150, 0x1 ;  /* 0x000000961dce7211 */ /* 0x000fe400078408ff */
[----:B------:R-:W-:Y:S01]  /*10500*/  LEA.HI.X.SX32 R211, R24, R0, 0x1, P3 ;  /* 0x0000000018d37211 */ /* 0x000fe200018f0eff */
[----:B------:R-:W-:Y:S01]  /*10510*/  STL.64 [R1+0x1100], R234 ;  /* 0x001100ea01007387 */ /* 0x000fe20000100a00 */
[----:B------:R-:W-:Y:S02]  /*10520*/  LEA R204, P3, R22, R150, 0x1 ;  /* 0x0000009616cc7211 */ /* 0x000fe400078608ff */
[-C--:B------:R-:W-:Y:S01]  /*10530*/  LEA.HI.X.SX32 R209, R31, R0.reuse, 0x1, P1 ;  /* 0x000000001fd17211 */ /* 0x080fe200008f0eff */
[----:B------:R-:W-:Y:S01]  /*10540*/  STL [R1+0x1290], R232 ;  /* 0x001290e801007387 */ /* 0x000fe20000100800 */
[----:B------:R-:W-:-:S02]  /*10550*/  LEA.HI.X.SX32 R207, R29, R0, 0x1, P2 ;  /* 0x000000001dcf7211 */ /* 0x000fc400010f0eff */
[-C--:B------:R-:W-:Y:S01]  /*10560*/  LEA R202, P1, R23, R150.reuse, 0x1 ;  /* 0x0000009617ca7211 */ /* 0x080fe200078208ff */
[----:B------:R-:W-:Y:S01]  /*10570*/  STL [R1+0x1270], R233 ;  /* 0x001270e901007387 */ /* 0x000fe20000100800 */
[----:B------:R-:W-:Y:S02]  /*10580*/  LEA R200, P2, R20, R150, 0x1 ;  /* 0x0000009614c87211 */ /* 0x000fe400078408ff */
[----:B------:R-:W-:Y:S01]  /*10590*/  LEA.HI.X.SX32 R205, R22, R0, 0x1, P3 ;  /* 0x0000000016cd7211 */ /* 0x000fe200018f0eff */
[----:B------:R-:W-:Y:S01]  /*105a0*/  IMAD R22, R130, 0x2, R17 ;  /* 0x0000000282167824 */ /* 0x000fe200078e0211 */
[----:B------:R-:W-:Y:S01]  /*105b0*/  LEA R198, P3, R19, R150, 0x1 ;  /* 0x0000009613c67211 */ /* 0x000fe200078608ff */
[----:B------:R-:W-:Y:S01]  /*105c0*/  STL.64 [R1+0x1220], R230 ;  /* 0x001220e601007387 */ /* 0x000fe20000100a00 */
[-C--:B------:R-:W-:Y:S02]  /*105d0*/  LEA.HI.X.SX32 R203, R23, R0.reuse, 0x1, P1 ;  /* 0x0000000017cb7211 */ /* 0x080fe400008f0eff */
[----:B------:R-:W-:Y:S01]  /*105e0*/  LEA.HI.X.SX32 R201, R20, R0, 0x1, P2 ;  /* 0x0000000014c97211 */ /* 0x000fe200010f0eff */
[----:B------:R-:W-:Y:S01]  /*105f0*/  STL.64 [R1+0x1230], R228 ;  /* 0x001230e401007387 */ /* 0x000fe20000100a00 */
[----:B------:R-:W-:-:S02]  /*10600*/  LEA R196, P1, R18, R150, 0x1 ;  /* 0x0000009612c47211 */ /* 0x000fc400078208ff */
[----:B------:R-:W-:Y:S01]  /*10610*/  LEA R192, P2, R16, R150, 0x1 ;  /* 0x0000009610c07211 */ /* 0x000fe200078408ff */
[----:B------:R-:W-:Y:S01]  /*10620*/  STL [R1+0x10a0], R227 ;  /* 0x0010a0e301007387 */ /* 0x000fe20000100800 */
[----:B------:R-:W-:Y:S02]  /*10630*/  LEA.HI.X.SX32 R199, R19, R0, 0x1, P3 ;  /* 0x0000000013c77211 */ /* 0x000fe400018f0eff */
[----:B------:R-:W-:Y:S01]  /*10640*/  LEA R19, R131, R22, 0x1 ;  /* 0x0000001683137211 */ /* 0x000fe200078e08ff */
[----:B------:R-:W-:Y:S01]  /*10650*/  STL.64 [R1+0x10d0], R226 ;  /* 0x0010d0e201007387 */ /* 0x000fe20000100a00 */
[----:B------:R-:W-:Y:S02]  /*10660*/  LEA R190, P3, R14, R150, 0x1 ;  /* 0x000000960ebe7211 */ /* 0x000fe400078608ff */
[-C--:B------:R-:W-:Y:S01]  /*10670*/  LEA.HI.X.SX32 R197, R18, R0.reuse, 0x1, P1 ;  /* 0x0000000012c57211 */ /* 0x080fe200008f0eff */
[----:B--2---:R-:W-:Y:S01]  /*10680*/  IMAD R18, R138, 0x2, R19 ;  /* 0x000000028a127824 */ /* 0x004fe200078e0213 */
[----:B------:R-:W-:Y:S01]  /*10690*/  LEA.HI.X.SX32 R193, R16, R0, 0x1, P2 ;  /* 0x0000000010c17211 */ /* 0x000fe200010f0eff */
[----:B------:R-:W-:Y:S01]  /*106a0*/  STL.64 [R1+0x1278], R222 ;  /* 0x001278de01007387 */ /* 0x000fe20000100a00 */
[----:B------:R-:W-:-:S02]  /*106b0*/  LEA R188, P1, R13, R150, 0x1 ;  /* 0x000000960dbc7211 */ /* 0x000fc400078208ff */
[----:B------:R-:W-:Y:S01]  /*106c0*/  LEA R186, P2, R12, R150, 0x1 ;  /* 0x000000960cba7211 */ /* 0x000fe200078408ff */
[----:B------:R-:W-:Y:S01]  /*106d0*/  STL.64 [R1+0x1240], R220 ;  /* 0x001240dc01007387 */ /* 0x000fe20000100a00 */
[----:B------:R-:W-:Y:S01]  /*106e0*/  LEA.HI.X.SX32 R191, R14, R0, 0x1, P3 ;  /* 0x000000000ebf7211 */ /* 0x000fe200018f0eff */
[----:B------:R-:W-:Y:S01]  /*106f0*/  IMAD R14, R139, 0x2, R18 ;  /* 0x000000028b0e7824 */ /* 0x000fe200078e0212 */
[----:B------:R-:W-:Y:S01]  /*10700*/  LEA R184, P3, R10, R150, 0x1 ;  /* 0x000000960ab87211 */ /* 0x000fe200078608ff */
[----:B------:R-:W-:Y:S01]  /*10710*/  STL.64 [R1+0x1280], R218 ;  /* 0x001280da01007387 */ /* 0x000fe20000100a00 */
[-C--:B------:R-:W-:Y:S01]  /*10720*/  LEA.HI.X.SX32 R189, R13, R0.reuse, 0x1, P1 ;  /* 0x000000000dbd7211 */ /* 0x080fe200008f0eff */
[----:B---3--:R-:W-:Y:S01]  /*10730*/  IMAD R13, R141, 0x2, R14 ;  /* 0x000000028d0d7824 */ /* 0x008fe200078e020e */
        /* <DEDUP_REMOVED lines=10> */
[----:B------:R-:W-:Y:S01]  /*107e0*/  IMAD R9, R145, 0x2, R10 ;  /* 0x0000000291097824 */ /* 0x000fe200078e020a */
[----:B------:R-:W-:Y:S01]  /*107f0*/  LEA.HI.X.SX32 R181, R8, R0, 0x1, P2 ;  /* 0x0000000008b57211 */ /* 0x000fe200010f0eff */
[----:B------:R-:W-:Y:S01]  /*10800*/  STL [R1+0x12b8], R210 ;  /* 0x0012b8d201007387 */ /* 0x000fe20000100800 */
[----:B------:R-:W-:-:S02]  /*10810*/  ISETP.GE.U32.AND P1, PT, R79, 0x10, PT ;  /* 0x000000104f00780c */ /* 0x000fc40003f26070 */
[----:B------:R-:W-:Y:S01]  /*10820*/  LOP3.LUT R8, R133, 0xff, RZ, 0xc0, !PT ;  /* 0x000000ff85087812 */ /* 0x000fe200078ec0ff */
[----:B------:R-:W-:Y:S01]  /*10830*/  STL [R1+0x12a0], R211 ;  /* 0x0012a0d301007387 */ /* 0x000fe20000100800 */
[----:B------:R-:W-:Y:S02]  /*10840*/  LEA.HI.X.SX32 R179, R3, R0, 0x1, P3 ;  /* 0x0000000003b37211 */ /* 0x000fe400018f0eff */
[----:B------:R-:W-:Y:S01]  /*10850*/  SHF.R.U32.HI R3, RZ, 0x5, R8 ;  /* 0x00000005ff037819 */ /* 0x000fe20000011608 */
[----:B------:R-:W-:Y:S01]  /*10860*/  STL.64 [R1+0x12a8], R208 ;  /* 0x0012a8d001007387 */ /* 0x000fe20000100a00 */
[C---:B------:R-:W-:Y:S02]  /*10870*/  LEA R148, P3, R9.reuse, R150, 0x1 ;  /* 0x0000009609947211 */ /* 0x040fe400078608ff */
[----:B------:R-:W-:Y:S01]  /*10880*/  LOP3.LUT R3, R2, 0x4, R3, 0xf8, !PT ;  /* 0x0000000402037812 */ /* 0x000fe200078ef803 */
[----:B------:R-:W-:Y:S01]  /*10890*/  STL [R1+0x1098], R207 ;  /* 0x001098cf01007387 */ /* 0x000fe20000100800 */
[----:B------:R-:W-:-:S02]  /*108a0*/  LEA.HI.X.SX32 R149, R9, R0, 0x1, P3 ;  /* 0x0000000009957211 */ /* 0x000fc400018f0eff */
[-C--:B------:R-:W-:Y:S01]  /*108b0*/  LEA R176, P2, R6, R150.reuse, 0x1 ;  /* 0x0000009606b07211 */ /* 0x080fe200078408ff */
[----:B------:R-:W-:Y:S01]  /*108c0*/  @!P1 STS [R3+UR9], R42 ;  /* 0x0000002a03009988 */ /* 0x000fe20008000809 */
[----:B------:R-:W-:Y:S02]  /*108d0*/  LEA R174, P3, R4, R150, 0x1 ;  /* 0x0000009604ae7211 */ /* 0x000fe400078608ff */
[-C--:B------:R-:W-:Y:S01]  /*108e0*/  LEA.HI.X.SX32 R177, R6, R0.reuse, 0x1, P2 ;  /* 0x0000000006b17211 */ /* 0x080fe200010f0eff */
[----:B------:R-:W-:Y:S01]  /*108f0*/  STL.64 [R1+0x10e0], R206 ;  /* 0x0010e0ce01007387 */ /* 0x000fe20000100a00 */
[----:B------:R-:W-:Y:S02]  /*10900*/  LEA.HI.X.SX32 R175, R4, R0, 0x1, P3 ;  /* 0x0000000004af7211 */ /* 0x000fe400018f0eff */
[----:B------:R-:W-:Y:S01]  /*10910*/  ISETP.GE.U32.AND P2, PT, R8, 0x80, PT ;  /* 0x000000800800780c */ /* 0x000fe20003f46070 */
[----:B------:R-:W-:Y:S01]  /*10920*/  STL.64 [R1+0x12b0], R204 ;  /* 0x0012b0cc01007387 */ /* 0x000fe20000100a00 */
[----:B------:R-:W-:-:S02]  /*10930*/  LEA R172, P3, R7, R150, 0x1 ;  /* 0x0000009607ac7211 */ /* 0x000fc400078608ff */
[----:B------:R-:W-:Y:S01]  /*10940*/  LEA R6, R8, UR9, 0x2 ;  /* 0x0000000908067c11 */ /* 0x000fe2000f8e10ff */
[----:B------:R-:W-:Y:S01]  /*10950*/  BAR.SYNC.DEFER_BLOCKING 0x0 ;  /* 0x0000000000007b1d */ /* 0x000fe20000010000 */
[----:B------:R-:W-:Y:S02]  /*10960*/  LEA.HI.X.SX32 R173, R7, R0, 0x1, P3 ;  /* 0x0000000007ad7211 */ /* 0x000fe400018f0eff */
[----:B------:R-:W-:-:S04]  /*10970*/  LEA R170, P3, R5, R150, 0x1 ;  /* 0x0000009605aa7211 */ /* 0x000fc800078608ff */
[----:B------:R-:W-:Y:S01]  /*10980*/  LEA.HI.X.SX32 R171, R5, R0, 0x1, P3 ;  /* 0x0000000005ab7211 */ /* 0x000fe200018f0eff */
[----:B------:R-:W-:Y:S01]  /*10990*/  STL.64 [R1+0x12c0], R202 ;  /* 0x0012c0ca01007387 */ /* 0x000fe20000100a00 */
[----:B------:R-:W-:-:S03]  /*109a0*/  LEA R168, P3, R15, R150, 0x1 ;  /* 0x000000960fa87211 */ /* 0x000fc600078608ff */
[----:B------:R-:W-:Y:S01]  /*109b0*/  STL [R1+0x12c8], R130 ;  /* 0x0012c88201007387 */ /* 0x000fe20000100800 */
[----:B------:R-:W-:Y:S02]  /*109c0*/  LEA.HI.X.SX32 R169, R15, R0, 0x1, P3 ;  /* 0x000000000fa97211 */ /* 0x000fe400018f0eff */
[C---:B------:R-:W-:Y:S01]  /*109d0*/  LEA R166, P3, R11.reuse, R150, 0x1 ;  /* 0x000000960ba67211 */ /* 0x040fe200078608ff */
[----:B------:R-:W-:Y:S03]  /*109e0*/  STL.64 [R1+0x12d0], R200 ;  /* 0x0012d0c801007387 */ /* 0x000fe60000100a00 */
[----:B------:R-:W-:Y:S01]  /*109f0*/  LEA.HI.X.SX32 R167, R11, R0, 0x1, P3 ;  /* 0x000000000ba77211 */ /* 0x000fe200018f0eff */
[----:B------:R-:W-:Y:S01]  /*10a00*/  STL [R1+0x10e8], R198 ;  /* 0x0010e8c601007387 */ /* 0x000fe20000100800 */
[----:B------:R-:W-:-:S03]  /*10a10*/  LEA R164, P3, R21, R150, 0x1 ;  /* 0x0000009615a47211 */ /* 0x000fc600078608ff */
[----:B------:R-:W0:Y:S01]  /*10a20*/  @!P2 LDS R76, [R6] ;  /* 0x00000000064ca984 */ /* 0x000e220000000800 */
[----:B------:R-:W-:Y:S02]  /*10a30*/  LEA.HI.X.SX32 R165, R21, R0, 0x1, P3 ;  /* 0x0000000015a57211 */ /* 0x000fe400018f0eff */
[C---:B------:R-:W-:Y:S01]  /*10a40*/  LEA R162, P3, R17.reuse, R150, 0x1 ;  /* 0x0000009611a27211 */ /* 0x040fe200078608ff */
[----:B------:R-:W-:Y:S03]  /*10a50*/  STL [R1+0x1108], R198 ;  /* 0x001108c601007387 */ /* 0x000fe60000100800 */
[----:B------:R-:W-:Y:S01]  /*10a60*/  LEA.HI.X.SX32 R163, R17, R0, 0x1, P3 ;  /* 0x0000000011a37211 */ /* 0x000fe200018f0eff */
[----:B------:R-:W-:Y:S01]  /*10a70*/  STL [R1+0x1094], R199 ;  /* 0x001094c701007387 */ /* 0x000fe20000100800 */
[----:B------:R-:W-:-:S03]  /*10a80*/  LEA R160, P3, R22, R150, 0x1 ;  /* 0x0000009616a07211 */ /* 0x000fc600078608ff */
[----:B------:R-:W-:Y:S01]  /*10a90*/  STL [R1+0x1118], R199 ;  /* 0x001118c701007387 */ /* 0x000fe20000100800 */
[----:B------:R-:W-:Y:S02]  /*10aa0*/  LEA.HI.X.SX32 R161, R22, R0, 0x1, P3 ;  /* 0x0000000016a17211 */ /* 0x000fe400018f0eff */
[C---:B------:R-:W-:Y:S01]  /*10ab0*/  LEA R158, P3, R19.reuse, R150, 0x1 ;  /* 0x00000096139e7211 */ /* 0x040fe200078608ff */
[----:B------:R-:W-:Y:S03]  /*10ac0*/  STL.64 [R1+0x1140], R198 ;  /* 0x001140c601007387 */ /* 0x000fe60000100a00 */
        /* <DEDUP_REMOVED lines=10> */
[----:B------:R-:W-:Y:S01]  /*10b70*/  STL.64 [R1+0x12f0], R190 ;  /* 0x0012f0be01007387 */ /* 0x000fe20000100a00 */
[----:B------:R-:W-:Y:S02]  /*10b80*/  LEA.HI.X.SX32 R153, R13, R0, 0x1, P3 ;  /* 0x000000000d997211 */ /* 0x000fe400018f0eff */
[C---:B------:R-:W-:Y:S01]  /*10b90*/  LEA R150, P3, R10.reuse, R150, 0x1 ;  /* 0x000000960a967211 */ /* 0x040fe200078608ff */
[----:B0-----:R-:W0:Y:S03]  /*10ba0*/  SHFL.BFLY PT, R4, R76, 0x1, 0x1f ;  /* 0x0c201f004c047f89 */ /* 0x001e2600000e0000 */
[----:B------:R-:W-:Y:S01]  /*10bb0*/  LEA.HI.X.SX32 R151, R10, R0, 0x1, P3 ;  /* 0x000000000a977211 */ /* 0x000fe200018f0eff */
[----:B------:R-:W-:Y:S01]  /*10bc0*/  STL [R1+0x1350], R139 ;  /* 0x0013508b01007387 */ /* 0x000fe20000100800 */
[----:B------:R-:W-:-:S03]  /*10bd0*/  ISETP.NE.U32.AND P3, PT, R78, RZ, PT ;  /* 0x000000ff4e00720c */ /* 0x000fc60003f65070 */
[----:B------:R-:W-:Y:S01]  /*10be0*/  STL.64 [R1+0x10f0], R188 ;  /* 0x0010f0bc01007387 */ /* 0x000fe20000100a00 */
[----:B------:R-:W-:Y:S02]  /*10bf0*/  SEL R194, RZ, 0x90, !P3 ;  /* 0x00000090ffc27807 */ /* 0x000fe40005800000 */
[----:B------:R-:W-:Y:S01]  /*10c00*/  LOP3.LUT P3, RZ, R133, 0x1, RZ, 0xc0, !PT ;  /* 0x0000000185ff7812 */ /* 0x000fe2000786c0ff */
[----:B------:R-:W-:Y:S03]  /*10c10*/  STL.64 [R1+0x12f8], R186 ;  /* 0x0012f8ba01007387 */ /* 0x000fe60000100a00 */
[----:B------:R-:W-:Y:S01]  /*10c20*/  ISETP.LT.U32.AND P3, PT, R8, 0x80, !P3 ;  /* 0x000000800800780c */ /* 0x000fe20005f61070 */
[----:B------:R-:W-:Y:S04]  /*10c30*/  STL.64 [R1+0x1300], R184 ;  /* 0x001300b801007387 */ /* 0x000fe80000100a00 */
[----:B------:R-:W-:Y:S01]  /*10c40*/  STL.64 [R1+0x1308], R182 ;  /* 0x001308b601007387 */ /* 0x000fe20000100a00 */
[----:B0-----:R-:W-:-:S03]  /*10c50*/  FMNMX R76, R76, R4, !PT ;  /* 0x000000044c4c7209 */ /* 0x001fc60007800000 */
[----:B------:R-:W-:Y:S04]  /*10c60*/  STL.64 [R1+0x1310], R144 ;  /* 0x0013109001007387 */ /* 0x000fe80000100a00 */
[----:B------:R-:W-:Y:S01]  /*10c70*/  @P3 STS [R6], R76 ;  /* 0x0000004c06003388 */ /* 0x000fe20000000800 */
[----:B------:R-:W-:Y:S06]  /*10c80*/  BAR.SYNC.DEFER_BLOCKING 0x0 ;  /* 0x0000000000007b1d */ /* 0x000fec0000010000 */
[----:B------:R-:W-:Y:S04]  /*10c90*/  STL.64 [R1+0x1110], R180 ;  /* 0x001110b401007387 */ /* 0x000fe80000100a00 */
[----:B------:R-:W-:Y:S04]  /*10ca0*/  STL.64 [R1+0x1318], R178 ;  /* 0x001318b201007387 */ /* 0x000fe80000100a00 */
[----:B------:R-:W-:Y:S04]  /*10cb0*/  STL.64 [R1+0x1320], R176 ;  /* 0x001320b001007387 */ /* 0x000fe80000100a00 */
[----:B------:R-:W-:Y:S04]  /*10cc0*/  STL [R1+0x1088], R148 ;  /* 0x0010889401007387 */ /* 0x000fe80000100800 */
[----:B------:R-:W0:Y:S04]  /*10cd0*/  LDS R138, [R2+UR9] ;  /* 0x00000009028a7984 */ /* 0x000e280008000800 */
[----:B------:R-:W-:Y:S04]  /*10ce0*/  STL [R1+0x1080], R149 ;  /* 0x0010809501007387 */ /* 0x000fe80000100800 */
[----:B------:R-:W-:Y:S04]  /*10cf0*/  STL.64 [R1+0x1120], R148 ;  /* 0x0011209401007387 */ /* 0x000fe80000100a00 */
[----:B------:R-:W-:Y:S04]  /*10d00*/  STL.64 [R1+0x1330], R148 ;  /* 0x0013309401007387 */ /* 0x000fe80000100a00 */
[----:B------:R-:W-:Y:S04]  /*10d10*/  STL.64 [R1+0x1338], R174 ;  /* 0x001338ae01007387 */ /* 0x000fe80000100a00 */
[----:B------:R-:W-:Y:S04]  /*10d20*/  STL [R1+0x8e4], R2 ;  /* 0x0008e40201007387 */ /* 0x000fe80000100800 */
[----:B------:R-:W-:Y:S04]  /*10d30*/  STL [R1+0x1148], R172 ;  /* 0x001148ac01007387 */ /* 0x000fe80000100800 */
[----:B------:R-:W-:Y:S04]  /*10d40*/  STL [R1+0x117c], R172 ;  /* 0x00117cac01007387 */ /* 0x000fe80000100800 */
[----:B------:R-:W-:Y:S04]  /*10d50*/  STL [R1+0x1128], R173 ;  /* 0x001128ad01007387 */ /* 0x000fe80000100800 */
[----:B------:R-:W-:Y:S01]  /*10d60*/  STL [R1+0x1158], R173 ;  /* 0x001158ad01007387 */ /* 0x000fe20000100800 */
[----:B0-----:R-:W-:-:S03]  /*10d70*/  FMNMX R138, R138, -INF , !PT ;  /* 0xff8000008a8a7809 */ /* 0x001fc60007800000 */
[----:B------:R0:W-:Y:S02]  /*10d80*/  STL.64 [R1+0x1340], R172 ;  /* 0x001340ac01007387 */ /* 0x0001e40000100a00 */
[--C-:B------:R-:W-:Y:S01]  /*10d90*/  FADD R74, R74, -R138.reuse ;  /* 0x8000008a4a4a7221 */ /* 0x100fe20000000000 */
[--C-:B------:R-:W-:Y:S01]  /*10da0*/  FADD R73, R73, -R138.reuse ;  /* 0x8000008a49497221 */ /* 0x100fe20000000000 */
[--C-:B------:R-:W-:Y:S01]  /*10db0*/  FADD R72, R72, -R138.reuse ;  /* 0x8000008a48487221 */ /* 0x100fe20000000000 */
[--C-:B------:R-:W-:Y:S01]  /*10dc0*/  FADD R71, R71, -R138.reuse ;  /* 0x8000008a47477221 */ /* 0x100fe20000000000 */
[----:B------:R-:W-:Y:S01]  /*10dd0*/  FMUL R74, R74, 1.4426950216293334961 ;  /* 0x3fb8aa3b4a4a7820 */ /* 0x000fe20000400000 */
[----:B------:R-:W-:Y:S01]  /*10de0*/  FMUL R73, R73, 1.4426950216293334961 ;  /* 0x3fb8aa3b49497820 */ /* 0x000fe20000400000 */
[----:B------:R-:W-:Y:S01]  /*10df0*/  FMUL R72, R72, 1.4426950216293334961 ;  /* 0x3fb8aa3b48487820 */ /* 0x000fe20000400000 */
[--C-:B------:R-:W-:Y:S01]  /*10e00*/  FADD R70, R70, -R138.reuse ;  /* 0x8000008a46467221 */ /* 0x100fe20000000000 */
[----:B0-----:R-:W0:Y:S01]  /*10e10*/  MUFU.EX2 R172, R74 ;  /* 0x0000004a00ac7308 */ /* 0x001e220000000800 */
[--C-:B------:R-:W-:Y:S01]  /*10e20*/  FADD R69, R69, -R138.reuse ;  /* 0x8000008a45457221 */ /* 0x100fe20000000000 */
[--C-:B------:R-:W-:Y:S01]  /*10e30*/  FADD R68, R68, -R138.reuse ;  /* 0x8000008a44447221 */ /* 0x100fe20000000000 */
[----:B------:R-:W-:Y:S01]  /*10e40*/  FMUL R71, R71, 1.4426950216293334961 ;  /* 0x3fb8aa3b47477820 */ /* 0x000fe20000400000 */
[--C-:B------:R-:W-:Y:S01]  /*10e50*/  FADD R67, R67, -R138.reuse ;  /* 0x8000008a43437221 */ /* 0x100fe20000000000 */
[----:B------:R-:W-:Y:S01]  /*10e60*/  FMUL R70, R70, 1.4426950216293334961 ;  /* 0x3fb8aa3b46467820 */ /* 0x000fe20000400000 */
[--C-:B------:R-:W-:Y:S01]  /*10e70*/  FADD R66, R66, -R138.reuse ;  /* 0x8000008a42427221 */ /* 0x100fe20000000000 */
[----:B------:R-:W-:Y:S01]  /*10e80*/  FMUL R69, R69, 1.4426950216293334961 ;  /* 0x3fb8aa3b45457820 */ /* 0x000fe20000400000 */
[----:B------:R-:W1:Y:S01]  /*10e90*/  MUFU.EX2 R173, R73 ;  /* 0x0000004900ad7308 */ /* 0x000e620000000800 */
[--C-:B------:R-:W-:Y:S01]  /*10ea0*/  FADD R65, R65, -R138.reuse ;  /* 0x8000008a41417221 */ /* 0x100fe20000000000 */
[----:B------:R2:W-:Y:S01]  /*10eb0*/  STL.64 [R1+0x1348], R170 ;  /* 0x001348aa01007387 */ /* 0x0005e20000100a00 */
[----:B------:R-:W-:Y:S01]  /*10ec0*/  FMUL R68, R68, 1.4426950216293334961 ;  /* 0x3fb8aa3b44447820 */ /* 0x000fe20000400000 */
[--C-:B------:R-:W-:Y:S01]  /*10ed0*/  FADD R64, R64, -R138.reuse ;  /* 0x8000008a40407221 */ /* 0x100fe20000000000 */
[----:B------:R-:W-:Y:S01]  /*10ee0*/  FMUL R67, R67, 1.4426950216293334961 ;  /* 0x3fb8aa3b43437820 */ /* 0x000fe20000400000 */
[--C-:B------:R-:W-:Y:S01]  /*10ef0*/  FADD R63, R63, -R138.reuse ;  /* 0x8000008a3f3f7221 */ /* 0x100fe20000000000 */
[----:B------:R3:W-:Y:S01]  /*10f00*/  STL.64 [R1+0x1358], R168 ;  /* 0x001358a801007387 */ /* 0x0007e20000100a00 */
[----:B------:R-:W4:Y:S01]  /*10f10*/  MUFU.EX2 R2, R72 ;  /* 0x0000004800027308 */ /* 0x000f220000000800 */
[----:B------:R-:W-:Y:S01]  /*10f20*/  FMUL R66, R66, 1.4426950216293334961 ;  /* 0x3fb8aa3b42427820 */ /* 0x000fe20000400000 */
[--C-:B------:R-:W-:Y:S01]  /*10f30*/  FADD R62, R62, -R138.reuse ;  /* 0x8000008a3e3e7221 */ /* 0x100fe20000000000 */
[--C-:B------:R-:W-:Y:S01]  /*10f40*/  FADD R0, R56, -R138.reuse ;  /* 0x8000008a38007221 */ /* 0x100fe20000000000 */
[----:B------:R-:W-:Y:S01]  /*10f50*/  FMUL R65, R65, 1.4426950216293334961 ;  /* 0x3fb8aa3b41417820 */ /* 0x000fe20000400000 */
[--C-:B------:R-:W-:Y:S01]  /*10f60*/  FADD R61, R61, -R138.reuse ;  /* 0x8000008a3d3d7221 */ /* 0x100fe20000000000 */
[----:B------:R-:W-:Y:S01]  /*10f70*/  FMUL R64, R64, 1.4426950216293334961 ;  /* 0x3fb8aa3b40407820 */ /* 0x000fe20000400000 */
[--C-:B------:R-:W-:Y:S01]  /*10f80*/  FADD R60, R60, -R138.reuse ;  /* 0x8000008a3c3c7221 */ /* 0x100fe20000000000 */
[----:B--2---:R-:W2:Y:S01]  /*10f90*/  MUFU.EX2 R171, R71 ;  /* 0x0000004700ab7308 */ /* 0x004ea20000000800 */
[----:B------:R-:W-:Y:S01]  /*10fa0*/  FMUL R63, R63, 1.4426950216293334961 ;  /* 0x3fb8aa3b3f3f7820 */ /* 0x000fe20000400000 */
[--C-:B------:R-:W-:Y:S01]  /*10fb0*/  FADD R59, R59, -R138.reuse ;  /* 0x8000008a3b3b7221 */ /* 0x100fe20000000000 */
[----:B------:R-:W-:Y:S01]  /*10fc0*/  FMUL R62, R62, 1.4426950216293334961 ;  /* 0x3fb8aa3b3e3e7820 */ /* 0x000fe20000400000 */
[--C-:B------:R-:W-:Y:S01]  /*10fd0*/  FADD R58, R58, -R138.reuse ;  /* 0x8000008a3a3a7221 */ /* 0x100fe20000000000 */
[----:B------:R-:W-:Y:S01]  /*10fe0*/  FMUL R0, R0, 1.4426950216293334961 ;  /* 0x3fb8aa3b00007820 */ /* 0x000fe20000400000 */
[----:B------:R-:W-:Y:S01]  /*10ff0*/  FMUL R61, R61, 1.4426950216293334961 ;  /* 0x3fb8aa3b3d3d7820 */ /* 0x000fe20000400000 */
[--C-:B------:R-:W-:Y:S01]  /*11000*/  FADD R57, R57, -R138.reuse ;  /* 0x8000008a39397221 */ /* 0x100fe20000000000 */
[----:B------:R-:W0:Y:S01]  /*11010*/  MUFU.EX2 R170, R70 ;  /* 0x0000004600aa7308 */ /* 0x000e220000000800 */
[----:B------:R-:W-:Y:S01]  /*11020*/  FMUL R60, R60, 1.4426950216293334961 ;  /* 0x3fb8aa3b3c3c7820 */ /* 0x000fe20000400000 */
[--C-:B------:R-:W-:Y:S01]  /*11030*/  FADD R55, R55, -R138.reuse ;  /* 0x8000008a37377221 */ /* 0x100fe20000000000 */
[----:B------:R-:W-:Y:S01]  /*11040*/  FMUL R59, R59, 1.4426950216293334961 ;  /* 0x3fb8aa3b3b3b7820 */ /* 0x000fe20000400000 */
[----:B------:R-:W-:Y:S01]  /*11050*/  STL.64 [R1+0x1130], R164 ;  /* 0x001130a401007387 */ /* 0x000fe20000100a00 */
[----:B------:R-:W-:Y:S01]  /*11060*/  FMUL R58, R58, 1.4426950216293334961 ;  /* 0x3fb8aa3b3a3a7820 */ /* 0x000fe20000400000 */
[----:B------:R-:W-:Y:S01]  /*11070*/  FMUL R57, R57, 1.4426950216293334961 ;  /* 0x3fb8aa3b39397820 */ /* 0x000fe20000400000 */
[----:B------:R-:W-:Y:S01]  /*11080*/  FMUL R55, R55, 1.4426950216293334961 ;  /* 0x3fb8aa3b37377820 */ /* 0x000fe20000400000 */
[----:B---3--:R-:W3:Y:S01]  /*11090*/  MUFU.EX2 R169, R69 ;  /* 0x0000004500a97308 */ /* 0x008ee20000000800 */
[----:B------:R-:W-:Y:S01]  /*110a0*/  STL.64 [R1+0x1150], R156 ;  /* 0x0011509c01007387 */ /* 0x000fe20000100a00 */
[--C-:B------:R-:W-:Y:S01]  /*110b0*/  FADD R54, R54, -R138.reuse ;  /* 0x8000008a36367221 */ /* 0x100fe20000000000 */
[--C-:B------:R-:W-:Y:S01]  /*110c0*/  FADD R53, R53, -R138.reuse ;  /* 0x8000008a35357221 */ /* 0x100fe20000000000 */
[--C-:B------:R-:W-:Y:S01]  /*110d0*/  FADD R52, R52, -R138.reuse ;  /* 0x8000008a34347221 */ /* 0x100fe20000000000 */
[----:B------:R-:W-:Y:S01]  /*110e0*/  STL [R1+0x1168], R194 ;  /* 0x001168c201007387 */ /* 0x000fe20000100800 */
[----:B------:R-:W-:Y:S01]  /*110f0*/  FMUL R54, R54, 1.4426950216293334961 ;  /* 0x3fb8aa3b36367820 */ /* 0x000fe20000400000 */
[----:B------:R-:W-:Y:S01]  /*11100*/  FMUL R53, R53, 1.4426950216293334961 ;  /* 0x3fb8aa3b35357820 */ /* 0x000fe20000400000 */
[----:B------:R-:W3:Y:S01]  /*11110*/  MUFU.EX2 R168, R68 ;  /* 0x0000004400a87308 */ /* 0x000ee20000000800 */
[----:B0-----:R-:W-:Y:S01]  /*11120*/  STL [R1+0x8d8], R172 ;  /* 0x0008d8ac01007387 */ /* 0x001fe20000100800 */
[----:B------:R-:W-:Y:S01]  /*11130*/  FMUL R52, R52, 1.4426950216293334961 ;  /* 0x3fb8aa3b34347820 */ /* 0x000fe20000400000 */
[--C-:B------:R-:W-:Y:S01]  /*11140*/  FADD R51, R51, -R138.reuse ;  /* 0x8000008a33337221 */ /* 0x100fe20000000000 */
[--C-:B------:R-:W-:Y:S01]  /*11150*/  FADD R50, R50, -R138.reuse ;  /* 0x8000008a32327221 */ /* 0x100fe20000000000 */
[----:B-1----:R-:W-:Y:S01]  /*11160*/  STL [R1+0x8d4], R173 ;  /* 0x0008d4ad01007387 */ /* 0x002fe20000100800 */
[--C-:B------:R-:W-:Y:S01]  /*11170*/  FADD R49, R49, -R138.reuse ;  /* 0x8000008a31317221 */ /* 0x100fe20000000000 */
[----:B------:R-:W-:Y:S01]  /*11180*/  FMUL R51, R51, 1.4426950216293334961 ;  /* 0x3fb8aa3b33337820 */ /* 0x000fe20000400000 */
[----:B------:R-:W0:Y:S01]  /*11190*/  MUFU.EX2 R149, R67 ;  /* 0x0000004300957308 */ /* 0x000e220000000800 */
[----:B----4-:R1:W-:Y:S01]  /*111a0*/  STL [R1+0x8d0], R2 ;  /* 0x0008d00201007387 */ /* 0x0103e20000100800 */
[----:B------:R-:W-:Y:S01]  /*111b0*/  FMUL R50, R50, 1.4426950216293334961 ;  /* 0x3fb8aa3b32327820 */ /* 0x000fe20000400000 */
[----:B------:R-:W-:Y:S01]  /*111c0*/  FMUL R49, R49, 1.4426950216293334961 ;  /* 0x3fb8aa3b31317820 */ /* 0x000fe20000400000 */
[--C-:B------:R-:W-:Y:S01]  /*111d0*/  FADD R48, R48, -R138.reuse ;  /* 0x8000008a30307221 */ /* 0x100fe20000000000 */
[----:B--2---:R-:W-:Y:S01]  /*111e0*/  STL [R1+0x8cc], R171 ;  /* 0x0008ccab01007387 */ /* 0x004fe20000100800 */
[--C-:B------:R-:W-:Y:S01]  /*111f0*/  FADD R47, R47, -R138.reuse ;  /* 0x8000008a2f2f7221 */ /* 0x100fe20000000000 */
[----:B------:R-:W-:Y:S01]  /*11200*/  FADD R46, R46, -R138 ;  /* 0x8000008a2e2e7221 */ /* 0x000fe20000000000 */
[----:B------:R-:W2:Y:S01]  /*11210*/  MUFU.EX2 R143, R66 ;  /* 0x00000042008f7308 */ /* 0x000ea20000000800 */
[----:B------:R-:W-:Y:S01]  /*11220*/  STL [R1+0x8c8], R170 ;  /* 0x0008c8aa01007387 */ /* 0x000fe20000100800 */
[----:B------:R-:W-:Y:S01]  /*11230*/  FMUL R48, R48, 1.4426950216293334961 ;  /* 0x3fb8aa3b30307820 */ /* 0x000fe20000400000 */
[----:B------:R-:W-:-:S02]  /*11240*/  FMUL R47, R47, 1.4426950216293334961 ;  /* 0x3fb8aa3b2f2f7820 */ /* 0x000fc40000400000 */
[----:B---3--:R-:W-:Y:S03]  /*11250*/  STL [R1+0x8c4], R169 ;  /* 0x0008c4a901007387 */ /* 0x008fe60000100800 */
[----:B------:R-:W3:Y:S01]  /*11260*/  MUFU.EX2 R148, R65 ;  /* 0x0000004100947308 */ /* 0x000ee20000000800 */
[----:B------:R-:W-:Y:S04]  /*11270*/  STL [R1+0x8c0], R168 ;  /* 0x0008c0a801007387 */ /* 0x000fe80000100800 */
[----:B0-----:R-:W-:Y:S03]  /*11280*/  STL [R1+0x8bc], R149 ;  /* 0x0008bc9501007387 */ /* 0x001fe60000100800 */
[----:B------:R-:W0:Y:S01]  /*11290*/  MUFU.EX2 R147, R64 ;  /* 0x0000004000937308 */ /* 0x000e220000000800 */
[----:B--2---:R2:W-:Y:S07]  /*112a0*/  STL [R1+0x8b8], R143 ;  /* 0x0008b88f01007387 */ /* 0x0045ee0000100800 */
[----:B------:R-:W4:Y:S01]  /*112b0*/  MUFU.EX2 R142, R63 ;  /* 0x0000003f008e7308 */ /* 0x000f220000000800 */
[----:B---3--:R-:W-:Y:S07]  /*112c0*/  STL [R1+0x8b4], R148 ;  /* 0x0008b49401007387 */ /* 0x008fee0000100800 */
[----:B------:R-:W3:Y:S01]  /*112d0*/  MUFU.EX2 R137, R62 ;  /* 0x0000003e00897308 */ /* 0x000ee20000000800 */
[----:B0-----:R-:W-:Y:S07]  /*112e0*/  STL [R1+0x8b0], R147 ;  /* 0x0008b09301007387 */ /* 0x001fee0000100800 */
[----:B------:R0:W-:Y:S01]  /*112f0*/  MUFU.EX2 R140, R0 ;  /* 0x00000000008c7308 */ /* 0x0001e20000000800 */
[----:B----4-:R-:W-:Y:S07]  /*11300*/  STL [R1+0x8ac], R142 ;  /* 0x0008ac8e01007387 */ /* 0x010fee0000100800 */
[----:B------:R-:W4:Y:S01]  /*11310*/  MUFU.EX2 R136, R61 ;  /* 0x0000003d00887308 */ /* 0x000f220000000800 */
[----:B0-----:R-:W-:Y:S01]  /*11320*/  FADD R0, R172, R173 ;  /* 0x000000adac007221 */ /* 0x001fe20000000000 */
[----:B---3--:R0:W-:Y:S03]  /*11330*/  STL [R1+0x8a8], R137 ;  /* 0x0008a88901007387 */ /* 0x0081e60000100800 */
[----:B------:R-:W-:-:S03]  /*11340*/  FADD R0, R2, R0 ;  /* 0x0000000002007221 */ /* 0x000fc60000000000 */
[----:B------:R-:W3:Y:S01]  /*11350*/  MUFU.EX2 R135, R60 ;  /* 0x0000003c00877308 */ /* 0x000ee20000000800 */
[----:B------:R-:W-:-:S04]  /*11360*/  FADD R0, R171, R0 ;  /* 0x00000000ab007221 */ /* 0x000fc80000000000 */
[----:B------:R-:W-:-:S03]  /*11370*/  FADD R0, R170, R0 ;  /* 0x00000000aa007221 */ /* 0x000fc60000000000 */
[----:B------:R-:W0:Y:S01]  /*11380*/  MUFU.EX2 R134, R59 ;  /* 0x0000003b00867308 */ /* 0x000e220000000800 */
[----:B----4-:R-:W-:Y:S01]  /*11390*/  STL [R1+0x8a4], R136 ;  /* 0x0008a48801007387 */ /* 0x010fe20000100800 */
[----:B------:R-:W-:-:S04]  /*113a0*/  FADD R0, R169, R0 ;  /* 0x00000000a9007221 */ /* 0x000fc80000000000 */
[----:B------:R-:W-:Y:S02]  /*113b0*/  FADD R0, R168, R0 ;  /* 0x00000000a8007221 */ /* 0x000fe40000000000 */
[----:B------:R-:W4:Y:S01]  /*113c0*/  MUFU.EX2 R133, R58 ;  /* 0x0000003a00857308 */ /* 0x000f220000000800 */
[----:B---3--:R3:W-:Y:S01]  /*113d0*/  STL [R1+0x8a0], R135 ;  /* 0x0008a08701007387 */ /* 0x0087e20000100800 */
[----:B------:R-:W-:-:S04]  /*113e0*/  FADD R0, R149, R0 ;  /* 0x0000000095007221 */ /* 0x000fc80000000000 */
[----:B------:R-:W-:Y:S02]  /*113f0*/  FADD R0, R143, R0 ;  /* 0x000000008f007221 */ /* 0x000fe40000000000 */
[----:B------:R-:W2:Y:S01]  /*11400*/  MUFU.EX2 R4, R57 ;  /* 0x0000003900047308 */ /* 0x000ea20000000800 */
[----:B0-----:R-:W-:Y:S01]  /*11410*/  STL [R1+0x89c], R134 ;  /* 0x00089c8601007387 */ /* 0x001fe20000100800 */
[----:B------:R-:W-:-:S04]  /*11420*/  FADD R0, R148, R0 ;  /* 0x0000000094007221 */ /* 0x000fc80000000000 */
[----:B------:R-:W-:Y:S02]  /*11430*/  FADD R0, R147, R0 ;  /* 0x0000000093007221 */ /* 0x000fe40000000000 */
[----:B-1----:R-:W0:Y:S01]  /*11440*/  MUFU.EX2 R2, R55 ;  /* 0x0000003700027308 */ /* 0x002e220000000800 */
[----:B----4-:R-:W-:Y:S01]  /*11450*/  STL [R1+0x898], R133 ;  /* 0x0008988501007387 */ /* 0x010fe20000100800 */
[----:B------:R-:W-:-:S04]  /*11460*/  FADD R0, R142, R0 ;  /* 0x000000008e007221 */ /* 0x000fc80000000000 */
[----:B------:R-:W-:Y:S02]  /*11470*/  FADD R0, R137, R0 ;  /* 0x0000000089007221 */ /* 0x000fe40000000000 */
[----:B------:R-:W1:Y:S01]  /*11480*/  MUFU.EX2 R214, R54 ;  /* 0x0000003600d67308 */ /* 0x000e620000000800 */
[----:B--2---:R2:W-:Y:S01]  /*11490*/  STL [R1+0x894], R4 ;  /* 0x0008940401007387 */ /* 0x0045e20000100800 */
[----:B------:R-:W-:-:S04]  /*114a0*/  FADD R0, R136, R0 ;  /* 0x0000000088007221 */ /* 0x000fc80000000000 */
[----:B------:R-:W-:Y:S02]  /*114b0*/  FADD R0, R135, R0 ;  /* 0x0000000087007221 */ /* 0x000fe40000000000 */
[----:B------:R-:W4:Y:S01]  /*114c0*/  MUFU.EX2 R215, R53 ;  /* 0x0000003500d77308 */ /* 0x000f220000000800 */
[----:B0-----:R0:W-:Y:S01]  /*114d0*/  STL [R1+0x88c], R2 ;  /* 0x00088c0201007387 */ /* 0x0011e20000100800 */
[----:B------:R-:W-:-:S03]  /*114e0*/  FADD R0, R134, R0 ;  /* 0x0000000086007221 */ /* 0x000fc60000000000 */
[----:B------:R-:W-:Y:S01]  /*114f0*/  STL [R1+0x1078], R140 ;  /* 0x0010788c01007387 */ /* 0x000fe20000100800 */
[----:B------:R-:W-:Y:S02]  /*11500*/  FADD R0, R133, R0 ;  /* 0x0000000085007221 */ /* 0x000fe40000000000 */
[----:B------:R-:W0:Y:S01]  /*11510*/  MUFU.EX2 R143, R52 ;  /* 0x00000034008f7308 */ /* 0x000e220000000800 */
[----:B------:R-:W2:Y:S01]  /*11520*/  LDL.64 R168, [R1+0x670] ;  /* 0x0006700001a87983 */ /* 0x000ea20000100a00 */
[----:B------:R-:W-:-:S03]  /*11530*/  FADD R0, R4, R0 ;  /* 0x0000000004007221 */ /* 0x000fc60000000000 */
[----:B------:R-:W2:Y:S01]  /*11540*/  LDL.64 R190, [R1+0x628] ;  /* 0x0006280001be7983 */ /* 0x000ea20000100a00 */
[----:B------:R-:W-:Y:S02]  /*11550*/  FADD R0, R140, R0 ;  /* 0x000000008c007221 */ /* 0x000fe40000000000 */
[----:B------:R-:W0:Y:S01]  /*11560*/  MUFU.EX2 R195, R51 ;  /* 0x0000003300c37308 */ /* 0x000e220000000800 */
[----:B------:R-:W2:Y:S01]  /*11570*/  LDL.64 R220, [R1+0x630] ;  /* 0x0006300001dc7983 */ /* 0x000ea20000100a00 */
[----:B------:R-:W-:Y:S01]  /*11580*/  FADD R0, R2, R0 ;  /* 0x0000000002007221 */ /* 0x000fe20000000000 */
[----:B------:R-:W-:Y:S01]  /*11590*/  FMUL R46, R46, 1.4426950216293334961 ;  /* 0x3fb8aa3b2e2e7820 */ /* 0x000fe20000400000 */
[--C-:B------:R-:W-:Y:S01]  /*115a0*/  FADD R45, R45, -R138.reuse ;  /* 0x8000008a2d2d7221 */ /* 0x100fe20000000000 */
[----:B------:R-:W-:Y:S01]  /*115b0*/  FADD R44, R44, -R138 ;  /* 0x8000008a2c2c7221 */ /* 0x000fe20000000000 */
[----:B-1----:R-:W-:Y:S01]  /*115c0*/  FADD R0, R214, R0 ;  /* 0x00000000d6007221 */ /* 0x002fe20000000000 */
[----:B------:R-:W-:Y:S01]  /*115d0*/  PRMT R139, RZ, 0x7610, R139 ;  /* 0x00007610ff8b7816 */ /* 0x000fe2000000008b */
[----:B------:R-:W1:Y:S01]  /*115e0*/  MUFU.EX2 R137, R50 ;  /* 0x0000003200897308 */ /* 0x000e620000000800 */
[----:B------:R-:W-:Y:S01]  /*115f0*/  BAR.SYNC.DEFER_BLOCKING 0x0 ;  /* 0x0000000000007b1d */ /* 0x000fe20000010000 */
[----:B----4-:R-:W-:-:S06]  /*11600*/  FADD R0, R215, R0 ;  /* 0x00000000d7007221 */ /* 0x010fcc0000000000 */
[----:B------:R-:W4:Y:S01]  /*11610*/  MUFU.EX2 R142, R49 ;  /* 0x00000031008e7308 */ /* 0x000f220000000800 */
[----:B0-----:R-:W-:-:S07]  /*11620*/  FADD R0, R143, R0 ;  /* 0x000000008f007221 */ /* 0x001fce0000000000 */
[----:B---3--:R-:W0:Y:S01]  /*11630*/  MUFU.EX2 R135, R48 ;  /* 0x0000003000877308 */ /* 0x008e220000000800 */
[----:B------:R-:W-:Y:S01]  /*11640*/  FADD R0, R195, R0 ;  /* 0x00000000c3007221 */ /* 0x000fe20000000000 */
[----:B------:R-:W-:Y:S01]  /*11650*/  FMUL R45, R45, 1.4426950216293334961 ;  /* 0x3fb8aa3b2d2d7820 */ /* 0x000fe20000400000 */
[----:B------:R-:W3:Y:S05]  /*11660*/  LDL.64 R176, [R1+0x680] ;  /* 0x0006800001b07983 */ /* 0x000eea0000100a00 */
[----:B------:R-:W0:Y:S01]  /*11670*/  MUFU.EX2 R136, R47 ;  /* 0x0000002f00887308 */ /* 0x000e220000000800 */
[----:B-1----:R-:W-:Y:S01]  /*11680*/  FADD R0, R137, R0 ;  /* 0x0000000089007221 */ /* 0x002fe20000000000 */
[----:B------:R-:W-:Y:S01]  /*11690*/  FMUL R44, R44, 1.4426950216293334961 ;  /* 0x3fb8aa3b2c2c7820 */ /* 0x000fe20000400000 */
[----:B--2---:R-:W-:Y:S01]  /*116a0*/  FADD R4, R43, -R138 ;  /* 0x8000008a2b047221 */ /* 0x004fe20000000000 */
[----:B------:R-:W2:Y:S04]  /*116b0*/  LDL.64 R148, [R1+0x678] ;  /* 0x0006780001947983 */ /* 0x000ea80000100a00 */
[----:B------:R-:W1:Y:S01]  /*116c0*/  MUFU.EX2 R133, R46 ;  /* 0x0000002e00857308 */ /* 0x000e620000000800 */
[----:B----4-:R-:W-:Y:S01]  /*116d0*/  FADD R0, R142, R0 ;  /* 0x000000008e007221 */ /* 0x010fe20000000000 */
[----:B------:R-:W-:Y:S01]  /*116e0*/  FMUL R4, R4, 1.4426950216293334961 ;  /* 0x3fb8aa3b04047820 */ /* 0x000fe20000400000 */
[----:B------:R-:W4:Y:S01]  /*116f0*/  LDL.64 R170, [R1+0x668] ;  /* 0x0006680001aa7983 */ /* 0x000f220000100a00 */
[----:B------:R-:W-:-:S02]  /*11700*/  PRMT R174, RZ, 0x7610, R174 ;  /* 0x00007610ffae7816 */ /* 0x000fc400000000ae */
[----:B------:R-:W-:Y:S01]  /*11710*/  PRMT R175, RZ, 0x7610, R175 ;  /* 0x00007610ffaf7816 */ /* 0x000fe200000000af */
[----:B------:R-:W4:Y:S01]  /*11720*/  LDL.64 R178, [R1+0x640] ;  /* 0x0006400001b27983 */ /* 0x000f220000100a00 */
[----:B------:R-:W1:Y:S01]  /*11730*/  MUFU.EX2 R134, R45 ;  /* 0x0000002d00867308 */ /* 0x000e620000000800 */
[----:B0-----:R-:W-:Y:S02]  /*11740*/  FADD R0, R135, R0 ;  /* 0x0000000087007221 */ /* 0x001fe40000000000 */
[----:B------:R-:W4:Y:S04]  /*11750*/  LDL.64 R172, [R1+0x620] ;  /* 0x0006200001ac7983 */ /* 0x000f280000100a00 */
[----:B------:R-:W4:Y:S01]  /*11760*/  LDL.64 R250, [R1+0x658] ;  /* 0x0006580001fa7983 */ /* 0x000f220000100a00 */
[----:B------:R-:W0:Y:S01]  /*11770*/  MUFU.EX2 R2, R44 ;  /* 0x0000002c00027308 */ /* 0x000e220000000800 */
[----:B------:R-:W-:-:S02]  /*11780*/  FADD R0, R136, R0 ;  /* 0x0000000088007221 */ /* 0x000fc40000000000 */
[----:B------:R-:W4:Y:S04]  /*11790*/  LDL.64 R246, [R1+0x650] ;  /* 0x0006500001f67983 */ /* 0x000f280000100a00 */
[----:B------:R-:W4:Y:S01]  /*117a0*/  LDL.64 R230, [R1+0x648] ;  /* 0x0006480001e67983 */ /* 0x000f220000100a00 */
[----:B------:R-:W0:Y:S01]  /*117b0*/  MUFU.EX2 R147, R4 ;  /* 0x0000000400937308 */ /* 0x000e220000000800 */
[----:B-1----:R-:W-:Y:S02]  /*117c0*/  FADD R0, R133, R0 ;  /* 0x0000000085007221 */ /* 0x002fe40000000000 */
[----:B------:R-:W4:Y:S02]  /*117d0*/  LDL.64 R228, [R1+0x638] ;  /* 0x0006380001e47983 */ /* 0x000f240000100a00 */
[----:B------:R-:W-:-:S04]  /*117e0*/  FADD R0, R134, R0 ;  /* 0x0000000086007221 */ /* 0x000fc80000000000 */
[----:B0-----:R-:W-:-:S04]  /*117f0*/  FADD R0, R2, R0 ;  /* 0x0000000002007221 */ /* 0x001fc80000000000 */
[----:B------:R-:W-:-:S05]  /*11800*/  FADD R0, R147, R0 ;  /* 0x0000000093007221 */ /* 0x000fca0000000000 */
[----:B------:R-:W0:Y:S02]  /*11810*/  SHFL.BFLY PT, R4, R0, 0x10, 0x1f ;  /* 0x0e001f0000047f89 */ /* 0x000e2400000e0000 */
[----:B0-----:R-:W-:-:S05]  /*11820*/  FADD R0, R0, R4 ;  /* 0x0000000400007221 */ /* 0x001fca0000000000 */
[----:B------:R-:W-:Y:S01]  /*11830*/  @!P1 STS [R3+UR9], R0 ;  /* 0x0000000003009988 */ /* 0x000fe20008000809 */
[----:B------:R-:W-:Y:S06]  /*11840*/  BAR.SYNC.DEFER_BLOCKING 0x0 ;  /* 0x0000000000007b1d */ /* 0x000fec0000010000 */
[----:B------:R-:W0:Y:S04]  /*11850*/  @!P2 LDS R75, [R6] ;  /* 0x00000000064ba984 */ /* 0x000e280000000800 */
[----:B0-----:R-:W0:Y:S02]  /*11860*/  SHFL.BFLY PT, R0, R75, 0x1, 0x1f ;  /* 0x0c201f004b007f89 */ /* 0x001e2400000e0000 */
[----:B0-----:R-:W-:-:S05]  /*11870*/  FADD R75, R75, R0 ;  /* 0x000000004b4b7221 */ /* 0x001fca0000000000 */
[----:B------:R-:W-:Y:S01]  /*11880*/  @P3 STS [R6], R75 ;  /* 0x0000004b06003388 */ /* 0x000fe20000000800 */
[----:B------:R-:W-:Y:S06]  /*11890*/  BAR.SYNC.DEFER_BLOCKING 0x0 ;  /* 0x0000000000007b1d */ /* 0x000fec0000010000 */
[----:B------:R0:W-:Y:S04]  /*118a0*/  STL.64 [R1+0x1160], R214 ;  /* 0x001160d601007387 */ /* 0x0001e80000100a00 */
[----:B0-----:R-:W4:Y:S04]  /*118b0*/  LDL.64 R214, [R1+0x660] ;  /* 0x0006600001d67983 */ /* 0x001f280000100a00 */
[----:B------:R-:W4:Y:S04]  /*118c0*/  @P4 LDG.E.U16 R139, desc[UR10][R168.64] ;  /* 0x0000000aa88b4981 */ /* 0x000f28000c1e1500 */
[----:B------:R-:W4:Y:S04]  /*118d0*/  @P4 LDG.E.U16 R174, desc[UR10][R190.64] ;  /* 0x0000000abeae4981 */ /* 0x000f28000c1e1500 */
[----:B------:R-:W4:Y:S01]  /*118e0*/  @P4 LDG.E.U16 R175, desc[UR10][R220.64] ;  /* 0x0000000adcaf4981 */ /* 0x000f22000c1e1500 */
[----:B------:R-:W-:-:S02]  /*118f0*/  PRMT R65, RZ, 0x7610, R65 ;  /* 0x00007610ff417816 */ /* 0x000fc40000000041 */
[----:B------:R-:W-:Y:S02]  /*11900*/  PRMT R129, RZ, 0x7610, R129 ;  /* 0x00007610ff817816 */ /* 0x000fe40000000081 */
[----:B------:R-:W-:Y:S01]  /*11910*/  PRMT R243, RZ, 0x7610, R243 ;  /* 0x00007610fff37816 */ /* 0x000fe200000000f3 */
[----:B------:R-:W-:Y:S01]  /*11920*/  STL.64 [R1+0x1170], R142 ;  /* 0x0011708e01007387 */ /* 0x000fe20000100a00 */
[----:B------:R-:W-:Y:S02]  /*11930*/  PRMT R63, RZ, 0x7610, R63 ;  /* 0x00007610ff3f7816 */ /* 0x000fe4000000003f */
[----:B------:R-:W-:Y:S02]  /*11940*/  PRMT R62, RZ, 0x7610, R62 ;  /* 0x00007610ff3e7816 */ /* 0x000fe4000000003e */
[----:B------:R-:W-:Y:S01]  /*11950*/  PRMT R64, RZ, 0x7610, R64 ;  /* 0x00007610ff407816 */ /* 0x000fe20000000040 */
[----:B---3--:R-:W3:Y:S04]  /*11960*/  @P4 LDG.E.U16 R65, desc[UR10][R176.64] ;  /* 0x0000000ab0414981 */ /* 0x008ee8000c1e1500 */
[----:B--2---:R-:W2:Y:S04]  /*11970*/  @P4 LDG.E.U16 R129, desc[UR10][R148.64] ;  /* 0x0000000a94814981 */ /* 0x004ea8000c1e1500 */
[----:B------:R-:W2:Y:S04]  /*11980*/  LDL.64 R176, [R1+0x618] ;  /* 0x0006180001b07983 */ /* 0x000ea80000100a00 */
[----:B----4-:R-:W4:Y:S04]  /*11990*/  @P4 LDG.E.U16 R243, desc[UR10][R170.64] ;  /* 0x0000000aaaf34981 */ /* 0x010f28000c1e1500 */
[----:B------:R-:W2:Y:S04]  /*119a0*/  LDL.64 R148, [R1+0x610] ;  /* 0x0006100001947983 */ /* 0x000ea80000100a00 */
[----:B------:R-:W3:Y:S04]  /*119b0*/  LDL.LU.64 R168, [R1+0x1358] ;  /* 0x0013580001a87983 */ /* 0x000ee80000300a00 */
[----:B------:R-:W3:Y:S04]  /*119c0*/  @P4 LDG.E.U16 R63, desc[UR10][R178.64] ;  /* 0x0000000ab23f4981 */ /* 0x000ee8000c1e1500 */
[----:B------:R-:W3:Y:S04]  /*119d0*/  @P4 LDG.E.U16 R62, desc[UR10][R172.64] ;  /* 0x0000000aac3e4981 */ /* 0x000ee8000c1e1500 */
[----:B------:R-:W3:Y:S04]  /*119e0*/  @P4 LDG.E.U16 R64, desc[UR10][R214.64] ;  /* 0x0000000ad6404981 */ /* 0x000ee8000c1e1500 */
[----:B------:R0:W-:Y:S04]  /*119f0*/  STL [R1+0x73c], R139 ;  /* 0x00073c8b01007387 */ /* 0x0001e80000100800 */
[----:B0-----:R-:W3:Y:S04]  /*11a00*/  LDL.LU R139, [R1+0x1350] ;  /* 0x00135000018b7983 */ /* 0x001ee80000300800 */
[----:B------:R-:W3:Y:S04]  /*11a10*/  LDL.LU.64 R170, [R1+0x1348] ;  /* 0x0013480001aa7983 */ /* 0x000ee80000300a00 */
[----:B------:R-:W3:Y:S04]  /*11a20*/  LDL.64 R178, [R1+0x608] ;  /* 0x0006080001b27983 */ /* 0x000ee80000100a00 */
[----:B------:R-:W4:Y:S04]  /*11a30*/  LDL.64 R172, [R1+0x600] ;  /* 0x0006000001ac7983 */ /* 0x000f280000100a00 */
[----:B------:R-:W-:Y:S04]  /*11a40*/  STL [R1+0x858], R174 ;  /* 0x000858ae01007387 */ /* 0x000fe80000100800 */
[----:B------:R0:W-:Y:S04]  /*11a50*/  STL [R1+0x734], R175 ;  /* 0x000734af01007387 */ /* 0x0001e80000100800 */
[----:B------:R-:W4:Y:S01]  /*11a60*/  LDL.64 R214, [R1+0x5f0] ;  /* 0x0005f00001d67983 */ /* 0x000f220000100a00 */
[----:B------:R-:W-:-:S02]  /*11a70*/  PRMT R242, RZ, 0x7610, R242 ;  /* 0x00007610fff27816 */ /* 0x000fc400000000f2 */
[----:B------:R-:W-:Y:S02]  /*11a80*/  PRMT R144, RZ, 0x7610, R144 ;  /* 0x00007610ff907816 */ /* 0x000fe40000000090 */
[----:B------:R-:W-:Y:S01]  /*11a90*/  PRMT R145, RZ, 0x7610, R145 ;  /* 0x00007610ff917816 */ /* 0x000fe20000000091 */
[----:B0-----:R-:W4:Y:S01]  /*11aa0*/  LDL.64 R174, [R1+0x5f8] ;  /* 0x0005f80001ae7983 */ /* 0x001f220000100a00 */
[----:B------:R-:W-:-:S03]  /*11ab0*/  PRMT R185, RZ, 0x7610, R185 ;  /* 0x00007610ffb97816 */ /* 0x000fc600000000b9 */
[----:B------:R-:W4:Y:S01]  /*11ac0*/  @P4 LDG.E.U16 R242, desc[UR10][R246.64] ;  /* 0x0000000af6f24981 */ /* 0x000f22000c1e1500 */
[----:B------:R-:W-:-:S03]  /*11ad0*/  PRMT R184, RZ, 0x7610, R184 ;  /* 0x00007610ffb87816 */ /* 0x000fc600000000b8 */
[----:B------:R-:W4:Y:S01]  /*11ae0*/  @P4 LDG.E.U16 R185, desc[UR10][R230.64] ;  /* 0x0000000ae6b94981 */ /* 0x000f22000c1e1500 */
[----:B------:R-:W-:Y:S02]  /*11af0*/  PRMT R128, RZ, 0x7610, R128 ;  /* 0x00007610ff807816 */ /* 0x000fe40000000080 */
[----:B------:R-:W-:Y:S02]  /*11b00*/  PRMT R126, RZ, 0x7610, R126 ;  /* 0x00007610ff7e7816 */ /* 0x000fe4000000007e */
[----:B------:R-:W-:Y:S01]  /*11b10*/  PRMT R127, RZ, 0x7610, R127 ;  /* 0x00007610ff7f7816 */ /* 0x000fe2000000007f */
[----:B------:R-:W4:Y:S04]  /*11b20*/  LDL.64 R246, [R1+0x5d0] ;  /* 0x0005d00001f67983 */ /* 0x000f280000100a00 */
[----:B--2---:R-:W2:Y:S01]  /*11b30*/  @P4 LDG.E.U16 R145, desc[UR10][R148.64] ;  /* 0x0000000a94914981 */ /* 0x004ea2000c1e1500 */
[----:B------:R-:W-:-:S03]  /*11b40*/  PRMT R61, RZ, 0x7610, R61 ;  /* 0x00007610ff3d7816 */ /* 0x000fc6000000003d */
[----:B------:R-:W2:Y:S01]  /*11b50*/  @P4 LDG.E.U16 R128, desc[UR10][R250.64] ;  /* 0x0000000afa804981 */ /* 0x000ea2000c1e1500 */
[----:B------:R-:W-:-:S03]  /*11b60*/  PRMT R125, RZ, 0x7610, R125 ;  /* 0x00007610ff7d7816 */ /* 0x000fc6000000007d */
[----:B------:R-:W2:Y:S04]  /*11b70*/  @P4 LDG.E.U16 R126, desc[UR10][R176.64] ;  /* 0x0000000ab07e4981 */ /* 0x000ea8000c1e1500 */
[----:B------:R-:W2:Y:S04]  /*11b80*/  LDL.64 R148, [R1+0x5e8] ;  /* 0x0005e80001947983 */ /* 0x000ea80000100a00 */
[----:B------:R-:W2:Y:S04]  /*11b90*/  LDL.64 R250, [R1+0x5d8] ;  /* 0x0005d80001fa7983 */ /* 0x000ea80000100a00 */
[----:B------:R-:W2:Y:S04]  /*11ba0*/  LDL.64 R176, [R1+0x5e0] ;  /* 0x0005e00001b07983 */ /* 0x000ea80000100a00 */
[----:B------:R-:W2:Y:S04]  /*11bb0*/  @P4 LDG.E.U16 R127, desc[UR10][R228.64] ;  /* 0x0000000ae47f4981 */ /* 0x000ea8000c1e1500 */
[----:B---3--:R-:W3:Y:S04]  /*11bc0*/  @P4 LDG.E.U16 R144, desc[UR10][R178.64] ;  /* 0x0000000ab2904981 */ /* 0x008ee8000c1e1500 */
[----:B----4-:R-:W4:Y:S04]  /*11bd0*/  @P4 LDG.E.U16 R61, desc[UR10][R172.64] ;  /* 0x0000000aac3d4981 */ /* 0x010f28000c1e1500 */
[----:B------:R-:W4:Y:S01]  /*11be0*/  @P4 LDG.E.U16 R184, desc[UR10][R214.64] ;  /* 0x0000000ad6b84981 */ /* 0x000f22000c1e1500 */
[----:B------:R-:W-:-:S03]  /*11bf0*/  PRMT R131, RZ, 0x7610, R131 ;  /* 0x00007610ff837816 */ /* 0x000fc60000000083 */
[----:B------:R-:W4:Y:S04]  /*11c00*/  @P4 LDG.E.U16 R125, desc[UR10][R174.64] ;  /* 0x0000000aae7d4981 */ /* 0x000f28000c1e1500 */
[----:B------:R-:W-:Y:S04]  /*11c10*/  STL [R1+0x738], R242 ;  /* 0x000738f201007387 */ /* 0x000fe80000100800 */
[----:B------:R0:W-:Y:S04]  /*11c20*/  STL [R1+0x860], R243 ;  /* 0x000860f301007387 */ /* 0x0001e80000100800 */
[----:B------:R-:W4:Y:S04]  /*11c30*/  LDL.64 R230, [R1+0x5c0] ;  /* 0x0005c00001e67983 */ /* 0x000f280000100a00 */
[----:B------:R-:W4:Y:S04]  /*11c40*/  LDL.64 R190, [R1+0x5b8] ;  /* 0x0005b80001be7983 */ /* 0x000f280000100a00 */
[----:B0-----:R-:W4:Y:S04]  /*11c50*/  LDL.64 R242, [R1+0x5c8] ;  /* 0x0005c80001f27983 */ /* 0x001f280000100a00 */
[----:B------:R-:W4:Y:S04]  /*11c60*/  LDL.64 R228, [R1+0x5b0] ;  /* 0x0005b00001e47983 */ /* 0x000f280000100a00 */
[----:B------:R-:W4:Y:S04]  /*11c70*/  LDL.64 R220, [R1+0x5a8] ;  /* 0x0005a80001dc7983 */ /* 0x000f280000100a00 */
[----:B------:R-:W4:Y:S04]  /*11c80*/  LDL.64 R178, [R1+0x5a0] ;  /* 0x0005a00001b27983 */ /* 0x000f280000100a00 */
[----:B--2---:R-:W2:Y:S04]  /*11c90*/  @P4 LDG.E.U16 R131, desc[UR10][R148.64] ;  /* 0x0000000a94834981 */ /* 0x004ea8000c1e1500 */
[----:B---3--:R-:W-:Y:S04]  /*11ca0*/  STL [R1+0x854], R144 ;  /* 0x0008549001007387 */ /* 0x008fe80000100800 */
[----:B------:R0:W-:Y:S04]  /*11cb0*/  STL [R1+0x730], R145 ;  /* 0x0007309101007387 */ /* 0x0001e80000100800 */
[----:B0-----:R-:W3:Y:S04]  /*11cc0*/  LDL.64 R144, [R1+0x598] ;  /* 0x0005980001907983 */ /* 0x001ee80000100a00 */
[----:B------:R-:W3:Y:S04]  /*11cd0*/  LDL.LU.64 R172, [R1+0x1340] ;  /* 0x0013400001ac7983 */ /* 0x000ee80000300a00 */
[----:B------:R-:W3:Y:S04]  /*11ce0*/  LDL.LU.64 R174, [R1+0x1338] ;  /* 0x0013380001ae7983 */ /* 0x000ee80000300a00 */
[----:B------:R-:W-:Y:S04]  /*11cf0*/  STL [R1+0x85c], R185 ;  /* 0x00085cb901007387 */ /* 0x000fe80000100800 */
[----:B------:R-:W3:Y:S04]  /*11d00*/  LDL.64 R214, [R1+0x590] ;  /* 0x0005900001d67983 */ /* 0x000ee80000100a00 */
[----:B----4-:R0:W-:Y:S04]  /*11d10*/  STL [R1+0x72c], R184 ;  /* 0x00072cb801007387 */ /* 0x0101e80000100800 */
[----:B0-----:R-:W4:Y:S01]  /*11d20*/  LDL.64 R184, [R1+0x588] ;  /* 0x0005880001b87983 */ /* 0x001f220000100a00 */
[----:B------:R-:W-:-:S02]  /*11d30*/  PRMT R182, RZ, 0x7610, R182 ;  /* 0x00007610ffb67816 */ /* 0x000fc400000000b6 */
[----:B------:R-:W-:Y:S01]  /*11d40*/  PRMT R183, RZ, 0x7610, R183 ;  /* 0x00007610ffb77816 */ /* 0x000fe200000000b7 */
[----:B------:R-:W4:Y:S01]  /*11d50*/  LDL.LU.64 R148, [R1+0x1330] ;  /* 0x0013300001947983 */ /* 0x000f220000300a00 */
[----:B------:R-:W-:Y:S02]  /*11d60*/  PRMT R238, RZ, 0x7610, R238 ;  /* 0x00007610ffee7816 */ /* 0x000fe400000000ee */
[----:B------:R-:W-:Y:S02]  /*11d70*/  PRMT R239, RZ, 0x7610, R239 ;  /* 0x00007610ffef7816 */ /* 0x000fe400000000ef */
[----:B------:R-:W-:Y:S02]  /*11d80*/  PRMT R60, RZ, 0x7610, R60 ;  /* 0x00007610ff3c7816 */ /* 0x000fe4000000003c */
[----:B------:R-:W-:Y:S01]  /*11d90*/  PRMT R123, RZ, 0x7610, R123 ;  /* 0x00007610ff7b7816 */ /* 0x000fe2000000007b */
[----:B------:R-:W4:Y:S01]  /*11da0*/  @P4 LDG.E.U16 R238, desc[UR10][R242.64] ;  /* 0x0000000af2ee4981 */ /* 0x000f22000c1e1500 */
[----:B------:R-:W-:-:S02]  /*11db0*/  PRMT R216, RZ, 0x7610, R216 ;  /* 0x00007610ffd87816 */ /* 0x000fc400000000d8 */
[----:B------:R-:W-:Y:S01]  /*11dc0*/  PRMT R217, RZ, 0x7610, R217 ;  /* 0x00007610ffd97816 */ /* 0x000fe200000000d9 */
[----:B--2---:R0:W-:Y:S04]  /*11dd0*/  STL [R1+0x850], R131 ;  /* 0x0008508301007387 */ /* 0x0041e80000100800 */
[----:B------:R-:W2:Y:S04]  /*11de0*/  @P4 LDG.E.U16 R239, desc[UR10][R246.64] ;  /* 0x0000000af6ef4981 */ /* 0x000ea8000c1e1500 */
[----:B------:R-:W2:Y:S04]  /*11df0*/  @P4 LDG.E.U16 R60, desc[UR10][R176.64] ;  /* 0x0000000ab03c4981 */ /* 0x000ea8000c1e1500 */
[----:B0-----:R-:W2:Y:S04]  /*11e00*/  LDL.LU R131, [R1+0x1328] ;  /* 0x0013280001837983 */ /* 0x001ea80000300800 */
[----:B------:R-:W2:Y:S04]  /*11e10*/  @P4 LDG.E.U16 R123, desc[UR10][R190.64] ;  /* 0x0000000abe7b4981 */ /* 0x000ea8000c1e1500 */
[----:B------:R-:W2:Y:S04]  /*11e20*/  LDL.LU.64 R176, [R1+0x1320] ;  /* 0x0013200001b07983 */ /* 0x000ea80000300a00 */
[----:B------:R-:W2:Y:S04]  /*11e30*/  @P4 LDG.E.U16 R216, desc[UR10][R220.64] ;  /* 0x0000000adcd84981 */ /* 0x000ea8000c1e1500 */
[----:B------:R-:W2:Y:S04]  /*11e40*/  LDL.64 R190, [R1+0x580] ;  /* 0x0005800001be7983 */ /* 0x000ea80000100a00 */
[----:B------:R-:W2:Y:S01]  /*11e50*/  @P4 LDG.E.U16 R217, desc[UR10][R228.64] ;  /* 0x0000000ae4d94981 */ /* 0x000ea2000c1e1500 */
[----:B------:R-:W-:-:S02]  /*11e60*/  PRMT R58, RZ, 0x7610, R58 ;  /* 0x00007610ff3a7816 */ /* 0x000fc4000000003a */
[----:B------:R-:W-:Y:S01]  /*11e70*/  PRMT R122, RZ, 0x7610, R122 ;  /* 0x00007610ff7a7816 */ /* 0x000fe2000000007a */
[----:B------:R-:W2:Y:S01]  /*11e80*/  LDL.64 R220, [R1+0x568] ;  /* 0x0005680001dc7983 */ /* 0x000ea20000100a00 */
[----:B------:R-:W-:-:S03]  /*11e90*/  PRMT R124, RZ, 0x7610, R124 ;  /* 0x00007610ff7c7816 */ /* 0x000fc6000000007c */
[----:B------:R-:W2:Y:S01]  /*11ea0*/  @P4 LDG.E.U16 R58, desc[UR10][R178.64] ;  /* 0x0000000ab23a4981 */ /* 0x000ea2000c1e1500 */
[----:B------:R-:W-:Y:S02]  /*11eb0*/  PRMT R57, RZ, 0x7610, R57 ;  /* 0x00007610ff397816 */ /* 0x000fe40000000039 */
[----:B------:R-:W-:Y:S01]  /*11ec0*/  PRMT R59, RZ, 0x7610, R59 ;  /* 0x00007610ff3b7816 */ /* 0x000fe2000000003b */
[----:B------:R-:W2:Y:S05]  /*11ed0*/  @P4 LDG.E.U16 R124, desc[UR10][R250.64] ;  /* 0x0000000afa7c4981 */ /* 0x000eaa000c1e1500 */
[----:B------:R-:W2:Y:S04]  /*11ee0*/  @P4 LDG.E.U16 R59, desc[UR10][R230.64] ;  /* 0x0000000ae63b4981 */ /* 0x000ea8000c1e1500 */
[----:B------:R-:W2:Y:S04]  /*11ef0*/  LDL.64 R178, [R1+0x578] ;  /* 0x0005780001b27983 */ /* 0x000ea80000100a00 */
[----:B---3--:R-:W3:Y:S04]  /*11f00*/  @P4 LDG.E.U16 R122, desc[UR10][R144.64] ;  /* 0x0000000a907a4981 */ /* 0x008ee8000c1e1500 */
[----:B------:R-:W3:Y:S04]  /*11f10*/  LDL.64 R144, [R1+0x570] ;  /* 0x0005700001907983 */ /* 0x000ee80000100a00 */
[----:B------:R-:W3:Y:S04]  /*11f20*/  @P4 LDG.E.U16 R183, desc[UR10][R214.64] ;  /* 0x0000000ad6b74981 */ /* 0x000ee8000c1e1500 */
[----:B----4-:R-:W4:Y:S04]  /*11f30*/  @P4 LDG.E.U16 R182, desc[UR10][R184.64] ;  /* 0x0000000ab8b64981 */ /* 0x010f28000c1e1500 */
[----:B--2---:R-:W2:Y:S04]  /*11f40*/  @P4 LDG.E.U16 R57, desc[UR10][R190.64] ;  /* 0x0000000abe394981 */ /* 0x004ea8000c1e1500 */
[----:B----4-:R-:W-:Y:S04]  /*11f50*/  STL [R1+0x844], R182 ;  /* 0x000844b601007387 */ /* 0x010fe80000100800 */
[----:B---3--:R0:W-:Y:S04]  /*11f60*/  STL [R1+0x720], R183 ;  /* 0x000720b701007387 */ /* 0x0081e80000100800 */
[----:B------:R-:W3:Y:S04]  /*11f70*/  LDL.64 R184, [R1+0x558] ;  /* 0x0005580001b87983 */ /* 0x000ee80000100a00 */
[----:B------:R-:W4:Y:S04]  /*11f80*/  LDL.64 R250, [R1+0x550] ;  /* 0x0005500001fa7983 */ /* 0x000f280000100a00 */
[----:B0-----:R-:W2:Y:S04]  /*11f90*/  LDL.64 R182, [R1+0x560] ;  /* 0x0005600001b67983 */ /* 0x001ea80000100a00 */
[----:B------:R-:W2:Y:S04]  /*11fa0*/  LDL.64 R246, [R1+0x548] ;  /* 0x0005480001f67983 */ /* 0x000ea80000100a00 */
[----:B------:R-:W2:Y:S04]  /*11fb0*/  LDL.64 R242, [R1+0x540] ;  /* 0x0005400001f27983 */ /* 0x000ea80000100a00 */
[----:B------:R-:W-:Y:S04]  /*11fc0*/  STL [R1+0x84c], R238 ;  /* 0x00084cee01007387 */ /* 0x000fe80000100800 */
[----:B------:R0:W-:Y:S04]  /*11fd0*/  STL [R1+0x728], R239 ;  /* 0x000728ef01007387 */ /* 0x0001e80000100800 */
[----:B0-----:R-:W2:Y:S04]  /*11fe0*/  LDL.64 R238, [R1+0x538] ;  /* 0x0005380001ee7983 */ /* 0x001ea80000100a00 */
[----:B------:R-:W-:Y:S04]  /*11ff0*/  STL [R1+0x848], R216 ;  /* 0x000848d801007387 */ /* 0x000fe80000100800 */
[----:B------:R0:W-:Y:S04]  /*12000*/  STL [R1+0x724], R217 ;  /* 0x000724d901007387 */ /* 0x0001e80000100800 */
[----:B------:R-:W2:Y:S04]  /*12010*/  LDL.64 R190, [R1+0x510] ;  /* 0x0005100001be7983 */ /* 0x000ea80000100a00 */
[----:B------:R-:W3:Y:S01]  /*12020*/  LDL.64 R230, [R1+0x528] ;  /* 0x0005280001e67983 */ /* 0x000ee20000100a00 */
[----:B------:R-:W-:-:S02]  /*12030*/  PRMT R192, RZ, 0x7610, R192 ;  /* 0x00007610ffc07816 */ /* 0x000fc400000000c0 */
[----:B------:R-:W-:Y:S01]  /*12040*/  PRMT R193, RZ, 0x7610, R193 ;  /* 0x00007610ffc17816 */ /* 0x000fe200000000c1 */
[----:B0-----:R-:W4:Y:S01]  /*12050*/  LDL.64 R216, [R1+0x530] ;  /* 0x0005300001d87983 */ /* 0x001f220000100a00 */
[----:B------:R-:W-:Y:S02]  /*12060*/  PRMT R121, RZ, 0x7610, R121 ;  /* 0x00007610ff797816 */ /* 0x000fe40000000079 */
[----:B------:R-:W-:Y:S01]  /*12070*/  PRMT R186, RZ, 0x7610, R186 ;  /* 0x00007610ffba7816 */ /* 0x000fe200000000ba */
[----:B------:R-:W4:Y:S01]  /*12080*/  @P4 LDG.E.U16 R192, desc[UR10][R220.64] ;  /* 0x0000000adcc04981 */ /* 0x000f22000c1e1500 */
[----:B------:R-:W-:-:S03]  /*12090*/  PRMT R187, RZ, 0x7610, R187 ;  /* 0x00007610ffbb7816 */ /* 0x000fc600000000bb */
[----:B------:R-:W4:Y:S04]  /*120a0*/  @P4 LDG.E.U16 R193, desc[UR10][R144.64] ;  /* 0x0000000a90c14981 */ /* 0x000f28000c1e1500 */
[----:B------:R-:W4:Y:S04]  /*120b0*/  LDL.64 R228, [R1+0x520] ;  /* 0x0005200001e47983 */ /* 0x000f280000100a00 */
[----:B------:R-:W4:Y:S04]  /*120c0*/  LDL.64 R214, [R1+0x518] ;  /* 0x0005180001d67983 */ /* 0x000f280000100a00 */
[----:B------:R-:W4:Y:S04]  /*120d0*/  @P4 LDG.E.U16 R121, desc[UR10][R178.64] ;  /* 0x0000000ab2794981 */ /* 0x000f28000c1e1500 */
[----:B------:R-:W4:Y:S04]  /*120e0*/  LDL.LU.64 R178, [R1+0x1318] ;  /* 0x0013180001b27983 */ /* 0x000f280000300a00 */
[----:B------:R-:W4:Y:S04]  /*120f0*/  LDL.LU.64 R144, [R1+0x1310] ;  /* 0x0013100001907983 */ /* 0x000f280000300a00 */
[----:B------:R-:W4:Y:S04]  /*12100*/  LDL.64 R220, [R1+0x508] ;  /* 0x0005080001dc7983 */ /* 0x000f280000100a00 */
[----:B--2---:R-:W2:Y:S04]  /*12110*/  @P4 LDG.E.U16 R186, desc[UR10][R190.64] ;  /* 0x0000000abeba4981 */ /* 0x004ea8000c1e1500 */
[----:B---3--:R-:W3:Y:S01]  /*12120*/  @P4 LDG.E.U16 R187, desc[UR10][R230.64] ;  /* 0x0000000ae6bb4981 */ /* 0x008ee2000c1e1500 */
[----:B------:R-:W-:-:S02]  /*12130*/  PRMT R56, RZ, 0x7610, R56 ;  /* 0x00007610ff387816 */ /* 0x000fc40000000038 */
[----:B------:R-:W-:Y:S02]  /*12140*/  PRMT R120, RZ, 0x7610, R120 ;  /* 0x00007610ff787816 */ /* 0x000fe40000000078 */
[----:B------:R-:W-:Y:S02]  /*12150*/  PRMT R197, RZ, 0x7610, R197 ;  /* 0x00007610ffc57816 */ /* 0x000fe400000000c5 */
[----:B------:R-:W-:Y:S01]  /*12160*/  PRMT R196, RZ, 0x7610, R196 ;  /* 0x00007610ffc47816 */ /* 0x000fe200000000c4 */
[----:B----4-:R-:W-:Y:S01]  /*12170*/  STL [R1+0x840], R192 ;  /* 0x000840c001007387 */ /* 0x010fe20000100800 */
[----:B------:R-:W-:-:S03]  /*12180*/  PRMT R244, RZ, 0x7610, R244 ;  /* 0x00007610fff47816 */ /* 0x000fc600000000f4 */
[----:B------:R0:W-:Y:S01]  /*12190*/  STL [R1+0x71c], R193 ;  /* 0x00071cc101007387 */ /* 0x0001e20000100800 */
[----:B------:R-:W-:-:S03]  /*121a0*/  PRMT R245, RZ, 0x7610, R245 ;  /* 0x00007610fff57816 */ /* 0x000fc600000000f5 */
[----:B------:R-:W4:Y:S04]  /*121b0*/  @P4 LDG.E.U16 R56, desc[UR10][R182.64] ;  /* 0x0000000ab6384981 */ /* 0x000f28000c1e1500 */
[----:B------:R-:W4:Y:S04]  /*121c0*/  @P4 LDG.E.U16 R120, desc[UR10][R184.64] ;  /* 0x0000000ab8784981 */ /* 0x000f28000c1e1500 */
[----:B0-----:R-:W4:Y:S04]  /*121d0*/  LDL.64 R192, [R1+0x500] ;  /* 0x0005000001c07983 */ /* 0x001f280000100a00 */
[----:B------:R-:W4:Y:S04]  /*121e0*/  LDL.LU.64 R182, [R1+0x1308] ;  /* 0x0013080001b67983 */ /* 0x000f280000300a00 */
[----:B------:R-:W4:Y:S04]  /*121f0*/  LDL.LU.64 R184, [R1+0x1300] ;  /* 0x0013000001b87983 */ /* 0x000f280000300a00 */
[----:B------:R-:W4:Y:S04]  /*12200*/  @P4 LDG.E.U16 R197, desc[UR10][R216.64] ;  /* 0x0000000ad8c54981 */ /* 0x000f28000c1e1500 */
[----:B------:R-:W4:Y:S04]  /*12210*/  @P4 LDG.E.U16 R244, desc[UR10][R246.64] ;  /* 0x0000000af6f44981 */ /* 0x000f28000c1e1500 */
[----:B------:R-:W4:Y:S04]  /*12220*/  @P4 LDG.E.U16 R196, desc[UR10][R220.64] ;  /* 0x0000000adcc44981 */ /* 0x000f28000c1e1500 */
[----:B------:R-:W4:Y:S04]  /*12230*/  LDL.64 R216, [R1+0x4f8] ;  /* 0x0004f80001d87983 */ /* 0x000f280000100a00 */
[----:B------:R-:W4:Y:S04]  /*12240*/  @P4 LDG.E.U16 R245, desc[UR10][R250.64] ;  /* 0x0000000afaf54981 */ /* 0x000f28000c1e1500 */
[----:B--2---:R-:W-:Y:S04]  /*12250*/  STL [R1+0x710], R186 ;  /* 0x000710ba01007387 */ /* 0x004fe80000100800 */
[----:B---3--:R0:W-:Y:S04]  /*12260*/  STL [R1+0x838], R187 ;  /* 0x000838bb01007387 */ /* 0x0081e80000100800 */
[----:B------:R-:W2:Y:S04]  /*12270*/  LDL.64 R190, [R1+0x4e8] ;  /* 0x0004e80001be7983 */ /* 0x000ea80000100a00 */
[----:B0-----:R-:W3:Y:S01]  /*12280*/  LDL.64 R186, [R1+0x4f0] ;  /* 0x0004f00001ba7983 */ /* 0x001ee20000100a00 */
[----:B------:R-:W-:-:S02]  /*12290*/  PRMT R118, RZ, 0x7610, R118 ;  /* 0x00007610ff767816 */ /* 0x000fc40000000076 */
[----:B------:R-:W-:Y:S02]  /*122a0*/  PRMT R53, RZ, 0x7610, R53 ;  /* 0x00007610ff357816 */ /* 0x000fe40000000035 */
[----:B------:R-:W-:Y:S02]  /*122b0*/  PRMT R226, RZ, 0x7610, R226 ;  /* 0x00007610ffe27816 */ /* 0x000fe400000000e2 */
[----:B------:R-:W-:Y:S01]  /*122c0*/  PRMT R227, RZ, 0x7610, R227 ;  /* 0x00007610ffe37816 */ /* 0x000fe200000000e3 */
[----:B------:R-:W3:Y:S01]  /*122d0*/  @P4 LDG.E.U16 R118, desc[UR10][R214.64] ;  /* 0x0000000ad6764981 */ /* 0x000ee2000c1e1500 */
[----:B------:R-:W-:Y:S02]  /*122e0*/  PRMT R117, RZ, 0x7610, R117 ;  /* 0x00007610ff757816 */ /* 0x000fe40000000075 */
[----:B------:R-:W-:Y:S01]  /*122f0*/  PRMT R54, RZ, 0x7610, R54 ;  /* 0x00007610ff367816 */ /* 0x000fe20000000036 */
[----:B----4-:R-:W4:Y:S04]  /*12300*/  @P4 LDG.E.U16 R53, desc[UR10][R192.64] ;  /* 0x0000000ac0354981 */ /* 0x010f28000c1e1500 */
[----:B------:R-:W4:Y:S04]  /*12310*/  LDL.64 R214, [R1+0x4e0] ;  /* 0x0004e00001d67983 */ /* 0x000f280000100a00 */
[----:B------:R-:W4:Y:S04]  /*12320*/  @P4 LDG.E.U16 R54, desc[UR10][R228.64] ;  /* 0x0000000ae4364981 */ /* 0x000f28000c1e1500 */
[----:B------:R-:W4:Y:S04]  /*12330*/  LDL.64 R192, [R1+0x4d8] ;  /* 0x0004d80001c07983 */ /* 0x000f280000100a00 */
[----:B------:R-:W-:Y:S04]  /*12340*/  STL [R1+0x834], R196 ;  /* 0x000834c401007387 */ /* 0x000fe80000100800 */
[----:B------:R0:W-:Y:S04]  /*12350*/  STL [R1+0x714], R197 ;  /* 0x000714c501007387 */ /* 0x0001e80000100800 */
[----:B------:R-:W4:Y:S04]  /*12360*/  LDL.64 R250, [R1+0x4c8] ;  /* 0x0004c80001fa7983 */ /* 0x000f280000100a00 */
[----:B------:R-:W4:Y:S04]  /*12370*/  LDL.64 R246, [R1+0x4c0] ;  /* 0x0004c00001f67983 */ /* 0x000f280000100a00 */
[----:B0-----:R-:W4:Y:S04]  /*12380*/  LDL.64 R196, [R1+0x4d0] ;  /* 0x0004d00001c47983 */ /* 0x001f280000100a00 */
[----:B------:R-:W-:Y:S04]  /*12390*/  STL [R1+0x83c], R244 ;  /* 0x00083cf401007387 */ /* 0x000fe80000100800 */
[----:B------:R0:W-:Y:S04]  /*123a0*/  STL [R1+0x718], R245 ;  /* 0x000718f501007387 */ /* 0x0001e80000100800 */
[----:B------:R-:W4:Y:S04]  /*123b0*/  LDL.64 R220, [R1+0x4a8] ;  /* 0x0004a80001dc7983 */ /* 0x000f280000100a00 */
[----:B------:R-:W4:Y:S04]  /*123c0*/  @P4 LDG.E.U16 R117, desc[UR10][R216.64] ;  /* 0x0000000ad8754981 */ /* 0x000f28000c1e1500 */
[----:B------:R-:W4:Y:S01]  /*123d0*/  LDL.64 R228, [R1+0x490] ;  /* 0x0004900001e47983 */ /* 0x000f220000100a00 */
[----:B------:R-:W-:-:S02]  /*123e0*/  PRMT R55, RZ, 0x7610, R55 ;  /* 0x00007610ff377816 */ /* 0x000fc40000000037 */
[----:B------:R-:W-:Y:S01]  /*123f0*/  PRMT R119, RZ, 0x7610, R119 ;  /* 0x00007610ff777816 */ /* 0x000fe20000000077 */
[----:B0-----:R-:W4:Y:S04]  /*12400*/  LDL.64 R244, [R1+0x4b8] ;  /* 0x0004b80001f47983 */ /* 0x001f280000100a00 */
[----:B------:R-:W4:Y:S01]  /*12410*/  LDL.64 R216, [R1+0x488] ;  /* 0x0004880001d87983 */ /* 0x000f220000100a00 */
[----:B------:R-:W-:Y:S02]  /*12420*/  PRMT R52, RZ, 0x7610, R52 ;  /* 0x00007610ff347816 */ /* 0x000fe40000000034 */
[----:B------:R-:W-:Y:S01]  /*12430*/  PRMT R116, RZ, 0x7610, R116 ;  /* 0x00007610ff747816 */ /* 0x000fe20000000074 */
[----:B------:R-:W4:Y:S01]  /*12440*/  @P4 LDG.E.U16 R55, desc[UR10][R242.64] ;  /* 0x0000000af2374981 */ /* 0x000f22000c1e1500 */
[----:B------:R-:W-:-:S03]  /*12450*/  PRMT R249, RZ, 0x7610, R249 ;  /* 0x00007610fff97816 */ /* 0x000fc600000000f9 */
[----:B------:R-:W4:Y:S01]  /*12460*/  @P4 LDG.E.U16 R119, desc[UR10][R238.64] ;  /* 0x0000000aee774981 */ /* 0x000f22000c1e1500 */
[----:B------:R-:W-:-:S03]  /*12470*/  PRMT R219, RZ, 0x7610, R219 ;  /* 0x00007610ffdb7816 */ /* 0x000fc600000000db */
[----:B------:R-:W4:Y:S01]  /*12480*/  LDL.64 R230, [R1+0x498] ;  /* 0x0004980001e67983 */ /* 0x000f220000100a00 */
[----:B------:R-:W-:-:S03]  /*12490*/  PRMT R206, RZ, 0x7610, R206 ;  /* 0x00007610ffce7816 */ /* 0x000fc600000000ce */
[----:B------:R-:W4:Y:S01]  /*124a0*/  LDL.64 R242, [R1+0x4b0] ;  /* 0x0004b00001f27983 */ /* 0x000f220000100a00 */
[----:B------:R-:W-:-:S03]  /*124b0*/  PRMT R207, RZ, 0x7610, R207 ;  /* 0x00007610ffcf7816 */ /* 0x000fc600000000cf */
[----:B------:R-:W4:Y:S04]  /*124c0*/  LDL.64 R238, [R1+0x4a0] ;  /* 0x0004a00001ee7983 */ /* 0x000f280000100a00 */
[----:B--2---:R-:W2:Y:S04]  /*124d0*/  @P4 LDG.E.U16 R226, desc[UR10][R190.64] ;  /* 0x0000000abee24981 */ /* 0x004ea8000c1e1500 */
[----:B---3--:R-:W3:Y:S04]  /*124e0*/  @P4 LDG.E.U16 R227, desc[UR10][R186.64] ;  /* 0x0000000abae34981 */ /* 0x008ee8000c1e1500 */
[----:B------:R-:W3:Y:S04]  /*124f0*/  LDL.LU.64 R186, [R1+0x12f8] ;  /* 0x0012f80001ba7983 */ /* 0x000ee80000300a00 */
[----:B------:R-:W3:Y:S04]  /*12500*/  LDL.LU.64 R190, [R1+0x12f0] ;  /* 0x0012f00001be7983 */ /* 0x000ee80000300a00 */
[----:B----4-:R-:W4:Y:S04]  /*12510*/  @P4 LDG.E.U16 R52, desc[UR10][R214.64] ;  /* 0x0000000ad6344981 */ /* 0x010f28000c1e1500 */
[----:B------:R-:W4:Y:S04]  /*12520*/  @P4 LDG.E.U16 R116, desc[UR10][R192.64] ;  /* 0x0000000ac0744981 */ /* 0x000f28000c1e1500 */
[----:B------:R-:W4:Y:S04]  /*12530*/  @P4 LDG.E.U16 R249, desc[UR10][R196.64] ;  /* 0x0000000ac4f94981 */ /* 0x000f28000c1e1500 */
[----:B------:R-:W4:Y:S04]  /*12540*/  @P4 LDG.E.U16 R219, desc[UR10][R220.64] ;  /* 0x0000000adcdb4981 */ /* 0x000f28000c1e1500 */
[----:B------:R-:W4:Y:S04]  /*12550*/  @P4 LDG.E.U16 R207, desc[UR10][R228.64] ;  /* 0x0000000ae4cf4981 */ /* 0x000f28000c1e1500 */
[----:B------:R-:W4:Y:S04]  /*12560*/  @P4 LDG.E.U16 R206, desc[UR10][R216.64] ;  /* 0x0000000ad8ce4981 */ /* 0x000f28000c1e1500 */
[----:B--2---:R-:W-:Y:S04]  /*12570*/  STL [R1+0x830], R226 ;  /* 0x000830e201007387 */ /* 0x004fe80000100800 */
[----:B---3--:R0:W-:Y:S04]  /*12580*/  STL [R1+0x70c], R227 ;  /* 0x00070ce301007387 */ /* 0x0081e80000100800 */
[----:B------:R-:W2:Y:S04]  /*12590*/  LDL.64 R214, [R1+0x478] ;  /* 0x0004780001d67983 */ /* 0x000ea80000100a00 */
[----:B0-----:R-:W3:Y:S04]  /*125a0*/  LDL.64 R226, [R1+0x480] ;  /* 0x0004800001e27983 */ /* 0x001ee80000100a00 */
[----:B------:R-:W3:Y:S04]  /*125b0*/  LDL.LU.64 R192, [R1+0x12e8] ;  /* 0x0012e80001c07983 */ /* 0x000ee80000300a00 */
[----:B------:R-:W3:Y:S04]  /*125c0*/  LDL.LU.64 R196, [R1+0x12e0] ;  /* 0x0012e00001c47983 */ /* 0x000ee80000300a00 */
[----:B------:R-:W3:Y:S01]  /*125d0*/  LDL.64 R220, [R1+0x470] ;  /* 0x0004700001dc7983 */ /* 0x000ee20000100a00 */
[----:B------:R-:W-:-:S02]  /*125e0*/  PRMT R240, RZ, 0x7610, R240 ;  /* 0x00007610fff07816 */ /* 0x000fc400000000f0 */
[----:B------:R-:W-:Y:S01]  /*125f0*/  PRMT R241, RZ, 0x7610, R241 ;  /* 0x00007610fff17816 */ /* 0x000fe200000000f1 */
[----:B------:R-:W3:Y:S01]  /*12600*/  LDL.64 R216, [R1+0x460] ;  /* 0x0004600001d87983 */ /* 0x000ee20000100a00 */
[----:B------:R-:W-:-:S03]  /*12610*/  PRMT R218, RZ, 0x7610, R218 ;  /* 0x00007610ffda7816 */ /* 0x000fc600000000da */
[----:B------:R-:W3:Y:S04]  /*12620*/  @P4 LDG.E.U16 R240, desc[UR10][R242.64] ;  /* 0x0000000af2f04981 */ /* 0x000ee8000c1e1500 */
[----:B------:R-:W3:Y:S04]  /*12630*/  @P4 LDG.E.U16 R241, desc[UR10][R250.64] ;  /* 0x0000000afaf14981 */ /* 0x000ee8000c1e1500 */
[----:B------:R-:W3:Y:S04]  /*12640*/  LDL.64 R250, [R1+0x468] ;  /* 0x0004680001fa7983 */ /* 0x000ee80000100a00 */
[----:B----4-:R-:W-:Y:S04]  /*12650*/  STL [R1+0x824], R206 ;  /* 0x000824ce01007387 */ /* 0x010fe80000100800 */
[----:B------:R0:W-:Y:S01]  /*12660*/  STL [R1+0x700], R207 ;  /* 0x000700cf01007387 */ /* 0x0001e20000100800 */
[----:B------:R-:W-:-:S02]  /*12670*/  PRMT R51, RZ, 0x7610, R51 ;  /* 0x00007610ff337816 */ /* 0x000fc40000000033 */
[----:B------:R-:W-:Y:S01]  /*12680*/  PRMT R115, RZ, 0x7610, R115 ;  /* 0x00007610ff737816 */ /* 0x000fe20000000073 */
[----:B------:R-:W4:Y:S01]  /*12690*/  LDL.64 R242, [R1+0x440] ;  /* 0x0004400001f27983 */ /* 0x000f220000100a00 */
[----:B------:R-:W-:Y:S02]  /*126a0*/  PRMT R50, RZ, 0x7610, R50 ;  /* 0x00007610ff327816 */ /* 0x000fe40000000032 */
[----:B------:R-:W-:Y:S01]  /*126b0*/  PRMT R49, RZ, 0x7610, R49 ;  /* 0x00007610ff317816 */ /* 0x000fe20000000031 */
[----:B------:R-:W4:Y:S04]  /*126c0*/  @P4 LDG.E.U16 R51, desc[UR10][R246.64] ;  /* 0x0000000af6334981 */ /* 0x000f28000c1e1500 */
[----:B0-----:R-:W4:Y:S01]  /*126d0*/  LDL.64 R206, [R1+0x458] ;  /* 0x0004580001ce7983 */ /* 0x001f220000100a00 */
[----:B------:R-:W-:-:S02]  /*126e0*/  PRMT R114, RZ, 0x7610, R114 ;  /* 0x00007610ff727816 */ /* 0x000fc40000000072 */
[----:B------:R-:W-:Y:S01]  /*126f0*/  PRMT R113, RZ, 0x7610, R113 ;  /* 0x00007610ff717816 */ /* 0x000fe20000000071 */
[----:B------:R-:W4:Y:S04]  /*12700*/  @P4 LDG.E.U16 R115, desc[UR10][R244.64] ;  /* 0x0000000af4734981 */ /* 0x000f28000c1e1500 */
[----:B------:R-:W4:Y:S01]  /*12710*/  LDL.64 R246, [R1+0x450] ;  /* 0x0004500001f67983 */ /* 0x000f220000100a00 */
[----:B------:R-:W-:-:S03]  /*12720*/  PRMT R112, RZ, 0x7610, R112 ;  /* 0x00007610ff707816 */ /* 0x000fc60000000070 */
[----:B------:R-:W4:Y:S04]  /*12730*/  @P4 LDG.E.U16 R50, desc[UR10][R238.64] ;  /* 0x0000000aee324981 */ /* 0x000f28000c1e1500 */
[----:B------:R-:W4:Y:S04]  /*12740*/  LDL.64 R244, [R1+0x448] ;  /* 0x0004480001f47983 */ /* 0x000f280000100a00 */
[----:B------:R-:W4:Y:S04]  /*12750*/  @P4 LDG.E.U16 R114, desc[UR10][R230.64] ;  /* 0x0000000ae6724981 */ /* 0x000f28000c1e1500 */
[----:B--2---:R-:W2:Y:S04]  /*12760*/  @P4 LDG.E.U16 R113, desc[UR10][R214.64] ;  /* 0x0000000ad6714981 */ /* 0x004ea8000c1e1500 */
[----:B---3--:R-:W3:Y:S04]  /*12770*/  @P4 LDG.E.U16 R49, desc[UR10][R226.64] ;  /* 0x0000000ae2314981 */ /* 0x008ee8000c1e1500 */
[----:B------:R-:W2:Y:S04]  /*12780*/  @P4 LDG.E.U16 R218, desc[UR10][R220.64] ;  /* 0x0000000adcda4981 */ /* 0x000ea8000c1e1500 */
[----:B------:R-:W-:Y:S04]  /*12790*/  STL [R1+0x704], R240 ;  /* 0x000704f001007387 */ /* 0x000fe80000100800 */
[----:B------:R0:W-:Y:S04]  /*127a0*/  STL [R1+0x82c], R241 ;  /* 0x00082cf101007387 */ /* 0x0001e80000100800 */
[----:B------:R-:W3:Y:S04]  /*127b0*/  LDL.64 R238, [R1+0x430] ;  /* 0x0004300001ee7983 */ /* 0x000ee80000100a00 */
[----:B------:R-:W3:Y:S04]  /*127c0*/  LDL.64 R226, [R1+0x410] ;  /* 0x0004100001e27983 */ /* 0x000ee80000100a00 */
[----:B0-----:R-:W3:Y:S04]  /*127d0*/  LDL.64 R240, [R1+0x438] ;  /* 0x0004380001f07983 */ /* 0x001ee80000100a00 */
[----:B------:R-:W3:Y:S04]  /*127e0*/  LDL.64 R230, [R1+0x428] ;  /* 0x0004280001e67983 */ /* 0x000ee80000100a00 */
[----:B------:R-:W3:Y:S04]  /*127f0*/  LDL.64 R214, [R1+0x420] ;  /* 0x0004200001d67983 */ /* 0x000ee80000100a00 */
[----:B------:R-:W3:Y:S04]  /*12800*/  LDL.64 R228, [R1+0x418] ;  /* 0x0004180001e47983 */ /* 0x000ee80000100a00 */
[----:B------:R-:W3:Y:S04]  /*12810*/  LDL.64 R220, [R1+0x408] ;  /* 0x0004080001dc7983 */ /* 0x000ee80000100a00 */
[----:B----4-:R-:W4:Y:S04]  /*12820*/  @P4 LDG.E.U16 R112, desc[UR10][R206.64] ;  /* 0x0000000ace704981 */ /* 0x010f28000c1e1500 */
[----:B--2---:R-:W-:Y:S04]  /*12830*/  STL [R1+0x6fc], R218 ;  /* 0x0006fcda01007387 */ /* 0x004fe80000100800 */
[----:B------:R-:W-:Y:S04]  /*12840*/  STL [R1+0x708], R249 ;  /* 0x000708f901007387 */ /* 0x000fe80000100800 */
[----:B------:R0:W-:Y:S04]  /*12850*/  STL [R1+0x828], R219 ;  /* 0x000828db01007387 */ /* 0x0001e80000100800 */
[----:B------:R-:W2:Y:S01]  /*12860*/  LDL.64 R206, [R1+0x3f0] ;  /* 0x0003f00001ce7983 */ /* 0x000ea20000100a00 */
[----:B------:R-:W-:-:S02]  /*12870*/  PRMT R234, RZ, 0x7610, R234 ;  /* 0x00007610ffea7816 */ /* 0x000fc400000000ea */
[----:B------:R-:W-:Y:S02]  /*12880*/  PRMT R235, RZ, 0x7610, R235 ;  /* 0x00007610ffeb7816 */ /* 0x000fe400000000eb */
[----:B------:R-:W-:Y:S01]  /*12890*/  PRMT R224, RZ, 0x7610, R224 ;  /* 0x00007610ffe07816 */ /* 0x000fe200000000e0 */
[----:B0-----:R-:W4:Y:S01]  /*128a0*/  LDL.64 R218, [R1+0x400] ;  /* 0x0004000001da7983 */ /* 0x001f220000100a00 */
[----:B------:R-:W-:Y:S02]  /*128b0*/  PRMT R225, RZ, 0x7610, R225 ;  /* 0x00007610ffe17816 */ /* 0x000fe400000000e1 */
[----:B------:R-:W-:Y:S01]  /*128c0*/  PRMT R248, RZ, 0x7610, R248 ;  /* 0x00007610fff87816 */ /* 0x000fe200000000f8 */
[----:B---3--:R-:W3:Y:S01]  /*128d0*/  @P4 LDG.E.U16 R234, desc[UR10][R238.64] ;  /* 0x0000000aeeea4981 */ /* 0x008ee2000c1e1500 */
[----:B------:R-:W-:-:S03]  /*128e0*/  PRMT R204, RZ, 0x7610, R204 ;  /* 0x00007610ffcc7816 */ /* 0x000fc600000000cc */
[----:B------:R-:W4:Y:S01]  /*128f0*/  @P4 LDG.E.U16 R235, desc[UR10][R244.64] ;  /* 0x0000000af4eb4981 */ /* 0x000f22000c1e1500 */
[----:B------:R-:W-:Y:S02]  /*12900*/  PRMT R111, RZ, 0x7610, R111 ;  /* 0x00007610ff6f7816 */ /* 0x000fe4000000006f */
[----:B------:R-:W-:Y:S01]  /*12910*/  PRMT R205, RZ, 0x7610, R205 ;  /* 0x00007610ffcd7816 */ /* 0x000fe200000000cd */
[----:B------:R-:W4:Y:S01]  /*12920*/  @P4 LDG.E.U16 R224, desc[UR10][R226.64] ;  /* 0x0000000ae2e04981 */ /* 0x000f22000c1e1500 */
[----:B------:R-:W-:-:S03]  /*12930*/  PRMT R46, RZ, 0x7610, R46 ;  /* 0x00007610ff2e7816 */ /* 0x000fc6000000002e */
[----:B------:R-:W4:Y:S01]  /*12940*/  @P4 LDG.E.U16 R225, desc[UR10][R230.64] ;  /* 0x0000000ae6e14981 */ /* 0x000f22000c1e1500 */
[----:B------:R-:W-:-:S03]  /*12950*/  PRMT R237, RZ, 0x7610, R237 ;  /* 0x00007610ffed7816 */ /* 0x000fc600000000ed */
[----:B------:R-:W4:Y:S04]  /*12960*/  @P4 LDG.E.U16 R248, desc[UR10][R250.64] ;  /* 0x0000000afaf84981 */ /* 0x000f28000c1e1500 */
[----:B------:R-:W4:Y:S04]  /*12970*/  @P4 LDG.E.U16 R111, desc[UR10][R240.64] ;  /* 0x0000000af06f4981 */ /* 0x000f28000c1e1500 */
[----:B------:R-:W4:Y:S04]  /*12980*/  @P4 LDG.E.U16 R205, desc[UR10][R220.64] ;  /* 0x0000000adccd4981 */ /* 0x000f28000c1e1500 */
[----:B------:R-:W4:Y:S04]  /*12990*/  @P4 LDG.E.U16 R46, desc[UR10][R214.64] ;  /* 0x0000000ad62e4981 */ /* 0x000f28000c1e1500 */
[----:B------:R-:W4:Y:S04]  /*129a0*/  LDL.64 R240, [R1+0x3d0] ;  /* 0x0003d00001f07983 */ /* 0x000f280000100a00 */
[----:B------:R-:W4:Y:S04]  /*129b0*/  @P4 LDG.E.U16 R237, desc[UR10][R246.64] ;  /* 0x0000000af6ed4981 */ /* 0x000f28000c1e1500 */
[----:B------:R-:W4:Y:S01]  /*129c0*/  LDL.64 R214, [R1+0x3e8] ;  /* 0x0003e80001d67983 */ /* 0x000f220000100a00 */
[----:B------:R-:W-:-:S02]  /*129d0*/  PRMT R48, RZ, 0x7610, R48 ;  /* 0x00007610ff307816 */ /* 0x000fc40000000030 */
[----:B------:R-:W-:Y:S01]  /*129e0*/  PRMT R47, RZ, 0x7610, R47 ;  /* 0x00007610ff2f7816 */ /* 0x000fe2000000002f */
[----:B------:R-:W4:Y:S01]  /*129f0*/  LDL.64 R244, [R1+0x3e0] ;  /* 0x0003e00001f47983 */ /* 0x000f220000100a00 */
[----:B------:R-:W-:-:S03]  /*12a00*/  PRMT R110, RZ, 0x7610, R110 ;  /* 0x00007610ff6e7816 */ /* 0x000fc6000000006e */
[----:B------:R-:W4:Y:S04]  /*12a10*/  @P4 LDG.E.U16 R48, desc[UR10][R216.64] ;  /* 0x0000000ad8304981 */ /* 0x000f28000c1e1500 */
[----:B------:R-:W4:Y:S04]  /*12a20*/  @P4 LDG.E.U16 R47, desc[UR10][R242.64] ;  /* 0x0000000af22f4981 */ /* 0x000f28000c1e1500 */
[----:B------:R-:W4:Y:S04]  /*12a30*/  LDL.64 R238, [R1+0x3c8] ;  /* 0x0003c80001ee7983 */ /* 0x000f280000100a00 */
[----:B------:R-:W4:Y:S04]  /*12a40*/  LDL.64 R216, [R1+0x3f8] ;  /* 0x0003f80001d87983 */ /* 0x000f280000100a00 */
[----:B------:R-:W4:Y:S01]  /*12a50*/  LDL.64 R242, [R1+0x3d8] ;  /* 0x0003d80001f27983 */ /* 0x000f220000100a00 */
[----:B------:R-:W-:-:S03]  /*12a60*/  PRMT R212, RZ, 0x7610, R212 ;  /* 0x00007610ffd47816 */ /* 0x000fc600000000d4 */
[----:B------:R-:W4:Y:S04]  /*12a70*/  @P4 LDG.E.U16 R110, desc[UR10][R228.64] ;  /* 0x0000000ae46e4981 */ /* 0x000f28000c1e1500 */
[----:B--2---:R-:W2:Y:S01]  /*12a80*/  @P4 LDG.E.U16 R204, desc[UR10][R206.64] ;  /* 0x0000000acecc4981 */ /* 0x004ea2000c1e1500 */
[----:B------:R-:W-:-:S03]  /*12a90*/  PRMT R213, RZ, 0x7610, R213 ;  /* 0x00007610ffd57816 */ /* 0x000fc600000000d5 */
[----:B---3--:R-:W-:Y:S04]  /*12aa0*/  STL [R1+0x6f4], R234 ;  /* 0x0006f4ea01007387 */ /* 0x008fe80000100800 */
[----:B----4-:R0:W-:Y:S04]  /*12ab0*/  STL [R1+0x81c], R235 ;  /* 0x00081ceb01007387 */ /* 0x0101e80000100800 */
[----:B------:R-:W3:Y:S04]  /*12ac0*/  LDL.64 R230, [R1+0x3b8] ;  /* 0x0003b80001e67983 */ /* 0x000ee80000100a00 */
[----:B------:R-:W4:Y:S04]  /*12ad0*/  LDL.64 R228, [R1+0x3b0] ;  /* 0x0003b00001e47983 */ /* 0x000f280000100a00 */
[----:B0-----:R-:W3:Y:S04]  /*12ae0*/  LDL.64 R234, [R1+0x3c0] ;  /* 0x0003c00001ea7983 */ /* 0x001ee80000100a00 */
[----:B------:R-:W3:Y:S04]  /*12af0*/  LDL.64 R226, [R1+0x3a8] ;  /* 0x0003a80001e27983 */ /* 0x000ee80000100a00 */
[----:B------:R-:W-:Y:S04]  /*12b00*/  STL [R1+0x6f0], R224 ;  /* 0x0006f0e001007387 */ /* 0x000fe80000100800 */
[----:B------:R0:W-:Y:S04]  /*12b10*/  STL [R1+0x818], R225 ;  /* 0x000818e101007387 */ /* 0x0001e80000100800 */
[----:B------:R-:W3:Y:S04]  /*12b20*/  @P4 LDG.E.U16 R212, desc[UR10][R240.64] ;  /* 0x0000000af0d44981 */ /* 0x000ee8000c1e1500 */
[----:B0-----:R-:W4:Y:S04]  /*12b30*/  LDL.64 R224, [R1+0x3a0] ;  /* 0x0003a00001e07983 */ /* 0x001f280000100a00 */
[----:B------:R-:W-:Y:S04]  /*12b40*/  STL [R1+0x820], R248 ;  /* 0x000820f801007387 */ /* 0x000fe80000100800 */
[----:B------:R-:W4:Y:S04]  /*12b50*/  LDL.64 R206, [R1+0x398] ;  /* 0x0003980001ce7983 */ /* 0x000f280000100a00 */
[----:B------:R-:W4:Y:S04]  /*12b60*/  @P4 LDG.E.U16 R213, desc[UR10][R214.64] ;  /* 0x0000000ad6d54981 */ /* 0x000f28000c1e1500 */
[----:B--2---:R-:W-:Y:S04]  /*12b70*/  STL [R1+0x6ec], R204 ;  /* 0x0006eccc01007387 */ /* 0x004fe80000100800 */
[----:B------:R0:W-:Y:S04]  /*12b80*/  STL [R1+0x814], R205 ;  /* 0x000814cd01007387 */ /* 0x0001e80000100800 */
[----:B0-----:R-:W2:Y:S04]  /*12b90*/  LDL.64 R204, [R1+0x390] ;  /* 0x0003900001cc7983 */ /* 0x001ea80000100a00 */
[----:B------:R-:W-:Y:S04]  /*12ba0*/  STL [R1+0x6f8], R237 ;  /* 0x0006f8ed01007387 */ /* 0x000fe80000100800 */
[----:B------:R-:W2:Y:S04]  /*12bb0*/  LDL.64 R214, [R1+0x370] ;  /* 0x0003700001d67983 */ /* 0x000ea80000100a00 */
[----:B------:R-:W2:Y:S01]  /*12bc0*/  LDL.64 R220, [R1+0x388] ;  /* 0x0003880001dc7983 */ /* 0x000ea20000100a00 */
[----:B------:R-:W-:-:S02]  /*12bd0*/  PRMT R45, RZ, 0x7610, R45 ;  /* 0x00007610ff2d7816 */ /* 0x000fc4000000002d */
[----:B------:R-:W-:Y:S02]  /*12be0*/  PRMT R109, RZ, 0x7610, R109 ;  /* 0x00007610ff6d7816 */ /* 0x000fe4000000006d */
[----:B------:R-:W-:Y:S02]  /*12bf0*/  PRMT R202, RZ, 0x7610, R202 ;  /* 0x00007610ffca7816 */ /* 0x000fe400000000ca */
[----:B------:R-:W-:Y:S01]  /*12c00*/  PRMT R203, RZ, 0x7610, R203 ;  /* 0x00007610ffcb7816 */ /* 0x000fe200000000cb */
[----:B------:R-:W2:Y:S01]  /*12c10*/  @P4 LDG.E.U16 R45, desc[UR10][R218.64] ;  /* 0x0000000ada2d4981 */ /* 0x000ea2000c1e1500 */
[----:B------:R-:W-:Y:S02]  /*12c20*/  PRMT R200, RZ, 0x7610, R200 ;  /* 0x00007610ffc87816 */ /* 0x000fe400000000c8 */
[----:B------:R-:W-:Y:S01]  /*12c30*/  PRMT R201, RZ, 0x7610, R201 ;  /* 0x00007610ffc97816 */ /* 0x000fe200000000c9 */
[----:B------:R-:W2:Y:S04]  /*12c40*/  @P4 LDG.E.U16 R109, desc[UR10][R216.64] ;  /* 0x0000000ad86d4981 */ /* 0x000ea8000c1e1500 */
[----:B---3--:R-:W3:Y:S04]  /*12c50*/  @P4 LDG.E.U16 R203, desc[UR10][R226.64] ;  /* 0x0000000ae2cb4981 */ /* 0x008ee8000c1e1500 */
[----:B------:R-:W3:Y:S04]  /*12c60*/  LDL.64 R218, [R1+0x380] ;  /* 0x0003800001da7983 */ /* 0x000ee80000100a00 */
[----:B------:R-:W3:Y:S04]  /*12c70*/  LDL.64 R216, [R1+0x378] ;  /* 0x0003780001d87983 */ /* 0x000ee80000100a00 */
[----:B------:R-:W-:Y:S04]  /*12c80*/  STL [R1+0x6e8], R212 ;  /* 0x0006e8d401007387 */ /* 0x000fe80000100800 */
[----:B----4-:R0:W-:Y:S04]  /*12c90*/  STL [R1+0x810], R213 ;  /* 0x000810d501007387 */ /* 0x0101e80000100800 */
[----:B0-----:R-:W4:Y:S04]  /*12ca0*/  LDL.64 R212, [R1+0x368] ;  /* 0x0003680001d47983 */ /* 0x001f280000100a00 */
[----:B--2---:R-:W2:Y:S04]  /*12cb0*/  @P4 LDG.E.U16 R202, desc[UR10][R204.64] ;  /* 0x0000000accca4981 */ /* 0x004ea8000c1e1500 */
[----:B------:R-:W2:Y:S04]  /*12cc0*/  @P4 LDG.E.U16 R200, desc[UR10][R214.64] ;  /* 0x0000000ad6c84981 */ /* 0x000ea8000c1e1500 */
[----:B------:R-:W2:Y:S01]  /*12cd0*/  @P4 LDG.E.U16 R201, desc[UR10][R220.64] ;  /* 0x0000000adcc94981 */ /* 0x000ea2000c1e1500 */
[----:B------:R-:W-:-:S02]  /*12ce0*/  PRMT R106, RZ, 0x7610, R106 ;  /* 0x00007610ff6a7816 */ /* 0x000fc4000000006a */
[----:B------:R-:W-:Y:S01]  /*12cf0*/  PRMT R236, RZ, 0x7610, R236 ;  /* 0x00007610ffec7816 */ /* 0x000fe200000000ec */
[----:B------:R-:W2:Y:S01]  /*12d00*/  LDL.64 R204, [R1+0x358] ;  /* 0x0003580001cc7983 */ /* 0x000ea20000100a00 */
[----:B------:R-:W-:Y:S02]  /*12d10*/  PRMT R208, RZ, 0x7610, R208 ;  /* 0x00007610ffd07816 */ /* 0x000fe400000000d0 */
[----:B------:R-:W-:Y:S01]  /*12d20*/  PRMT R209, RZ, 0x7610, R209 ;  /* 0x00007610ffd17816 */ /* 0x000fe200000000d1 */
[----:B------:R-:W2:Y:S04]  /*12d30*/  @P4 LDG.E.U16 R106, desc[UR10][R206.64] ;  /* 0x0000000ace6a4981 */ /* 0x000ea8000c1e1500 */
[----:B------:R-:W2:Y:S04]  /*12d40*/  @P4 LDG.E.U16 R236, desc[UR10][R238.64] ;  /* 0x0000000aeeec4981 */ /* 0x000ea8000c1e1500 */
[----:B------:R-:W2:Y:S04]  /*12d50*/  @P4 LDG.E.U16 R209, desc[UR10][R228.64] ;  /* 0x0000000ae4d14981 */ /* 0x000ea8000c1e1500 */
[----:B------:R-:W2:Y:S01]  /*12d60*/  LDL.64 R206, [R1+0x360] ;  /* 0x0003600001ce7983 */ /* 0x000ea20000100a00 */
[----:B------:R-:W-:-:S06]  /*12d70*/  PRMT R105, RZ, 0x7610, R105 ;  /* 0x00007610ff697816 */ /* 0x000fcc0000000069 */
[----:B---3--:R-:W3:Y:S04]  /*12d80*/  @P4 LDG.E.U16 R105, desc[UR10][R216.64] ;  /* 0x0000000ad8694981 */ /* 0x008ee8000c1e1500 */
[----:B----4-:R-:W4:Y:S04]  /*12d90*/  @P4 LDG.E.U16 R208, desc[UR10][R212.64] ;  /* 0x0000000ad4d04981 */ /* 0x010f28000c1e1500 */
[----:B--2---:R-:W-:Y:S04]  /*12da0*/  STL [R1+0x6e0], R202 ;  /* 0x0006e0ca01007387 */ /* 0x004fe80000100800 */
[----:B------:R0:W-:Y:S04]  /*12db0*/  STL [R1+0x808], R203 ;  /* 0x000808cb01007387 */ /* 0x0001e80000100800 */
[----:B0-----:R-:W2:Y:S04]  /*12dc0*/  LDL.64 R202, [R1+0x350] ;  /* 0x0003500001ca7983 */ /* 0x001ea80000100a00 */
[----:B------:R-:W-:Y:S04]  /*12dd0*/  STL [R1+0x6dc], R200 ;  /* 0x0006dcc801007387 */ /* 0x000fe80000100800 */
[----:B------:R0:W-:Y:S04]  /*12de0*/  STL [R1+0x804], R201 ;  /* 0x000804c901007387 */ /* 0x0001e80000100800 */
[----:B------:R-:W3:Y:S04]  /*12df0*/  LDL.64 R214, [R1+0x308] ;  /* 0x0003080001d67983 */ /* 0x000ee80000100a00 */
[----:B------:R-:W3:Y:S04]  /*12e00*/  LDL.64 R216, [R1+0x310] ;  /* 0x0003100001d87983 */ /* 0x000ee80000100a00 */
[----:B0-----:R-:W3:Y:S01]  /*12e10*/  LDL.64 R200, [R1+0x348] ;  /* 0x0003480001c87983 */ /* 0x001ee20000100a00 */
[----:B------:R-:W-:-:S02]  /*12e20*/  PRMT R107, RZ, 0x7610, R107 ;  /* 0x00007610ff6b7816 */ /* 0x000fc4000000006b */
[----:B------:R-:W-:Y:S01]  /*12e30*/  PRMT R42, RZ, 0x7610, R42 ;  /* 0x00007610ff2a7816 */ /* 0x000fe2000000002a */
[----:B------:R-:W3:Y:S01]  /*12e40*/  LDL.64 R228, [R1+0x338] ;  /* 0x0003380001e47983 */ /* 0x000ee20000100a00 */
[----:B------:R-:W-:Y:S02]  /*12e50*/  PRMT R41, RZ, 0x7610, R41 ;  /* 0x00007610ff297816 */ /* 0x000fe40000000029 */
[----:B------:R-:W-:Y:S01]  /*12e60*/  PRMT R104, RZ, 0x7610, R104 ;  /* 0x00007610ff687816 */ /* 0x000fe20000000068 */
[----:B------:R-:W3:Y:S01]  /*12e70*/  @P4 LDG.E.U16 R107, desc[UR10][R230.64] ;  /* 0x0000000ae66b4981 */ /* 0x000ee2000c1e1500 */
[----:B------:R-:W-:Y:S02]  /*12e80*/  PRMT R40, RZ, 0x7610, R40 ;  /* 0x00007610ff287816 */ /* 0x000fe40000000028 */
[----:B------:R-:W-:Y:S01]  /*12e90*/  PRMT R198, RZ, 0x7610, R198 ;  /* 0x00007610ffc67816 */ /* 0x000fe200000000c6 */
[----:B------:R-:W3:Y:S01]  /*12ea0*/  @P4 LDG.E.U16 R42, desc[UR10][R224.64] ;  /* 0x0000000ae02a4981 */ /* 0x000ee2000c1e1500 */
[----:B------:R-:W-:-:S03]  /*12eb0*/  PRMT R199, RZ, 0x7610, R199 ;  /* 0x00007610ffc77816 */ /* 0x000fc600000000c7 */
[----:B------:R-:W3:Y:S04]  /*12ec0*/  @P4 LDG.E.U16 R41, desc[UR10][R218.64] ;  /* 0x0000000ada294981 */ /* 0x000ee8000c1e1500 */
[----:B------:R-:W3:Y:S04]  /*12ed0*/  LDL.64 R230, [R1+0x340] ;  /* 0x0003400001e67983 */ /* 0x000ee80000100a00 */
[----:B------:R-:W3:Y:S04]  /*12ee0*/  LDL.64 R226, [R1+0x330] ;  /* 0x0003300001e27983 */ /* 0x000ee80000100a00 */
[----:B------:R-:W3:Y:S04]  /*12ef0*/  LDL.64 R224, [R1+0x328] ;  /* 0x0003280001e07983 */ /* 0x000ee80000100a00 */
[----:B------:R-:W3:Y:S04]  /*12f00*/  LDL.64 R220, [R1+0x320] ;  /* 0x0003200001dc7983 */ /* 0x000ee80000100a00 */
[----:B------:R-:W3:Y:S04]  /*12f10*/  LDL.64 R218, [R1+0x318] ;  /* 0x0003180001da7983 */ /* 0x000ee80000100a00 */
[----:B------:R-:W-:Y:S04]  /*12f20*/  STL [R1+0x80c], R236 ;  /* 0x00080cec01007387 */ /* 0x000fe80000100800 */
[----:B------:R-:W3:Y:S04]  /*12f30*/  LDL.64 R212, [R1+0x300] ;  /* 0x0003000001d47983 */ /* 0x000ee80000100a00 */
[----:B----4-:R-:W-:Y:S04]  /*12f40*/  STL [R1+0x800], R208 ;  /* 0x000800d001007387 */ /* 0x010fe80000100800 */
[----:B------:R-:W4:Y:S04]  /*12f50*/  @P4 LDG.E.U16 R104, desc[UR10][R204.64] ;  /* 0x0000000acc684981 */ /* 0x000f28000c1e1500 */
[----:B------:R0:W-:Y:S04]  /*12f60*/  STL [R1+0x6e4], R209 ;  /* 0x0006e4d101007387 */ /* 0x0001e80000100800 */
[----:B------:R-:W4:Y:S04]  /*12f70*/  @P4 LDG.E.U16 R40, desc[UR10][R206.64] ;  /* 0x0000000ace284981 */ /* 0x000f28000c1e1500 */
[----:B------:R-:W4:Y:S01]  /*12f80*/  LDL.64 R204, [R1+0x2e8] ;  /* 0x0002e80001cc7983 */ /* 0x000f220000100a00 */
[----:B------:R-:W-:-:S02]  /*12f90*/  PRMT R188, RZ, 0x7610, R188 ;  /* 0x00007610ffbc7816 */ /* 0x000fc400000000bc */
[----:B------:R-:W-:Y:S01]  /*12fa0*/  PRMT R189, RZ, 0x7610, R189 ;  /* 0x00007610ffbd7816 */ /* 0x000fe200000000bd */
[----:B0-----:R-:W4:Y:S04]  /*12fb0*/  LDL.64 R208, [R1+0x2f8] ;  /* 0x0002f80001d07983 */ /* 0x001f280000100a00 */
[----:B------:R-:W4:Y:S04]  /*12fc0*/  LDL.64 R206, [R1+0x2f0] ;  /* 0x0002f00001ce7983 */ /* 0x000f280000100a00 */
[----:B--2---:R-:W2:Y:S01]  /*12fd0*/  @P4 LDG.E.U16 R199, desc[UR10][R202.64] ;  /* 0x0000000acac74981 */ /* 0x004ea2000c1e1500 */
[----:B------:R-:W-:-:S02]  /*12fe0*/  PRMT R80, RZ, 0x7610, R80 ;  /* 0x00007610ff507816 */ /* 0x000fc40000000050 */
[----:B------:R-:W-:Y:S02]  /*12ff0*/  PRMT R81, RZ, 0x7610, R81 ;  /* 0x00007610ff517816 */ /* 0x000fe40000000051 */
[----:B------:R-:W-:Y:S02]  /*13000*/  PRMT R223, RZ, 0x7610, R223 ;  /* 0x00007610ffdf7816 */ /* 0x000fe400000000df */
[----:B------:R-:W-:Y:S01]  /*13010*/  PRMT R222, RZ, 0x7610, R222 ;  /* 0x00007610ffde7816 */ /* 0x000fe200000000de */
[----:B------:R-:W2:Y:S04]  /*13020*/  LDL.64 R202, [R1+0x2e0] ;  /* 0x0002e00001ca7983 */ /* 0x000ea80000100a00 */
[----:B---3--:R-:W3:Y:S04]  /*13030*/  @P4 LDG.E.U16 R188, desc[UR10][R214.64] ;  /* 0x0000000ad6bc4981 */ /* 0x008ee8000c1e1500 */
[----:B------:R-:W2:Y:S04]  /*13040*/  @P4 LDG.E.U16 R189, desc[UR10][R216.64] ;  /* 0x0000000ad8bd4981 */ /* 0x000ea8000c1e1500 */
[----:B------:R-:W2:Y:S04]  /*13050*/  @P4 LDG.E.U16 R198, desc[UR10][R200.64] ;  /* 0x0000000ac8c64981 */ /* 0x000ea8000c1e1500 */
[----:B------:R-:W3:Y:S04]  /*13060*/  LDL.64 R200, [R1+0x2d8] ;  /* 0x0002d80001c87983 */ /* 0x000ee80000100a00 */
[----:B------:R-:W3:Y:S04]  /*13070*/  @P4 LDG.E.U16 R223, desc[UR10][R226.64] ;  /* 0x0000000ae2df4981 */ /* 0x000ee8000c1e1500 */
[----:B------:R-:W3:Y:S04]  /*13080*/  @P4 LDG.E.U16 R222, desc[UR10][R224.64] ;  /* 0x0000000ae0de4981 */ /* 0x000ee8000c1e1500 */
[----:B----4-:R-:W4:Y:S04]  /*13090*/  @P4 LDG.E.U16 R80, desc[UR10][R204.64] ;  /* 0x0000000acc504981 */ /* 0x010f28000c1e1500 */
[----:B------:R-:W4:Y:S04]  /*130a0*/  @P4 LDG.E.U16 R81, desc[UR10][R206.64] ;  /* 0x0000000ace514981 */ /* 0x000f28000c1e1500 */
[----:B--2---:R-:W-:Y:S04]  /*130b0*/  STL [R1+0x7fc], R198 ;  /* 0x0007fcc601007387 */ /* 0x004fe80000100800 */
[----:B------:R0:W-:Y:S04]  /*130c0*/  STL [R1+0x6d8], R199 ;  /* 0x0006d8c701007387 */ /* 0x0001e80000100800 */
[----:B0-----:R-:W2:Y:S04]  /*130d0*/  LDL.64 R198, [R1+0x2d0] ;  /* 0x0002d00001c67983 */ /* 0x001ea80000100a00 */
[----:B---3--:R-:W-:Y:S04]  /*130e0*/  STL [R1+0x7f4], R188 ;  /* 0x0007f4bc01007387 */ /* 0x008fe80000100800 */
[----:B------:R0:W-:Y:S04]  /*130f0*/  STL [R1+0x6d0], R189 ;  /* 0x0006d0bd01007387 */ /* 0x0001e80000100800 */
        /* <DEDUP_REMOVED lines=8> */
[----:B------:R-:W3:Y:S01]  /*13180*/  @P4 LDG.E.U16 R108, desc[UR10][R242.64] ;  /* 0x0000000af26c4981 */ /* 0x000ee2000c1e1500 */
[----:B------:R-:W-:-:S02]  /*13190*/  PRMT R83, RZ, 0x7610, R83 ;  /* 0x00007610ff537816 */ /* 0x000fc40000000053 */
[----:B------:R-:W-:Y:S01]  /*131a0*/  PRMT R100, RZ, 0x7610, R100 ;  /* 0x00007610ff647816 */ /* 0x000fe20000000064 */
[----:B------:R-:W3:Y:S01]  /*131b0*/  @P4 LDG.E.U16 R43, desc[UR10][R234.64] ;  /* 0x0000000aea2b4981 */ /* 0x000ee2000c1e1500 */
[----:B------:R-:W-:-:S03]  /*131c0*/  PRMT R36, RZ, 0x7610, R36 ;  /* 0x00007610ff247816 */ /* 0x000fc60000000024 */
[----:B------:R-:W3:Y:S04]  /*131d0*/  @P4 LDG.E.U16 R39, desc[UR10][R230.64] ;  /* 0x0000000ae6274981 */ /* 0x000ee8000c1e1500 */
[----:B------:R-:W3:Y:S04]  /*131e0*/  @P4 LDG.E.U16 R103, desc[UR10][R228.64] ;  /* 0x0000000ae4674981 */ /* 0x000ee8000c1e1500 */
[----:B------:R-:W3:Y:S04]  /*131f0*/  @P4 LDG.E.U16 R38, desc[UR10][R220.64] ;  /* 0x0000000adc264981 */ /* 0x000ee8000c1e1500 */
[----:B----4-:R-:W-:Y:S01]  /*13200*/  STL [R1+0x7f0], R80 ;  /* 0x0007f05001007387 */ /* 0x010fe20000100800 */
[----:B------:R-:W-:-:S03]  /*13210*/  PRMT R101, RZ, 0x7610, R101 ;  /* 0x00007610ff657816 */ /* 0x000fc60000000065 */
[----:B------:R-:W4:Y:S04]  /*13220*/  @P4 LDG.E.U16 R100, desc[UR10][R200.64] ;  /* 0x0000000ac8644981 */ /* 0x000f28000c1e1500 */
[----:B------:R0:W-:Y:S04]  /*13230*/  STL [R1+0x6cc], R81 ;  /* 0x0006cc5101007387 */ /* 0x0001e80000100800 */
[----:B------:R-:W4:Y:S04]  /*13240*/  LDL.64 R206, [R1+0x1e0] ;  /* 0x0001e00001ce7983 */ /* 0x000f280000100a00 */
[----:B------:R-:W4:Y:S04]  /*13250*/  LDL.64 R220, [R1+0x1c0] ;  /* 0x0001c00001dc7983 */ /* 0x000f280000100a00 */
[----:B0-----:R-:W4:Y:S04]  /*13260*/  LDL.64 R80, [R1+0x2c0] ;  /* 0x0002c00001507983 */ /* 0x001f280000100a00 */
[----:B------:R-:W4:Y:S04]  /*13270*/  LDL.64 R226, [R1+0x1a0] ;  /* 0x0001a00001e27983 */ /* 0x000f280000100a00 */
        /* <DEDUP_REMOVED lines=9> */
[----:B------:R-:W-:Y:S01]  /*13310*/  STL [R1+0x6d4], R223 ;  /* 0x0006d4df01007387 */ /* 0x000fe20000100800 */
[----:B------:R-:W-:-:S03]  /*13320*/  PRMT R37, RZ, 0x7610, R37 ;  /* 0x00007610ff257816 */ /* 0x000fc60000000025 */
[----:B------:R-:W4:Y:S04]  /*13330*/  @P4 LDG.E.U16 R36, desc[UR10][R202.64] ;  /* 0x0000000aca244981 */ /* 0x000f28000c1e1500 */
[----:B------:R-:W4:Y:S04]  /*13340*/  @P4 LDG.E.U16 R101, desc[UR10][R208.64] ;  /* 0x0000000ad0654981 */ /* 0x000f28000c1e1500 */
[----:B------:R-:W4:Y:S01]  /*13350*/  @P4 LDG.E.U16 R37, desc[UR10][R212.64] ;  /* 0x0000000ad4254981 */ /* 0x000f22000c1e1500 */
[----:B------:R-:W-:-:S03]  /*13360*/  PRMT R82, RZ, 0x7610, R82 ;  /* 0x00007610ff527816 */ /* 0x000fc60000000052 */
[----:B--2---:R-:W2:Y:S04]  /*13370*/  @P4 LDG.E.U16 R83, desc[UR10][R198.64] ;  /* 0x0000000ac6534981 */ /* 0x004ea8000c1e1500 */
[----:B------:R-:W2:Y:S04]  /*13380*/  LDL.64 R198, [R1+0x2b8] ;  /* 0x0002b80001c67983 */ /* 0x000ea80000100a00 */
[----:B------:R0:W-:Y:S04]  /*13390*/  STL [R1+0x7f8], R222 ;  /* 0x0007f8de01007387 */ /* 0x0001e80000100800 */
[----:B------:R-:W2:Y:S04]  /*133a0*/  LDL.64 R200, [R1+0x2b0] ;  /* 0x0002b00001c87983 */ /* 0x000ea80000100a00 */
[----:B------:R-:W2:Y:S04]  /*133b0*/  LDL.64 R202, [R1+0x2a8] ;  /* 0x0002a80001ca7983 */ /* 0x000ea80000100a00 */
[----:B------:R-:W2:Y:S04]  /*133c0*/  LDL.64 R208, [R1+0x290] ;  /* 0x0002900001d07983 */ /* 0x000ea80000100a00 */
[----:B------:R-:W2:Y:S04]  /*133d0*/  LDL.64 R212, [R1+0x288] ;  /* 0x0002880001d47983 */ /* 0x000ea80000100a00 */
[----:B0-----:R-:W2:Y:S04]  /*133e0*/  LDL.64 R222, [R1+0x270] ;  /* 0x0002700001de7983 */ /* 0x001ea80000100a00 */
[----:B------:R-:W2:Y:S04]  /*133f0*/  LDL.64 R240, [R1+0x268] ;  /* 0x0002680001f07983 */ /* 0x000ea80000100a00 */
[----:B---3--:R-:W3:Y:S01]  /*13400*/  @P4 LDG.E.U16 R82, desc[UR10][R188.64] ;  /* 0x0000000abc524981 */ /* 0x008ee2000c1e1500 */
[----:B------:R-:W-:-:S02]  /*13410*/  PRMT R130, RZ, 0x7610, R130 ;  /* 0x00007610ff827816 */ /* 0x000fc40000000082 */
[----:B------:R-:W-:Y:S01]  /*13420*/  PRMT R210, RZ, 0x7610, R210 ;  /* 0x00007610ffd27816 */ /* 0x000fe200000000d2 */
[----:B------:R-:W3:Y:S01]  /*13430*/  LDL.64 R246, [R1+0x2a0] ;  /* 0x0002a00001f67983 */ /* 0x000ee20000100a00 */
[----:B------:R-:W-:Y:S02]  /*13440*/  PRMT R211, RZ, 0x7610, R211 ;  /* 0x00007610ffd37816 */ /* 0x000fe400000000d3 */
[----:B------:R-:W-:Y:S01]  /*13450*/  PRMT R232, RZ, 0x7610, R232 ;  /* 0x00007610ffe87816 */ /* 0x000fe200000000e8 */
[----:B------:R-:W3:Y:S01]  /*13460*/  LDL.64 R204, [R1+0x298] ;  /* 0x0002980001cc7983 */ /* 0x000ee20000100a00 */
[----:B------:R-:W-:Y:S02]  /*13470*/  PRMT R102, RZ, 0x7610, R102 ;  /* 0x00007610ff667816 */ /* 0x000fe40000000066 */
[----:B------:R-:W-:Y:S01]  /*13480*/  PRMT R233, RZ, 0x7610, R233 ;  /* 0x00007610ffe97816 */ /* 0x000fe200000000e9 */
[----:B------:R-:W3:Y:S01]  /*13490*/  LDL.64 R216, [R1+0x280] ;  /* 0x0002800001d87983 */ /* 0x000ee20000100a00 */
[----:B------:R-:W-:-:S02]  /*134a0*/  PRMT R35, RZ, 0x7610, R35 ;  /* 0x00007610ff237816 */ /* 0x000fc40000000023 */
[----:B------:R-:W-:Y:S01]  /*134b0*/  PRMT R132, RZ, 0x7610, R132 ;  /* 0x00007610ff847816 */ /* 0x000fe20000000084 */
[----:B------:R-:W3:Y:S04]  /*134c0*/  @P4 LDG.E.U16 R102, desc[UR10][R218.64] ;  /* 0x0000000ada664981 */ /* 0x000ee8000c1e1500 */
[----:B------:R-:W3:Y:S04]  /*134d0*/  LDL.64 R224, [R1+0x260] ;  /* 0x0002600001e07983 */ /* 0x000ee80000100a00 */
[----:B------:R-:W3:Y:S04]  /*134e0*/  LDL.64 R218, [R1+0x278] ;  /* 0x0002780001da7983 */ /* 0x000ee80000100a00 */
[----:B----4-:R-:W4:Y:S04]  /*134f0*/  @P4 LDG.E.U16 R35, desc[UR10][R80.64] ;  /* 0x0000000a50234981 */ /* 0x010f28000c1e1500 */
[----:B------:R-:W4:Y:S04]  /*13500*/  LDL.64 R80, [R1+0x258] ;  /* 0x0002580001507983 */ /* 0x000f280000100a00 */
[----:B--2---:R-:W2:Y:S04]  /*13510*/  @P4 LDG.E.U16 R130, desc[UR10][R200.64] ;  /* 0x0000000ac8824981 */ /* 0x004ea8000c1e1500 */
[----:B------:R-:W2:Y:S04]  /*13520*/  @P4 LDG.E.U16 R210, desc[UR10][R202.64] ;  /* 0x0000000acad24981 */ /* 0x000ea8000c1e1500 */
[----:B------:R-:W2:Y:S04]  /*13530*/  @P4 LDG.E.U16 R211, desc[UR10][R208.64] ;  /* 0x0000000ad0d34981 */ /* 0x000ea8000c1e1500 */
[----:B------:R-:W2:Y:S04]  /*13540*/  @P4 LDG.E.U16 R232, desc[UR10][R212.64] ;  /* 0x0000000ad4e84981 */ /* 0x000ea8000c1e1500 */
[----:B------:R-:W2:Y:S04]  /*13550*/  @P4 LDG.E.U16 R233, desc[UR10][R222.64] ;  /* 0x0000000adee94981 */ /* 0x000ea8000c1e1500 */
[----:B------:R-:W2:Y:S04]  /*13560*/  @P4 LDG.E.U16 R132, desc[UR10][R240.64] ;  /* 0x0000000af0844981 */ /* 0x000ea8000c1e1500 */
[----:B---3--:R-:W-:Y:S04]  /*13570*/  STL [R1+0x7ec], R82 ;  /* 0x0007ec5201007387 */ /* 0x008fe80000100800 */
[----:B------:R0:W-:Y:S01]  /*13580*/  STL [R1+0x6c8], R83 ;  /* 0x0006c85301007387 */ /* 0x0001e20000100800 */
[----:B------:R-:W-:-:S02]  /*13590*/  PRMT R99, RZ, 0x7610, R99 ;  /* 0x00007610ff637816 */ /* 0x000fc40000000063 */
[----:B------:R-:W-:Y:S01]  /*135a0*/  PRMT R34, RZ, 0x7610, R34 ;  /* 0x00007610ff227816 */ /* 0x000fe20000000022 */
[----:B------:R-:W3:Y:S01]  /*135b0*/  LDL.64 R214, [R1+0x220] ;  /* 0x0002200001d67983 */ /* 0x000ee20000100a00 */
[----:B------:R-:W-:-:S03]  /*135c0*/  PRMT R98, RZ, 0x7610, R98 ;  /* 0x00007610ff627816 */ /* 0x000fc60000000062 */
[----:B------:R-:W3:Y:S04]  /*135d0*/  LDL.64 R188, [R1+0x200] ;  /* 0x0002000001bc7983 */ /* 0x000ee80000100a00 */
[----:B0-----:R-:W3:Y:S04]  /*135e0*/  LDL.64 R82, [R1+0x240] ;  /* 0x0002400001527983 */ /* 0x001ee80000100a00 */
[----:B------:R-:W3:Y:S01]  /*135f0*/  @P4 LDG.E.U16 R99, desc[UR10][R198.64] ;  /* 0x0000000ac6634981 */ /* 0x000ee2000c1e1500 */
[----:B------:R-:W-:-:S03]  /*13600*/  PRMT R33, RZ, 0x7610, R33 ;  /* 0x00007610ff217816 */ /* 0x000fc60000000021 */
[----:B------:R-:W3:Y:S01]  /*13610*/  @P4 LDG.E.U16 R34, desc[UR10][R246.64] ;  /* 0x0000000af6224981 */ /* 0x000ee2000c1e1500 */
[----:B------:R-:W-:-:S03]  /*13620*/  PRMT R97, RZ, 0x7610, R97 ;  /* 0x00007610ff617816 */ /* 0x000fc60000000061 */
[----:B------:R-:W3:Y:S04]  /*13630*/  @P4 LDG.E.U16 R98, desc[UR10][R204.64] ;  /* 0x0000000acc624981 */ /* 0x000ee8000c1e1500 */
[----:B------:R-:W3:Y:S04]  /*13640*/  LDL.LU.64 R198, [R1+0x12d8] ;  /* 0x0012d80001c67983 */ /* 0x000ee80000300a00 */
[----:B------:R-:W3:Y:S01]  /*13650*/  LDL.LU.64 R200, [R1+0x12d0] ;  /* 0x0012d00001c87983 */ /* 0x000ee20000300a00 */
[----:B------:R-:W-:-:S03]  /*13660*/  PRMT R32, RZ, 0x7610, R32 ;  /* 0x00007610ff207816 */ /* 0x000fc60000000020 */
[----:B------:R-:W3:Y:S01]  /*13670*/  @P4 LDG.E.U16 R33, desc[UR10][R216.64] ;  /* 0x0000000ad8214981 */ /* 0x000ee2000c1e1500 */
[----:B------:R-:W-:-:S03]  /*13680*/  PRMT R96, RZ, 0x7610, R96 ;  /* 0x00007610ff607816 */ /* 0x000fc60000000060 */
[----:B------:R-:W3:Y:S01]  /*13690*/  @P4 LDG.E.U16 R97, desc[UR10][R218.64] ;  /* 0x0000000ada614981 */ /* 0x000ee2000c1e1500 */
[----:B------:R-:W-:Y:S02]  /*136a0*/  PRMT R31, RZ, 0x7610, R31 ;  /* 0x00007610ff1f7816 */ /* 0x000fe4000000001f */
[----:B------:R-:W-:Y:S01]  /*136b0*/  PRMT R27, RZ, 0x7610, R27 ;  /* 0x00007610ff1b7816 */ /* 0x000fe2000000001b */
[----:B------:R-:W3:Y:S01]  /*136c0*/  @P4 LDG.E.U16 R32, desc[UR10][R224.64] ;  /* 0x0000000ae0204981 */ /* 0x000ee2000c1e1500 */
[----:B------:R-:W-:-:S03]  /*136d0*/  PRMT R25, RZ, 0x7610, R25 ;  /* 0x00007610ff197816 */ /* 0x000fc60000000019 */
[----:B----4-:R-:W4:Y:S04]  /*136e0*/  @P4 LDG.E.U16 R96, desc[UR10][R80.64] ;  /* 0x0000000a50604981 */ /* 0x010f28000c1e1500 */
[----:B------:R-:W4:Y:S04]  /*136f0*/  @P4 LDG.E.U16 R27, desc[UR10][R220.64] ;  /* 0x0000000adc1b4981 */ /* 0x000f28000c1e1500 */
[----:B------:R-:W4:Y:S04]  /*13700*/  @P4 LDG.E.U16 R25, desc[UR10][R228.64] ;  /* 0x0000000ae4194981 */ /* 0x000f28000c1e1500 */
[----:B--2---:R0:W-:Y:S04]  /*13710*/  STL [R1+0x6c4], R130 ;  /* 0x0006c48201007387 */ /* 0x0041e80000100800 */
[----:B0-----:R-:W2:Y:S04]  /*13720*/  LDL.LU R130, [R1+0x12c8] ;  /* 0x0012c80001827983 */ /* 0x001ea80000300800 */
[----:B------:R-:W2:Y:S04]  /*13730*/  LDL.LU.64 R202, [R1+0x12c0] ;  /* 0x0012c00001ca7983 */ /* 0x000ea80000300a00 */
[----:B------:R0:W-:Y:S04]  /*13740*/  STL [R1+0x7e8], R210 ;  /* 0x0007e8d201007387 */ /* 0x0001e80000100800 */
[----:B0-----:R-:W2:Y:S04]  /*13750*/  LDL.LU R210, [R1+0x12b8] ;  /* 0x0012b80001d27983 */ /* 0x001ea80000300800 */
[----:B------:R-:W2:Y:S04]  /*13760*/  LDL.64 R246, [R1+0x20] ;  /* 0x0000200001f67983 */ /* 0x000ea80000100a00 */
[----:B------:R-:W4:Y:S04]  /*13770*/  LDL.LU.64 R204, [R1+0x12b0] ;  /* 0x0012b00001cc7983 */ /* 0x000f280000300a00 */
[----:B------:R-:W4:Y:S04]  /*13780*/  LDL.LU.64 R208, [R1+0x12a8] ;  /* 0x0012a80001d07983 */ /* 0x000f280000300a00 */
[----:B------:R0:W-:Y:S04]  /*13790*/  STL [R1+0x6c0], R211 ;  /* 0x0006c0d301007387 */ /* 0x0001e80000100800 */
[----:B---3--:R-:W3:Y:S04]  /*137a0*/  @P4 LDG.E.U16 R31, desc[UR10][R82.64] ;  /* 0x0000000a521f4981 */ /* 0x008ee8000c1e1500 */
[----:B0-----:R-:W3:Y:S04]  /*137b0*/  LDL.LU R211, [R1+0x12a0] ;  /* 0x0012a00001d37983 */ /* 0x001ee80000300800 */
[----:B------:R-:W3:Y:S04]  /*137c0*/  LDL.LU.64 R212, [R1+0x1298] ;  /* 0x0012980001d47983 */ /* 0x000ee80000300a00 */
[----:B------:R0:W-:Y:S04]  /*137d0*/  STL [R1+0x7e4], R232 ;  /* 0x0007e4e801007387 */ /* 0x0001e80000100800 */
[----:B0-----:R-:W3:Y:S04]  /*137e0*/  LDL.LU R232, [R1+0x1290] ;  /* 0x0012900001e87983 */ /* 0x001ee80000300800 */
[----:B------:R-:W3:Y:S04]  /*137f0*/  LDL.LU.64 R216, [R1+0x1288] ;  /* 0x0012880001d87983 */ /* 0x000ee80000300a00 */
[----:B------:R-:W3:Y:S04]  /*13800*/  LDL.LU.64 R218, [R1+0x1280] ;  /* 0x0012800001da7983 */ /* 0x000ee80000300a00 */
[----:B------:R-:W3:Y:S04]  /*13810*/  LDL.LU.64 R222, [R1+0x1278] ;  /* 0x0012780001de7983 */ /* 0x000ee80000300a00 */
[----:B------:R0:W-:Y:S04]  /*13820*/  STL [R1+0x6bc], R233 ;  /* 0x0006bce901007387 */ /* 0x0001e80000100800 */
[----:B0-----:R-:W3:Y:S04]  /*13830*/  LDL.LU R233, [R1+0x1270] ;  /* 0x0012700001e97983 */ /* 0x001ee80000300800 */
[----:B------:R-:W3:Y:S04]  /*13840*/  LDL.LU.64 R240, [R1+0x1268] ;  /* 0x0012680001f07983 */ /* 0x000ee80000300a00 */
[----:B------:R0:W-:Y:S04]  /*13850*/  STL [R1+0x7e0], R132 ;  /* 0x0007e08401007387 */ /* 0x0001e80000100800 */
[----:B0-----:R-:W3:Y:S04]  /*13860*/  LDL.LU R132, [R1+0x1260] ;  /* 0x0012600001847983 */ /* 0x001ee80000300800 */
[----:B------:R-:W3:Y:S04]  /*13870*/  LDL.LU.64 R224, [R1+0x1258] ;  /* 0x0012580001e07983 */ /* 0x000ee80000300a00 */
[----:B------:R-:W4:Y:S04]  /*13880*/  LDL.LU.64 R80, [R1+0x1250] ;  /* 0x0012500001507983 */ /* 0x000f280000300a00 */
[----:B------:R-:W4:Y:S04]  /*13890*/  LDL.LU.64 R82, [R1+0x1248] ;  /* 0x0012480001527983 */ /* 0x000f280000300a00 */
[----:B------:R-:W4:Y:S04]  /*138a0*/  LDL.64 R220, [R1+0x250] ;  /* 0x0002500001dc7983 */ /* 0x000f280000100a00 */
[----:B------:R-:W4:Y:S01]  /*138b0*/  LDL.64 R228, [R1+0x248] ;  /* 0x0002480001e47983 */ /* 0x000f220000100a00 */
[----:B------:R-:W-:-:S02]  /*138c0*/  PRMT R146, RZ, 0x7610, R146 ;  /* 0x00007610ff927816 */ /* 0x000fc40000000092 */
[----:B------:R-:W-:Y:S02]  /*138d0*/  PRMT R252, RZ, 0x7610, R252 ;  /* 0x00007610fffc7816 */ /* 0x000fe400000000fc */
[----:B------:R-:W-:Y:S02]  /*138e0*/  PRMT R24, RZ, 0x7610, R24 ;  /* 0x00007610ff187816 */ /* 0x000fe40000000018 */
[----:B------:R-:W-:Y:S02]  /*138f0*/  PRMT R21, RZ, 0x7610, R21 ;  /* 0x00007610ff157816 */ /* 0x000fe40000000015 */
[----:B------:R-:W-:Y:S02]  /*13900*/  PRMT R20, RZ, 0x7610, R20 ;  /* 0x00007610ff147816 */ /* 0x000fe40000000014 */
[----:B------:R-:W-:Y:S01]  /*13910*/  PRMT R14, RZ, 0x7610, R14 ;  /* 0x00007610ff0e7816 */ /* 0x000fe2000000000e */
[----:B------:R-:W4:Y:S01]  /*13920*/  @P4 LDG.E.U16 R24, desc[UR10][R230.64] ;  /* 0x0000000ae6184981 */ /* 0x000f22000c1e1500 */
[----:B------:R-:W-:-:S02]  /*13930*/  PRMT R13, RZ, 0x7610, R13 ;  /* 0x00007610ff0d7816 */ /* 0x000fc4000000000d */
[----:B------:R-:W-:Y:S01]  /*13940*/  PRMT R18, RZ, 0x7610, R18 ;  /* 0x00007610ff127816 */ /* 0x000fe20000000012 */
[----:B------:R-:W4:Y:S01]  /*13950*/  @P4 LDG.E.U16 R21, desc[UR10][R238.64] ;  /* 0x0000000aee154981 */ /* 0x000f22000c1e1500 */
[----:B------:R-:W-:Y:S02]  /*13960*/  PRMT R17, RZ, 0x7610, R17 ;  /* 0x00007610ff117816 */ /* 0x000fe40000000011 */
[----:B------:R-:W-:Y:S01]  /*13970*/  PRMT R15, RZ, 0x7610, R15 ;  /* 0x00007610ff0f7816 */ /* 0x000fe2000000000f */
[----:B------:R-:W4:Y:S04]  /*13980*/  @P4 LDG.E.U16 R20, desc[UR10][R242.64] ;  /* 0x0000000af2144981 */ /* 0x000f28000c1e1500 */
[----:B------:R-:W4:Y:S04]  /*13990*/  LDL.64 R230, [R1+0x238] ;  /* 0x0002380001e67983 */ /* 0x000f280000100a00 */
[----:B------:R-:W4:Y:S04]  /*139a0*/  LDL.64 R238, [R1+0x230] ;  /* 0x0002300001ee7983 */ /* 0x000f280000100a00 */
[----:B------:R-:W4:Y:S04]  /*139b0*/  LDL.64 R242, [R1+0x228] ;  /* 0x0002280001f27983 */ /* 0x000f280000100a00 */
[----:B------:R-:W4:Y:S04]  /*139c0*/  @P4 LDG.E.U16 R18, desc[UR10][R248.64] ;  /* 0x0000000af8124981 */ /* 0x000f28000c1e1500 */
[----:B------:R-:W4:Y:S04]  /*139d0*/  @P4 LDG.E.U16 R17, desc[UR10][R250.64] ;  /* 0x0000000afa114981 */ /* 0x000f28000c1e1500 */
[----:B------:R-:W4:Y:S04]  /*139e0*/  LDL.64 R248, [R1+0x1d8] ;  /* 0x0001d80001f87983 */ /* 0x000f280000100a00 */
[----:B------:R-:W4:Y:S04]  /*139f0*/  LDL.64 R250, [R1+0x1b8] ;  /* 0x0001b80001fa7983 */ /* 0x000f280000100a00 */
[----:B--2---:R-:W2:Y:S04]  /*13a00*/  @P4 LDG.E.U16 R14, desc[UR10][R246.64] ;  /* 0x0000000af60e4981 */ /* 0x004ea8000c1e1500 */
[----:B------:R-:W2:Y:S04]  /*13a10*/  LDL.64 R246, [R1+0x218] ;  /* 0x0002180001f67983 */ /* 0x000ea80000100a00 */
[----:B---3--:R-:W3:Y:S04]  /*13a20*/  @P4 LDG.E.U16 R13, desc[UR10][R224.64] ;  /* 0x0000000ae00d4981 */ /* 0x008ee8000c1e1500 */
[----:B----4-:R-:W4:Y:S04]  /*13a30*/  @P4 LDG.E.U16 R15, desc[UR10][R80.64] ;  /* 0x0000000a500f4981 */ /* 0x010f28000c1e1500 */
[----:B------:R-:W3:Y:S04]  /*13a40*/  LDL.64 R224, [R1+0x1f8] ;  /* 0x0001f80001e07983 */ /* 0x000ee80000100a00 */
[----:B------:R-:W4:Y:S04]  /*13a50*/  @P4 LDG.E.U16 R146, desc[UR10][R220.64] ;  /* 0x0000000adc924981 */ /* 0x000f28000c1e1500 */
[----:B------:R-:W4:Y:S04]  /*13a60*/  @P4 LDG.E.U16 R252, desc[UR10][R228.64] ;  /* 0x0000000ae4fc4981 */ /* 0x000f28000c1e1500 */
[----:B------:R-:W4:Y:S01]  /*13a70*/  LDL.64 R80, [R1+0x198] ;  /* 0x0001980001507983 */ /* 0x000f220000100a00 */
[----:B------:R-:W-:-:S02]  /*13a80*/  PRMT R30, RZ, 0x7610, R30 ;  /* 0x00007610ff1e7816 */ /* 0x000fc4000000001e */
[----:B------:R-:W-:Y:S02]  /*13a90*/  PRMT R29, RZ, 0x7610, R29 ;  /* 0x00007610ff1d7816 */ /* 0x000fe4000000001d */
[----:B------:R-:W-:Y:S02]  /*13aa0*/  PRMT R28, RZ, 0x7610, R28 ;  /* 0x00007610ff1c7816 */ /* 0x000fe4000000001c */
[----:B------:R-:W-:Y:S01]  /*13ab0*/  PRMT R26, RZ, 0x7610, R26 ;  /* 0x00007610ff1a7816 */ /* 0x000fe2000000001a */
[----:B------:R-:W4:Y:S01]  /*13ac0*/  @P4 LDG.E.U16 R30, desc[UR10][R214.64] ;  /* 0x0000000ad61e4981 */ /* 0x000f22000c1e1500 */
[----:B------:R-:W-:Y:S02]  /*13ad0*/  PRMT R23, RZ, 0x7610, R23 ;  /* 0x00007610ff177816 */ /* 0x000fe40000000017 */
[----:B------:R-:W-:Y:S01]  /*13ae0*/  PRMT R22, RZ, 0x7610, R22 ;  /* 0x00007610ff167816 */ /* 0x000fe20000000016 */
[----:B------:R-:W4:Y:S01]  /*13af0*/  @P4 LDG.E.U16 R29, desc[UR10][R188.64] ;  /* 0x0000000abc1d4981 */ /* 0x000f22000c1e1500 */
[----:B------:R-:W-:-:S02]  /*13b00*/  PRMT R19, RZ, 0x7610, R19 ;  /* 0x00007610ff137816 */ /* 0x000fc40000000013 */
[----:B------:R-:W-:Y:S01]  /*13b10*/  PRMT R16, RZ, 0x7610, R16 ;  /* 0x00007610ff107816 */ /* 0x000fe20000000010 */
[----:B------:R-:W4:Y:S01]  /*13b20*/  @P4 LDG.E.U16 R28, desc[UR10][R206.64] ;  /* 0x0000000ace1c4981 */ /* 0x000f22000c1e1500 */
[----:B------:R-:W-:-:S03]  /*13b30*/  PRMT R95, RZ, 0x7610, R95 ;  /* 0x00007610ff5f7816 */ /* 0x000fc6000000005f */
[----:B------:R-:W4:Y:S01]  /*13b40*/  @P4 LDG.E.U16 R26, desc[UR10][R226.64] ;  /* 0x0000000ae21a4981 */ /* 0x000f22000c1e1500 */
[----:B------:R-:W-:-:S03]  /*13b50*/  PRMT R181, RZ, 0x7610, R181 ;  /* 0x00007610ffb57816 */ /* 0x000fc600000000b5 */
[----:B------:R-:W4:Y:S01]  /*13b60*/  @P4 LDG.E.U16 R23, desc[UR10][R234.64] ;  /* 0x0000000aea174981 */ /* 0x000f22000c1e1500 */
[----:B------:R-:W-:-:S03]  /*13b70*/  PRMT R165, RZ, 0x7610, R165 ;  /* 0x00007610ffa57816 */ /* 0x000fc600000000a5 */
[----:B------:R-:W4:Y:S04]  /*13b80*/  @P4 LDG.E.U16 R22, desc[UR10][R236.64] ;  /* 0x0000000aec164981 */ /* 0x000f28000c1e1500 */
[----:B------:R-:W4:Y:S04]  /*13b90*/  @P4 LDG.E.U16 R19, desc[UR10][R244.64] ;  /* 0x0000000af4134981 */ /* 0x000f28000c1e1500 */
[----:B------:R-:W4:Y:S01]  /*13ba0*/  @P4 LDG.E.U16 R16, desc[UR10][R82.64] ;  /* 0x0000000a52104981 */ /* 0x000f22000c1e1500 */
[----:B------:R-:W-:-:S03]  /*13bb0*/  PRMT R94, RZ, 0x7610, R94 ;  /* 0x00007610ff5e7816 */ /* 0x000fc6000000005e */
[----:B------:R-:W4:Y:S04]  /*13bc0*/  LDL.64 R214, [R1+0x138] ;  /* 0x0001380001d67983 */ /* 0x000f280000100a00 */
[----:B------:R-:W4:Y:S04]  /*13bd0*/  LDL.64 R188, [R1+0x118] ;  /* 0x0001180001bc7983 */ /* 0x000f280000100a00 */
[----:B------:R-:W4:Y:S04]  /*13be0*/  LDL.64 R82, [R1+0x178] ;  /* 0x0001780001527983 */ /* 0x000f280000100a00 */
[----:B------:R-:W4:Y:S04]  /*13bf0*/  LDL.64 R206, [R1+0xf8] ;  /* 0x0000f80001ce7983 */ /* 0x000f280000100a00 */
[----:B------:R-:W4:Y:S04]  /*13c00*/  LDL.64 R226, [R1+0xd8] ;  /* 0x0000d80001e27983 */ /* 0x000f280000100a00 */
[----:B------:R-:W4:Y:S04]  /*13c10*/  LDL.64 R234, [R1+0xb8] ;  /* 0x0000b80001ea7983 */ /* 0x000f280000100a00 */
[----:B------:R-:W4:Y:S04]  /*13c20*/  LDL.64 R236, [R1+0x98] ;  /* 0x0000980001ec7983 */ /* 0x000f280000100a00 */
[----:B------:R-:W4:Y:S01]  /*13c30*/  LDL.64 R244, [R1+0x78] ;  /* 0x0000780001f47983 */ /* 0x000f220000100a00 */
[----:B------:R-:W-:-:S03]  /*13c40*/  PRMT R93, RZ, 0x7610, R93 ;  /* 0x00007610ff5d7816 */ /* 0x000fc6000000005d */
[----:B------:R-:W4:Y:S01]  /*13c50*/  LDL.LU.64 R220, [R1+0x1240] ;  /* 0x0012400001dc7983 */ /* 0x000f220000300a00 */
[----:B------:R-:W-:Y:S02]  /*13c60*/  PRMT R92, RZ, 0x7610, R92 ;  /* 0x00007610ff5c7816 */ /* 0x000fe4000000005c */
[----:B------:R-:W-:Y:S01]  /*13c70*/  PRMT R91, RZ, 0x7610, R91 ;  /* 0x00007610ff5b7816 */ /* 0x000fe2000000005b */
[----:B------:R-:W4:Y:S01]  /*13c80*/  @P4 LDG.E.U16 R95, desc[UR10][R230.64] ;  /* 0x0000000ae65f4981 */ /* 0x000f22000c1e1500 */
[----:B------:R-:W-:-:S03]  /*13c90*/  PRMT R90, RZ, 0x7610, R90 ;  /* 0x00007610ff5a7816 */ /* 0x000fc6000000005a */
[----:B------:R-:W4:Y:S04]  /*13ca0*/  @P4 LDG.E.U16 R181, desc[UR10][R238.64] ;  /* 0x0000000aeeb54981 */ /* 0x000f28000c1e1500 */
[----:B------:R-:W4:Y:S04]  /*13cb0*/  @P4 LDG.E.U16 R165, desc[UR10][R242.64] ;  /* 0x0000000af2a54981 */ /* 0x000f28000c1e1500 */
[----:B------:R-:W4:Y:S04]  /*13cc0*/  @P4 LDG.E.U16 R92, desc[UR10][R248.64] ;  /* 0x0000000af85c4981 */ /* 0x000f28000c1e1500 */
[----:B------:R-:W4:Y:S04]  /*13cd0*/  @P4 LDG.E.U16 R91, desc[UR10][R250.64] ;  /* 0x0000000afa5b4981 */ /* 0x000f28000c1e1500 */
[----:B--2---:R-:W2:Y:S04]  /*13ce0*/  @P4 LDG.E.U16 R94, desc[UR10][R246.64] ;  /* 0x0000000af65e4981 */ /* 0x004ea8000c1e1500 */
[----:B---3--:R-:W3:Y:S04]  /*13cf0*/  @P4 LDG.E.U16 R93, desc[UR10][R224.64] ;  /* 0x0000000ae05d4981 */ /* 0x008ee8000c1e1500 */
[----:B----4-:R0:W-:Y:S04]  /*13d00*/  STL [R1+0x6b8], R146 ;  /* 0x0006b89201007387 */ /* 0x0101e80000100800 */
[----:B------:R-:W4:Y:S04]  /*13d10*/  @P4 LDG.E.U16 R90, desc[UR10][R80.64] ;  /* 0x0000000a505a4981 */ /* 0x000f28000c1e1500 */
[----:B0-----:R-:W2:Y:S04]  /*13d20*/  LDL.LU R146, [R1+0x1238] ;  /* 0x0012380001927983 */ /* 0x001ea80000300800 */
[----:B------:R-:W2:Y:S04]  /*13d30*/  LDL.LU.64 R228, [R1+0x1230] ;  /* 0x0012300001e47983 */ /* 0x000ea80000300a00 */
[----:B------:R0:W-:Y:S04]  /*13d40*/  STL [R1+0x7dc], R252 ;  /* 0x0007dcfc01007387 */ /* 0x0001e80000100800 */
[----:B0-----:R-:W2:Y:S04]  /*13d50*/  LDL.LU R252, [R1+0x1228] ;  /* 0x0012280001fc7983 */ /* 0x001ea80000300800 */
[----:B------:R-:W2:Y:S04]  /*13d60*/  LDL.LU.64 R230, [R1+0x1220] ;  /* 0x0012200001e67983 */ /* 0x000ea80000300a00 */
[----:B------:R-:W2:Y:S04]  /*13d70*/  LDL.LU.64 R238, [R1+0x1218] ;  /* 0x0012180001ee7983 */ /* 0x000ea80000300a00 */
[----:B------:R-:W2:Y:S04]  /*13d80*/  LDL.LU.64 R242, [R1+0x1210] ;  /* 0x0012100001f27983 */ /* 0x000ea80000300a00 */
[----:B------:R-:W2:Y:S04]  /*13d90*/  LDL.LU.64 R246, [R1+0x1208] ;  /* 0x0012080001f67983 */ /* 0x000ea80000300a00 */
[----:B------:R-:W2:Y:S04]  /*13da0*/  LDL.LU.64 R224, [R1+0x1200] ;  /* 0x0012000001e07983 */ /* 0x000ea80000300a00 */
[----:B------:R-:W2:Y:S04]  /*13db0*/  LDL.LU.64 R248, [R1+0x11f8] ;  /* 0x0011f80001f87983 */ /* 0x000ea80000300a00 */
[----:B------:R-:W2:Y:S04]  /*13dc0*/  LDL.LU.64 R250, [R1+0x11f0] ;  /* 0x0011f00001fa7983 */ /* 0x000ea80000300a00 */
[----:B------:R-:W2:Y:S01]  /*13dd0*/  LDL.LU.64 R80, [R1+0x11e8] ;  /* 0x0011e80001507983 */ /* 0x000ea20000300a00 */
[----:B------:R-:W-:-:S02]  /*13de0*/  PRMT R89, RZ, 0x7610, R89 ;  /* 0x00007610ff597816 */ /* 0x000fc40000000059 */
[----:B------:R-:W-:-:S04]  /*13df0*/  PRMT R88, RZ, 0x7610, R88 ;  /* 0x00007610ff587816 */ /* 0x000fc80000000058 */
[----:B------:R0:W3:Y:S04]  /*13e00*/  @P4 LDG.E.U16 R89, desc[UR10][R82.64] ;  /* 0x0000000a52594981 */ /* 0x0000e8000c1e1500 */
[----:B------:R-:W0:Y:S04]  /*13e10*/  LDL.LU.64 R82, [R1+0x11e0] ;  /* 0x0011e00001527983 */ /* 0x000e280000300a00 */
[----:B--2---:R1:W2:Y:S04]  /*13e20*/  @P4 LDG.E.U16 R88, desc[UR10][R80.64] ;  /* 0x0000000a50584981 */ /* 0x0042a8000c1e1500 */
[----:B------:R-:W1:Y:S01]  /*13e30*/  LDL.LU.64 R80, [R1+0x11d8] ;  /* 0x0011d80001507983 */ /* 0x000e620000300a00 */
[----:B------:R-:W-:-:S02]  /*13e40*/  PRMT R86, RZ, 0x7610, R86 ;  /* 0x00007610ff567816 */ /* 0x000fc40000000056 */
[----:B------:R-:W-:Y:S02]  /*13e50*/  PRMT R85, RZ, 0x7610, R85 ;  /* 0x00007610ff557816 */ /* 0x000fe40000000055 */
[----:B0-----:R-:W-:Y:S01]  /*13e60*/  PRMT R83, RZ, 0x7610, R83 ;  /* 0x00007610ff537816 */ /* 0x001fe20000000053 */
[----:B------:R-:W-:Y:S01]  /*13e70*/  STL [R1+0x6b4], R181 ;  /* 0x0006b4b501007387 */ /* 0x000fe20000100800 */
[----:B------:R-:W-:-:S03]  /*13e80*/  PRMT R84, RZ, 0x7610, R84 ;  /* 0x00007610ff547816 */ /* 0x000fc60000000054 */
[----:B------:R-:W-:Y:S04]  /*13e90*/  STL [R1+0x7d8], R165 ;  /* 0x0007d8a501007387 */ /* 0x000fe80000100800 */
[----:B------:R-:W2:Y:S01]  /*13ea0*/  @P4 LDG.E.U16 R83, desc[UR10][R234.64] ;  /* 0x0000000aea534981 */ /* 0x000ea2000c1e1500 */
[----:B------:R-:W-:-:S03]  /*13eb0*/  PRMT R82, RZ, 0x7610, R82 ;  /* 0x00007610ff527816 */ /* 0x000fc60000000052 */
[----:B------:R-:W2:Y:S01]  /*13ec0*/  @P4 LDG.E.U16 R86, desc[UR10][R188.64] ;  /* 0x0000000abc564981 */ /* 0x000ea2000c1e1500 */
[----:B------:R-:W-:-:S03]  /*13ed0*/  PRMT R78, RZ, 0x7610, R78 ;  /* 0x00007610ff4e7816 */ /* 0x000fc6000000004e */
[----:B------:R-:W2:Y:S04]  /*13ee0*/  @P4 LDG.E.U16 R85, desc[UR10][R206.64] ;  /* 0x0000000ace554981 */ /* 0x000ea8000c1e1500 */
[----:B------:R-:W2:Y:S04]  /*13ef0*/  LDL.64 R234, [R1+0x210] ;  /* 0x0002100001ea7983 */ /* 0x000ea80000100a00 */
[----:B------:R-:W3:Y:S04]  /*13f00*/  LDL.64 R188, [R1+0x208] ;  /* 0x0002080001bc7983 */ /* 0x000ee80000100a00 */
[----:B------:R-:W4:Y:S04]  /*13f10*/  @P4 LDG.E.U16 R84, desc[UR10][R226.64] ;  /* 0x0000000ae2544981 */ /* 0x000f28000c1e1500 */
[----:B------:R-:W4:Y:S04]  /*13f20*/  LDL.64 R206, [R1+0x1e8] ;  /* 0x0001e80001ce7983 */ /* 0x000f280000100a00 */
[----:B------:R-:W4:Y:S04]  /*13f30*/  @P4 LDG.E.U16 R82, desc[UR10][R236.64] ;  /* 0x0000000aec524981 */ /* 0x000f28000c1e1500 */
[----:B------:R-:W4:Y:S04]  /*13f40*/  LDL.64 R226, [R1+0x1f0] ;  /* 0x0001f00001e27983 */ /* 0x000f280000100a00 */
[----:B------:R-:W4:Y:S04]  /*13f50*/  @P4 LDG.E.U16 R78, desc[UR10][R224.64] ;  /* 0x0000000ae04e4981 */ /* 0x000f28000c1e1500 */
[----:B------:R-:W4:Y:S04]  /*13f60*/  LDL.64 R236, [R1+0x1d0] ;  /* 0x0001d00001ec7983 */ /* 0x000f280000100a00 */
[----:B------:R-:W4:Y:S01]  /*13f70*/  LDL.64 R224, [R1+0x1b0] ;  /* 0x0001b00001e07983 */ /* 0x000f220000100a00 */
[----:B-1----:R-:W-:-:S06]  /*13f80*/  PRMT R81, RZ, 0x7610, R81 ;  /* 0x00007610ff517816 */ /* 0x002fcc0000000051 */
[----:B------:R-:W4:Y:S04]  /*13f90*/  @P4 LDG.E.U16 R81, desc[UR10][R244.64] ;  /* 0x0000000af4514981 */ /* 0x000f28000c1e1500 */
[----:B------:R-:W4:Y:S01]  /*13fa0*/  LDL.64 R244, [R1+0x1c8] ;  /* 0x0001c80001f47983 */ /* 0x000f220000100a00 */
[----:B------:R-:W-:Y:S02]  /*13fb0*/  PRMT R164, RZ, 0x7610, R164 ;  /* 0x00007610ffa47816 */ /* 0x000fe400000000a4 */
[----:B------:R-:W-:Y:S02]  /*13fc0*/  PRMT R180, RZ, 0x7610, R180 ;  /* 0x00007610ffb47816 */ /* 0x000fe400000000b4 */
[----:B------:R-:W-:Y:S02]  /*13fd0*/  PRMT R198, RZ, 0x7610, R198 ;  /* 0x00007610ffc67816 */ /* 0x000fe400000000c6 */
[----:B------:R-:W-:-:S02]  /*13fe0*/  PRMT R199, RZ, 0x7610, R199 ;  /* 0x00007610ffc77816 */ /* 0x000fc400000000c7 */
[----:B------:R-:W-:Y:S01]  /*13ff0*/  PRMT R242, RZ, 0x7610, R242 ;  /* 0x00007610fff27816 */ /* 0x000fe200000000f2 */
[----:B--2---:R-:W2:Y:S01]  /*14000*/  @P4 LDG.E.U16 R164, desc[UR10][R234.64] ;  /* 0x0000000aeaa44981 */ /* 0x004ea2000c1e1500 */
[----:B------:R-:W-:-:S03]  /*14010*/  PRMT R243, RZ, 0x7610, R243 ;  /* 0x00007610fff37816 */ /* 0x000fc600000000f3 */
[----:B---3--:R-:W3:Y:S01]  /*14020*/  @P4 LDG.E.U16 R180, desc[UR10][R188.64] ;  /* 0x0000000abcb44981 */ /* 0x008ee2000c1e1500 */
[----:B------:R-:W-:-:S03]  /*14030*/  PRMT R146, RZ, 0x7610, R146 ;  /* 0x00007610ff927816 */ /* 0x000fc60000000092 */
[----:B----4-:R-:W4:Y:S01]  /*14040*/  @P4 LDG.E.U16 R198, desc[UR10][R206.64] ;  /* 0x0000000acec64981 */ /* 0x010f22000c1e1500 */
[----:B------:R-:W-:-:S06]  /*14050*/  PRMT R79, RZ, 0x7610, R79 ;  /* 0x00007610ff4f7816 */ /* 0x000fcc000000004f */
[----:B------:R-:W3:Y:S04]  /*14060*/  @P4 LDG.E.U16 R79, desc[UR10][R248.64] ;  /* 0x0000000af84f4981 */ /* 0x000ee8000c1e1500 */
[----:B------:R-:W3:Y:S04]  /*14070*/  @P4 LDG.E.U16 R199, desc[UR10][R226.64] ;  /* 0x0000000ae2c74981 */ /* 0x000ee8000c1e1500 */
[----:B------:R-:W4:Y:S04]  /*14080*/  @P4 LDG.E.U16 R243, desc[UR10][R236.64] ;  /* 0x0000000aecf34981 */ /* 0x000f28000c1e1500 */
[----:B------:R-:W4:Y:S04]  /*14090*/  LDL.64 R248, [R1+0x1a8] ;  /* 0x0001a80001f87983 */ /* 0x000f280000100a00 */
[----:B------:R-:W4:Y:S04]  /*140a0*/  @P4 LDG.E.U16 R146, desc[UR10][R224.64] ;  /* 0x0000000ae0924981 */ /* 0x000f28000c1e1500 */
[----:B------:R-:W4:Y:S01]  /*140b0*/  @P4 LDG.E.U16 R242, desc[UR10][R244.64] ;  /* 0x0000000af4f24981 */ /* 0x000f22000c1e1500 */
[----:B------:R-:W-:-:S02]  /*140c0*/  PRMT R87, RZ, 0x7610, R87 ;  /* 0x00007610ff577816 */ /* 0x000fc40000000057 */
[----:B------:R-:W-:-:S04]  /*140d0*/  PRMT R80, RZ, 0x7610, R80 ;  /* 0x00007610ff507816 */ /* 0x000fc80000000050 */
[----:B------:R-:W4:Y:S04]  /*140e0*/  @P4 LDG.E.U16 R87, desc[UR10][R214.64] ;  /* 0x0000000ad6574981 */ /* 0x000f28000c1e1500 */
[----:B------:R0:W4:Y:S04]  /*140f0*/  @P4 LDG.E.U16 R80, desc[UR10][R250.64] ;  /* 0x0000000afa504981 */ /* 0x000128000c1e1500 */
[----:B------:R-:W4:Y:S04]  /*14100*/  LDL.64 R214, [R1+0x170] ;  /* 0x0001700001d67983 */ /* 0x000f280000100a00 */
[----:B------:R-:W4:Y:S04]  /*14110*/  LDL.64 R250, [R1+0x190] ;  /* 0x0001900001fa7983 */ /* 0x000f280000100a00 */
[----:B--2---:R1:W-:Y:S04]  /*14120*/  STL [R1+0x6b0], R164 ;  /* 0x0006b0a401007387 */ /* 0x0043e80000100800 */
[----:B-1----:R-:W2:Y:S04]  /*14130*/  LDL.64 R164, [R1+0x110] ;  /* 0x0001100001a47983 */ /* 0x002ea80000100a00 */
[----:B---3--:R1:W-:Y:S04]  /*14140*/  STL [R1+0x7d4], R180 ;  /* 0x0007d4b401007387 */ /* 0x0083e80000100800 */
[----:B------:R-:W3:Y:S04]  /*14150*/  LDL.64 R188, [R1+0xb0] ;  /* 0x0000b00001bc7983 */ /* 0x000ee80000100a00 */
[----:B-1----:R-:W2:Y:S04]  /*14160*/  LDL.64 R180, [R1+0xd0] ;  /* 0x0000d00001b47983 */ /* 0x002ea80000100a00 */
[----:B----4-:R-:W-:Y:S04]  /*14170*/  STL [R1+0x7d0], R198 ;  /* 0x0007d0c601007387 */ /* 0x010fe80000100800 */
[----:B------:R1:W-:Y:S04]  /*14180*/  STL [R1+0x6ac], R199 ;  /* 0x0006acc701007387 */ /* 0x0003e80000100800 */
[----:B------:R-:W4:Y:S04]  /*14190*/  LDL.64 R206, [R1+0x70] ;  /* 0x0000700001ce7983 */ /* 0x000f280000100a00 */
[----:B------:R-:W2:Y:S04]  /*141a0*/  LDL.64 R226, [R1+0x50] ;  /* 0x0000500001e27983 */ /* 0x000ea80000100a00 */
[----:B-1----:R-:W2:Y:S04]  /*141b0*/  LDL.64 R198, [R1+0x90] ;  /* 0x0000900001c67983 */ /* 0x002ea80000100a00 */
[----:B------:R-:W2:Y:S04]  /*141c0*/  LDL.64 R234, [R1+0x30] ;  /* 0x0000300001ea7983 */ /* 0x000ea80000100a00 */
[----:B------:R-:W2:Y:S04]  /*141d0*/  LDL.LU.64 R236, [R1+0x11d0] ;  /* 0x0011d00001ec7983 */ /* 0x000ea80000300a00 */
[----:B------:R-:W2:Y:S01]  /*141e0*/  LDL.LU.64 R244, [R1+0x11c8] ;  /* 0x0011c80001f47983 */ /* 0x000ea20000300a00 */
[----:B------:R-:W-:-:S06]  /*141f0*/  PRMT R252, RZ, 0x7610, R252 ;  /* 0x00007610fffc7816 */ /* 0x000fcc00000000fc */
[----:B------:R-:W2:Y:S04]  /*14200*/  @P4 LDG.E.U16 R252, desc[UR10][R248.64] ;  /* 0x0000000af8fc4981 */ /* 0x000ea8000c1e1500 */
[----:B------:R-:W-:Y:S04]  /*14210*/  STL [R1+0x7cc], R242 ;  /* 0x0007ccf201007387 */ /* 0x000fe80000100800 */
[----:B------:R1:W-:Y:S04]  /*14220*/  STL [R1+0x6a8], R243 ;  /* 0x0006a8f301007387 */ /* 0x0003e80000100800 */
[----:B-1----:R-:W3:Y:S04]  /*14230*/  LDL.64 R242, [R1+0x10] ;  /* 0x0000100001f27983 */ /* 0x002ee80000100a00 */
[----:B------:R-:W3:Y:S04]  /*14240*/  LDL.LU.64 R224, [R1+0x11c0] ;  /* 0x0011c00001e07983 */ /* 0x000ee80000300a00 */
[----:B------:R1:W-:Y:S04]  /*14250*/  STL [R1+0x6a4], R146 ;  /* 0x0006a49201007387 */ /* 0x0003e80000100800 */
[----:B-1----:R-:W3:Y:S04]  /*14260*/  LDL.LU R146, [R1+0x11b8] ;  /* 0x0011b80001927983 */ /* 0x002ee80000300800 */
[----:B------:R-:W4:Y:S04]  /*14270*/  LDL.LU.64 R248, [R1+0x11b0] ;  /* 0x0011b00001f87983 */ /* 0x000f280000300a00 */
[----:B--2---:R1:W-:Y:S04]  /*14280*/  STL [R1+0x7c8], R252 ;  /* 0x0007c8fc01007387 */ /* 0x0043e80000100800 */
[----:B-1----:R-:W2:Y:S01]  /*14290*/  LDL.LU R252, [R1+0x11a8] ;  /* 0x0011a80001fc7983 */ /* 0x002ea20000300800 */
[----:B---3--:R-:W-:-:S06]  /*142a0*/  PRMT R146, RZ, 0x7610, R146 ;  /* 0x00007610ff927816 */ /* 0x008fcc0000000092 */
[----:B------:R-:W3:Y:S04]  /*142b0*/  @P4 LDG.E.U16 R146, desc[UR10][R250.64] ;  /* 0x0000000afa924981 */ /* 0x000ee8000c1e1500 */
[----:B------:R-:W2:Y:S01]  /*142c0*/  LDL.LU.64 R250, [R1+0x11a0] ;  /* 0x0011a00001fa7983 */ /* 0x000ea20000300a00 */
[----:B------:R-:W-:Y:S02]  /*142d0*/  PRMT R156, RZ, 0x7610, R156 ;  /* 0x00007610ff9c7816 */ /* 0x000fe4000000009c */
[----:B------:R-:W-:Y:S02]  /*142e0*/  PRMT R149, RZ, 0x7610, R149 ;  /* 0x00007610ff957816 */ /* 0x000fe40000000095 */
[----:B------:R-:W-:Y:S02]  /*142f0*/  PRMT R143, RZ, 0x7610, R143 ;  /* 0x00007610ff8f7816 */ /* 0x000fe4000000008f */
[----:B------:R-:W-:-:S02]  /*14300*/  PRMT R142, RZ, 0x7610, R142 ;  /* 0x00007610ff8e7816 */ /* 0x000fc4000000008e */
[----:B------:R-:W-:Y:S01]  /*14310*/  PRMT R157, RZ, 0x7610, R157 ;  /* 0x00007610ff9d7816 */ /* 0x000fe2000000009d */
[----:B----4-:R1:W4:Y:S01]  /*14320*/  @P4 LDG.E.U16 R149, desc[UR10][R248.64] ;  /* 0x0000000af8954981 */ /* 0x010322000c1e1500 */
[----:B------:R-:W-:-:S03]  /*14330*/  PRMT R148, RZ, 0x7610, R148 ;  /* 0x00007610ff947816 */ /* 0x000fc60000000094 */
        /* <DEDUP_REMOVED lines=10> */
[----:B---3--:R3:W-:Y:S04]  /*143e0*/  STL [R1+0x6a0], R146 ;  /* 0x0006a09201007387 */ /* 0x0087e80000100800 */
[----:B---3--:R-:W3:Y:S04]  /*143f0*/  LDL.LU R146, [R1+0x1198] ;  /* 0x0011980001927983 */ /* 0x008ee80000300800 */
[----:B--2---:R-:W2:Y:S04]  /*14400*/  @P4 LDG.E.U16 R156, desc[UR10][R250.64] ;  /* 0x0000000afa9c4981 */ /* 0x004ea8000c1e1500 */
[----:B------:R-:W0:Y:S04]  /*14410*/  LDL.LU.64 R250, [R1+0x1190] ;  /* 0x0011900001fa7983 */ /* 0x000e280000300a00 */
[----:B------:R-:W1:Y:S04]  /*14420*/  LDL.LU.64 R248, [R1+0x1188] ;  /* 0x0011880001f87983 */ /* 0x000e680000300a00 */
[----:B------:R-:W3:Y:S01]  /*14430*/  LDL.LU.64 R224, [R1+0x1180] ;  /* 0x0011800001e07983 */ /* 0x000ee20000300a00 */
[----:B------:R-:W-:-:S03]  /*14440*/  PRMT R252, RZ, 0x7610, R252 ;  /* 0x00007610fffc7816 */ /* 0x000fc600000000fc */
[----:B----4-:R-:W-:Y:S04]  /*14450*/  STL [R1+0x688], R142 ;  /* 0x0006888e01007387 */ /* 0x010fe80000100800 */
[----:B------:R4:W-:Y:S04]  /*14460*/  STL [R1+0x68c], R143 ;  /* 0x00068c8f01007387 */ /* 0x0009e80000100800 */
[----:B------:R-:W3:Y:S01]  /*14470*/  LDL.64 R214, [R1+0x168] ;  /* 0x0001680001d67983 */ /* 0x000ee20000100a00 */
[----:B------:R-:W-:-:S03]  /*14480*/  PRMT R132, RZ, 0x7610, R132 ;  /* 0x00007610ff847816 */ /* 0x000fc60000000084 */
[----:B------:R-:W5:Y:S04]  /*14490*/  @P4 LDG.E.U16 R252, desc[UR10][R188.64] ;  /* 0x0000000abcfc4981 */ /* 0x000f68000c1e1500 */
[----:B----4-:R-:W4:Y:S04]  /*144a0*/  LDL.64 R142, [R1+0x188] ;  /* 0x00018800018e7983 */ /* 0x010f280000100a00 */
[----:B------:R-:W4:Y:S04]  /*144b0*/  @P4 LDG.E.U16 R132, desc[UR10][R150.64] ;  /* 0x0000000a96844981 */ /* 0x000f28000c1e1500 */
[----:B--2---:R-:W-:Y:S04]  /*144c0*/  STL [R1+0x698], R156 ;  /* 0x0006989c01007387 */ /* 0x004fe80000100800 */
[----:B------:R2:W-:Y:S04]  /*144d0*/  STL [R1+0x69c], R157 ;  /* 0x00069c9d01007387 */ /* 0x0005e80000100800 */
[----:B------:R-:W4:Y:S01]  /*144e0*/  LDL.64 R164, [R1+0x108] ;  /* 0x0001080001a47983 */ /* 0x000f220000100a00 */
[----:B0-----:R-:W-:-:S02]  /*144f0*/  PRMT R251, RZ, 0x7610, R251 ;  /* 0x00007610fffb7816 */ /* 0x001fc400000000fb */
[----:B------:R-:W-:Y:S02]  /*14500*/  PRMT R250, RZ, 0x7610, R250 ;  /* 0x00007610fffa7816 */ /* 0x000fe400000000fa */
[----:B-1----:R-:W-:Y:S01]  /*14510*/  PRMT R249, RZ, 0x7610, R249 ;  /* 0x00007610fff97816 */ /* 0x002fe200000000f9 */
[----:B--2---:R-:W2:Y:S01]  /*14520*/  LDL.64 R156, [R1+0x148] ;  /* 0x00014800019c7983 */ /* 0x004ea20000100a00 */
[----:B------:R-:W-:Y:S02]  /*14530*/  PRMT R248, RZ, 0x7610, R248 ;  /* 0x00007610fff87816 */ /* 0x000fe400000000f8 */
[----:B---3--:R-:W-:Y:S01]  /*14540*/  PRMT R225, RZ, 0x7610, R225 ;  /* 0x00007610ffe17816 */ /* 0x008fe200000000e1 */
[----:B------:R0:W5:Y:S04]  /*14550*/  @P4 LDG.E.U16 R251, desc[UR10][R198.64] ;  /* 0x0000000ac6fb4981 */ /* 0x000168000c1e1500 */
[----:B------:R-:W5:Y:S04]  /*14560*/  @P4 LDG.E.U16 R250, desc[UR10][R206.64] ;  /* 0x0000000acefa4981 */ /* 0x000f68000c1e1500 */
[----:B------:R-:W5:Y:S04]  /*14570*/  @P4 LDG.E.U16 R249, desc[UR10][R226.64] ;  /* 0x0000000ae2f94981 */ /* 0x000f68000c1e1500 */
[----:B------:R-:W3:Y:S04]  /*14580*/  LDL.64 R198, [R1+0x128] ;  /* 0x0001280001c67983 */ /* 0x000ee80000100a00 */
[----:B------:R-:W-:Y:S04]  /*14590*/  STL [R1+0x690], R148 ;  /* 0x0006909401007387 */ /* 0x000fe80000100800 */
[----:B------:R1:W5:Y:S04]  /*145a0*/  @P4 LDG.E.U16 R248, desc[UR10][R234.64] ;  /* 0x0000000aeaf84981 */ /* 0x000368000c1e1500 */
[----:B------:R-:W5:Y:S04]  /*145b0*/  @P4 LDG.E.U16 R225, desc[UR10][R242.64] ;  /* 0x0000000af2e14981 */ /* 0x000f68000c1e1500 */
[----:B------:R0:W-:Y:S04]  /*145c0*/  STL [R1+0x694], R149 ;  /* 0x0006949501007387 */ /* 0x0001e80000100800 */
[----:B------:R-:W2:Y:S04]  /*145d0*/  LDL.64 R180, [R1+0xc8] ;  /* 0x0000c80001b47983 */ /* 0x000ea80000100a00 */
[----:B------:R-:W2:Y:S04]  /*145e0*/  LDL.64 R234, [R1+0xa8] ;  /* 0x0000a80001ea7983 */ /* 0x000ea80000100a00 */
[----:B0-----:R-:W2:Y:S04]  /*145f0*/  LDL.64 R148, [R1+0xe8] ;  /* 0x0000e80001947983 */ /* 0x001ea80000100a00 */
[----:B------:R-:W2:Y:S04]  /*14600*/  LDL.64 R188, [R1+0x88] ;  /* 0x0000880001bc7983 */ /* 0x000ea80000100a00 */
[----:B------:R-:W2:Y:S04]  /*14610*/  LDL.64 R206, [R1+0x68] ;  /* 0x0000680001ce7983 */ /* 0x000ea80000100a00 */
[----:B------:R-:W2:Y:S04]  /*14620*/  LDL.64 R226, [R1+0x48] ;  /* 0x0000480001e27983 */ /* 0x000ea80000100a00 */
[----:B------:R-:W2:Y:S04]  /*14630*/  LDL.64 R242, [R1+0x28] ;  /* 0x0000280001f27983 */ /* 0x000ea80000100a00 */
[----:B------:R-:W-:Y:S04]  /*14640*/  STL [R1+0x754], R216 ;  /* 0x000754d801007387 */ /* 0x000fe80000100800 */
[----:B------:R0:W-:Y:S04]  /*14650*/  STL [R1+0x75c], R217 ;  /* 0x00075cd901007387 */ /* 0x0001e80000100800 */
[----:B0-----:R-:W2:Y:S04]  /*14660*/  LDL.64 R216, [R1+0x8] ;  /* 0x0000080001d87983 */ /* 0x001ea80000100a00 */
[----:B------:R0:W-:Y:S04]  /*14670*/  STL [R1+0x74c], R172 ;  /* 0x00074cac01007387 */ /* 0x0001e80000100800 */
[----:B0-----:R-:W2:Y:S01]  /*14680*/  LDL.LU R172, [R1+0x117c] ;  /* 0x00117c0001ac7983 */ /* 0x001ea20000300800 */
[----:B------:R-:W-:-:S02]  /*14690*/  PRMT R194, RZ, 0x7610, R194 ;  /* 0x00007610ffc27816 */ /* 0x000fc400000000c2 */
[----:B------:R-:W-:Y:S01]  /*146a0*/  PRMT R173, RZ, 0x7610, R173 ;  /* 0x00007610ffad7816 */ /* 0x000fe200000000ad */
[----:B----4-:R0:W-:Y:S04]  /*146b0*/  STL [R1+0x744], R132 ;  /* 0x0007448401007387 */ /* 0x0101e80000100800 */
[----:B------:R-:W4:Y:S04]  /*146c0*/  @P4 LDG.E.U16 R194, desc[UR10][R142.64] ;  /* 0x0000000a8ec24981 */ /* 0x000f28000c1e1500 */
[----:B------:R-:W3:Y:S04]  /*146d0*/  @P4 LDG.E.U16 R173, desc[UR10][R214.64] ;  /* 0x0000000ad6ad4981 */ /* 0x000ee8000c1e1500 */
[----:B0-----:R-:W3:Y:S04]  /*146e0*/  LDL.LU R132, [R1+0x1178] ;  /* 0x0011780001847983 */ /* 0x001ee80000300800 */
[----:B------:R-:W3:Y:S01]  /*146f0*/  LDL.LU.64 R142, [R1+0x1170] ;  /* 0x00117000018e7983 */ /* 0x000ee20000300a00 */
[----:B--2---:R-:W-:-:S06]  /*14700*/  PRMT R172, RZ, 0x7610, R172 ;  /* 0x00007610ffac7816 */ /* 0x004fcc00000000ac */
[----:B------:R-:W2:Y:S04]  /*14710*/  @P4 LDG.E.U16 R172, desc[UR10][R156.64] ;  /* 0x0000000a9cac4981 */ /* 0x000ea8000c1e1500 */
[----:B----4-:R0:W-:Y:S01]  /*14720*/  STL [R1+0x7c4], R194 ;  /* 0x0007c4c201007387 */ /* 0x0101e20000100800 */
[----:B---3--:R-:W-:-:S03]  /*14730*/  PRMT R132, RZ, 0x7610, R132 ;  /* 0x00007610ff847816 */ /* 0x008fc60000000084 */
[----:B0-----:R-:W3:Y:S04]  /*14740*/  LDL.LU R194, [R1+0x1168] ;  /* 0x0011680001c27983 */ /* 0x001ee80000300800 */
[----:B------:R-:W4:Y:S04]  /*14750*/  LDL.LU.64 R214, [R1+0x1160] ;  /* 0x0011600001d67983 */ /* 0x000f280000300a00 */
[----:B------:R0:W-:Y:S04]  /*14760*/  STL [R1+0x7c0], R173 ;  /* 0x0007c0ad01007387 */ /* 0x0001e80000100800 */
[----:B------:R-:W3:Y:S04]  /*14770*/  @P4 LDG.E.U16 R132, desc[UR10][R198.64] ;  /* 0x0000000ac6844981 */ /* 0x000ee8000c1e1500 */
[----:B0-----:R-:W3:Y:S04]  /*14780*/  LDL.LU R173, [R1+0x1158] ;  /* 0x0011580001ad7983 */ /* 0x001ee80000300800 */
[----:B------:R-:W4:Y:S04]  /*14790*/  LDL.LU.64 R156, [R1+0x1150] ;  /* 0x00115000019c7983 */ /* 0x000f280000300a00 */
[----:B--2---:R0:W-:Y:S04]  /*147a0*/  STL [R1+0x7bc], R172 ;  /* 0x0007bcac01007387 */ /* 0x0041e80000100800 */
[----:B0-----:R-:W2:Y:S04]  /*147b0*/  LDL.LU R172, [R1+0x1148] ;  /* 0x0011480001ac7983 */ /* 0x001ea80000300800 */
[----:B------:R-:W2:Y:S01]  /*147c0*/  LDL.LU.64 R198, [R1+0x1140] ;  /* 0x0011400001c67983 */ /* 0x000ea20000300a00 */
[----:B---3--:R-:W-:-:S03]  /*147d0*/  PRMT R173, RZ, 0x7610, R173 ;  /* 0x00007610ffad7816 */ /* 0x008fc600000000ad */
[----:B------:R0:W-:Y:S04]  /*147e0*/  STL [R1+0x7b8], R132 ;  /* 0x0007b88401007387 */ /* 0x0001e80000100800 */
[----:B------:R-:W3:Y:S04]  /*147f0*/  @P4 LDG.E.U16 R173, desc[UR10][R164.64] ;  /* 0x0000000aa4ad4981 */ /* 0x000ee8000c1e1500 */
[----:B0-----:R-:W4:Y:S04]  /*14800*/  LDL.LU R132, [R1+0x1138] ;  /* 0x0011380001847983 */ /* 0x001f280000300800 */
[----:B------:R-:W4:Y:S01]  /*14810*/  LDL.LU.64 R164, [R1+0x1130] ;  /* 0x0011300001a47983 */ /* 0x000f220000300a00 */
[----:B--2---:R-:W-:-:S02]  /*14820*/  PRMT R199, RZ, 0x7610, R199 ;  /* 0x00007610ffc77816 */ /* 0x004fc400000000c7 */
[----:B------:R-:W-:-:S04]  /*14830*/  PRMT R198, RZ, 0x7610, R198 ;  /* 0x00007610ffc67816 */ /* 0x000fc800000000c6 */
[----:B------:R-:W2:Y:S04]  /*14840*/  @P4 LDG.E.U16 R199, desc[UR10][R148.64] ;  /* 0x0000000a94c74981 */ /* 0x000ea8000c1e1500 */
[----:B------:R-:W2:Y:S04]  /*14850*/  @P4 LDG.E.U16 R198, desc[UR10][R180.64] ;  /* 0x0000000ab4c64981 */ /* 0x000ea8000c1e1500 */
[----:B---3--:R0:W-:Y:S01]  /*14860*/  STL [R1+0x7b4], R173 ;  /* 0x0007b4ad01007387 */ /* 0x0081e20000100800 */
[----:B----4-:R-:W-:-:S03]  /*14870*/  PRMT R132, RZ, 0x7610, R132 ;  /* 0x00007610ff847816 */ /* 0x010fc60000000084 */
[----:B0-----:R-:W3:Y:S04]  /*14880*/  LDL.LU R173, [R1+0x1128] ;  /* 0x0011280001ad7983 */ /* 0x001ee80000300800 */
[----:B------:R-:W4:Y:S04]  /*14890*/  LDL.LU.64 R148, [R1+0x1120] ;  /* 0x0011200001947983 */ /* 0x000f280000300a00 */
[----:B------:R-:W3:Y:S04]  /*148a0*/  @P4 LDG.E.U16 R132, desc[UR10][R234.64] ;  /* 0x0000000aea844981 */ /* 0x000ee8000c1e1500 */
[----:B--2---:R0:W-:Y:S04]  /*148b0*/  STL [R1+0x7b0], R199 ;  /* 0x0007b0c701007387 */ /* 0x0041e80000100800 */
[----:B0-----:R-:W2:Y:S04]  /*148c0*/  LDL.LU R199, [R1+0x1118] ;  /* 0x0011180001c77983 */ /* 0x001ea80000300800 */
[----:B------:R-:W2:Y:S04]  /*148d0*/  LDL.LU.64 R180, [R1+0x1110] ;  /* 0x0011100001b47983 */ /* 0x000ea80000300a00 */
[----:B------:R0:W-:Y:S04]  /*148e0*/  STL [R1+0x7ac], R198 ;  /* 0x0007acc601007387 */ /* 0x0001e80000100800 */
[----:B0-----:R-:W2:Y:S04]  /*148f0*/  LDL.LU R198, [R1+0x1108] ;  /* 0x0011080001c67983 */ /* 0x001ea80000300800 */
[----:B------:R-:W1:Y:S04]  /*14900*/  LDL.LU.64 R234, [R1+0x1100] ;  /* 0x0011000001ea7983 */ /* 0x000e680000300a00 */
[----:B---3--:R0:W-:Y:S04]  /*14910*/  STL [R1+0x7a8], R132 ;  /* 0x0007a88401007387 */ /* 0x0081e80000100800 */
[----:B0-----:R-:W3:Y:S01]  /*14920*/  LDL.LU R132, [R1+0x10f8] ;  /* 0x0010f80001847983 */ /* 0x001ee20000300800 */
[----:B--2---:R-:W-:-:S02]  /*14930*/  PRMT R198, RZ, 0x7610, R198 ;  /* 0x00007610ffc67816 */ /* 0x004fc400000000c6 */
[----:B-1----:R-:W-:Y:S02]  /*14940*/  PRMT R235, RZ, 0x7610, R235 ;  /* 0x00007610ffeb7816 */ /* 0x002fe400000000eb */
[----:B------:R-:W-:Y:S02]  /*14950*/  PRMT R234, RZ, 0x7610, R234 ;  /* 0x00007610ffea7816 */ /* 0x000fe400000000ea */
[----:B------:R-:W2:Y:S04]  /*14960*/  @P4 LDG.E.U16 R198, desc[UR10][R188.64] ;  /* 0x0000000abcc64981 */ /* 0x000ea8000c1e1500 */
[----:B------:R-:W4:Y:S04]  /*14970*/  @P4 LDG.E.U16 R235, desc[UR10][R206.64] ;  /* 0x0000000aceeb4981 */ /* 0x000f28000c1e1500 */
[----:B------:R-:W4:Y:S04]  /*14980*/  @P4 LDG.E.U16 R234, desc[UR10][R226.64] ;  /* 0x0000000ae2ea4981 */ /* 0x000f28000c1e1500 */
[----:B------:R-:W4:Y:S01]  /*14990*/  LDL.LU.64 R188, [R1+0x10f0] ;  /* 0x0010f00001bc7983 */ /* 0x000f220000300a00 */
[----:B---3--:R-:W-:-:S06]  /*149a0*/  PRMT R132, RZ, 0x7610, R132 ;  /* 0x00007610ff847816 */ /* 0x008fcc0000000084 */
[----:B------:R0:W3:Y:S04]  /*149b0*/  @P4 LDG.E.U16 R132, desc[UR10][R242.64] ;  /* 0x0000000af2844981 */ /* 0x0000e8000c1e1500 */
[----:B--2---:R1:W-:Y:S04]  /*149c0*/  STL [R1+0x7a4], R198 ;  /* 0x0007a4c601007387 */ /* 0x0043e80000100800 */
[----:B-1----:R-:W2:Y:S04]  /*149d0*/  LDL.LU R198, [R1+0x10e8] ;  /* 0x0010e80001c67983 */ /* 0x002ea80000300800 */
[----:B------:R-:W2:Y:S04]  /*149e0*/  LDL.LU.64 R206, [R1+0x10e0] ;  /* 0x0010e00001ce7983 */ /* 0x000ea80000300a00 */
[----:B----4-:R1:W-:Y:S04]  /*149f0*/  STL [R1+0x7a0], R235 ;  /* 0x0007a0eb01007387 */ /* 0x0103e80000100800 */
[----:B-1----:R-:W4:Y:S04]  /*14a00*/  LDL.LU R235, [R1+0x10d8] ;  /* 0x0010d80001eb7983 */ /* 0x002f280000300800 */
[----:B------:R-:W2:Y:S04]  /*14a10*/  LDL.LU.64 R226, [R1+0x10d0] ;  /* 0x0010d00001e27983 */ /* 0x000ea80000300a00 */
[----:B------:R1:W-:Y:S04]  /*14a20*/  STL [R1+0x788], R234 ;  /* 0x000788ea01007387 */ /* 0x0003e80000100800 */
[----:B-1----:R-:W2:Y:S04]  /*14a30*/  LDL.LU R234, [R1+0x10c8] ;  /* 0x0010c80001ea7983 */ /* 0x002ea80000300800 */
[----:B------:R-:W0:Y:S02]  /*14a40*/  LDL.LU.64 R242, [R1+0x10c0] ;  /* 0x0010c00001f27983 */ /* 0x000e240000300a00 */
[----:B0-----:R-:W-:-:S06]  /*14a50*/  PRMT R243, RZ, 0x7610, R243 ;  /* 0x00007610fff37816 */ /* 0x001fcc00000000f3 */
[----:B------:R-:W2:Y:S04]  /*14a60*/  @P4 LDG.E.U16 R243, desc[UR10][R216.64] ;  /* 0x0000000ad8f34981 */ /* 0x000ea8000c1e1500 */
[----:B---3--:R0:W-:Y:S04]  /*14a70*/  STL [R1+0x784], R132 ;  /* 0x0007848401007387 */ /* 0x0081e80000100800 */
[----:B0-----:R-:W3:Y:S04]  /*14a80*/  LDL.LU R132, [R1+0x10b8] ;  /* 0x0010b80001847983 */ /* 0x001ee80000300800 */
[----:B------:R-:W3:Y:S04]  /*14a90*/  LDL.LU.64 R216, [R1+0x10b0] ;  /* 0x0010b00001d87983 */ /* 0x000ee80000300a00 */
[----:B--2---:R0:W-:Y:S04]  /*14aa0*/  STL [R1+0x780], R243 ;  /* 0x000780f301007387 */ /* 0x0041e80000100800 */
[----:B0-----:R-:W2:Y:S01]  /*14ab0*/  LDL.LU R243, [R1+0x10a8] ;  /* 0x0010a80001f37983 */ /* 0x001ea20000300800 */
[----:B----4-:R-:W-:-:S06]  /*14ac0*/  PRMT R235, RZ, 0x7610, R235 ;  /* 0x00007610ffeb7816 */ /* 0x010fcc00000000eb */
[----:B--2---:R-:W2:Y:S01]  /*14ad0*/  @P4 LDG.E.U16 R235, desc[UR10][R242.64] ;  /* 0x0000000af2eb4981 */ /* 0x004ea2000c1e1500 */
[----:B------:R-:W-:-:S03]  /*14ae0*/  PRMT R227, RZ, 0x7610, R227 ;  /* 0x00007610ffe37816 */ /* 0x000fc600000000e3 */
[----:B--2---:R0:W-:Y:S04]  /*14af0*/  STL [R1+0x77c], R235 ;  /* 0x00077ceb01007387 */ /* 0x0041e80000100800 */
[----:B0-----:R-:W2:Y:S04]  /*14b00*/  LDL.LU R235, [R1+0x10a4] ;  /* 0x0010a40001eb7983 */ /* 0x001ea80000300800 */
[----:B--2---:R-:W2:Y:S01]  /*14b10*/  @P4 LDG.E.U16 R227, desc[UR10][R234.64] ;  /* 0x0000000aeae34981 */ /* 0x004ea2000c1e1500 */
[----:B---3--:R-:W-:Y:S02]  /*14b20*/  PRMT R132, RZ, 0x7610, R132 ;  /* 0x00007610ff847816 */ /* 0x008fe40000000084 */
[----:B------:R-:W-:-:S06]  /*14b30*/  PRMT R207, RZ, 0x7610, R207 ;  /* 0x00007610ffcf7816 */ /* 0x000fcc00000000cf */
[----:B------:R-:W3:Y:S04]  /*14b40*/  @P4 LDG.E.U16 R207, desc[UR10][R216.64] ;  /* 0x0000000ad8cf4981 */ /* 0x000ee8000c1e1500 */
[----:B--2---:R0:W-:Y:S04]  /*14b50*/  STL [R1+0x778], R227 ;  /* 0x000778e301007387 */ /* 0x0041e80000100800 */
[----:B0-----:R-:W2:Y:S04]  /*14b60*/  LDL.LU R227, [R1+0x10a0] ;  /* 0x0010a00001e37983 */ /* 0x001ea80000300800 */
[----:B--2---:R-:W2:Y:S01]  /*14b70*/  @P4 LDG.E.U16 R132, desc[UR10][R226.64] ;  /* 0x0000000ae2844981 */ /* 0x004ea2000c1e1500 */
[----:B------:R-:W-:-:S03]  /*14b80*/  PRMT R199, RZ, 0x7610, R199 ;  /* 0x00007610ffc77816 */ /* 0x000fc600000000c7 */
[----:B--2---:R0:W-:Y:S04]  /*14b90*/  STL [R1+0x774], R132 ;  /* 0x0007748401007387 */ /* 0x0041e80000100800 */
[----:B0-----:R-:W2:Y:S04]  /*14ba0*/  LDL.LU R132, [R1+0x109c] ;  /* 0x00109c0001847983 */ /* 0x001ea80000300800 */
[----:B---3--:R0:W-:Y:S04]  /*14bb0*/  STL [R1+0x770], R207 ;  /* 0x000770cf01007387 */ /* 0x0081e80000100800 */
[----:B0-----:R-:W3:Y:S04]  /*14bc0*/  LDL.LU R207, [R1+0x1098] ;  /* 0x0010980001cf7983 */ /* 0x001ee80000300800 */
[----:B---3--:R-:W3:Y:S01]  /*14bd0*/  @P4 LDG.E.U16 R199, desc[UR10][R206.64] ;  /* 0x0000000acec74981 */ /* 0x008ee2000c1e1500 */
[----:B--2---:R-:W-:-:S03]  /*14be0*/  PRMT R132, RZ, 0x7610, R132 ;  /* 0x00007610ff847816 */ /* 0x004fc60000000084 */
[----:B---3--:R0:W-:Y:S04]  /*14bf0*/  STL [R1+0x76c], R199 ;  /* 0x00076cc701007387 */ /* 0x0081e80000100800 */
[----:B0-----:R-:W2:Y:S04]  /*14c00*/  LDL.LU R199, [R1+0x1094] ;  /* 0x0010940001c77983 */ /* 0x001ea80000300800 */
[----:B--2---:R-:W2:Y:S04]  /*14c10*/  @P4 LDG.E.U16 R132, desc[UR10][R198.64] ;  /* 0x0000000ac6844981 */ /* 0x004ea8000c1e1500 */
[----:B--2---:R0:W-:Y:S04]  /*14c20*/  STL [R1+0x768], R132 ;  /* 0x0007688401007387 */ /* 0x0041e80000100800 */
[----:B0-----:R-:W2:Y:S02]  /*14c30*/  LDL.LU R132, [R1+0x1090] ;  /* 0x0010900001847983 */ /* 0x001ea40000300800 */
[----:B--2---:R-:W-:-:S06]  /*14c40*/  PRMT R132, RZ, 0x7610, R132 ;  /* 0x00007610ff847816 */ /* 0x004fcc0000000084 */
[----:B------:R-:W2:Y:S01]  /*14c50*/  @P4 LDG.E.U16 R132, desc[UR10][R188.64] ;  /* 0x0000000abc844981 */ /* 0x000ea2000c1e1500 */
[----:B------:R-:W-:Y:S02]  /*14c60*/  PRMT R140, RZ, 0x7610, R140 ;  /* 0x00007610ff8c7816 */ /* 0x000fe4000000008c */
[----:B------:R-:W-:-:S04]  /*14c70*/  PRMT R148, RZ, 0x7610, R148 ;  /* 0x00007610ff947816 */ /* 0x000fc80000000094 */
[----:B------:R-:W3:Y:S01]  /*14c80*/  @P4 LDG.E.U16 R140, desc[UR10][R180.64] ;  /* 0x0000000ab48c4981 */ /* 0x000ee2000c1e1500 */
[----:B------:R-:W-:-:S03]  /*14c90*/  PRMT R149, RZ, 0x7610, R149 ;  /* 0x00007610ff957816 */ /* 0x000fc60000000095 */
[----:B------:R-:W4:Y:S04]  /*14ca0*/  @P4 LDG.E.U16 R148, desc[UR10][R172.64] ;  /* 0x0000000aac944981 */ /* 0x000f28000c1e1500 */
[----:B------:R-:W3:Y:S04]  /*14cb0*/  @P4 LDG.E.U16 R149, desc[UR10][R156.64] ;  /* 0x0000000a9c954981 */ /* 0x000ee8000c1e1500 */
[----:B--2---:R0:W-:Y:S04]  /*14cc0*/  STL [R1+0x764], R132 ;  /* 0x0007648401007387 */ /* 0x0041e80000100800 */
[----:B0-----:R-:W2:Y:S02]  /*14cd0*/  LDL.LU R132, [R1+0x108c] ;  /* 0x00108c0001847983 */ /* 0x001ea40000300800 */
[----:B--2---:R-:W-:-:S06]  /*14ce0*/  PRMT R132, RZ, 0x7610, R132 ;  /* 0x00007610ff847816 */ /* 0x004fcc0000000084 */
[----:B------:R-:W2:Y:S04]  /*14cf0*/  @P4 LDG.E.U16 R132, desc[UR10][R164.64] ;  /* 0x0000000aa4844981 */ /* 0x000ea8000c1e1500 */
[----:B---3--:R-:W-:Y:S04]  /*14d00*/  STL [R1+0x760], R140 ;  /* 0x0007608c01007387 */ /* 0x008fe80000100800 */
[----:B----4-:R0:W-:Y:S04]  /*14d10*/  STL [R1+0x758], R148 ;  /* 0x0007589401007387 */ /* 0x0101e80000100800 */
[----:B0-----:R-:W3:Y:S04]  /*14d20*/  LDL.LU R148, [R1+0x1088] ;  /* 0x0010880001947983 */ /* 0x001ee80000300800 */
[----:B--2---:R0:W-:Y:S04]  /*14d30*/  STL [R1+0x750], R132 ;  /* 0x0007508401007387 */ /* 0x0041e80000100800 */
[----:B0-----:R-:W2:Y:S04]  /*14d40*/  LDL.LU R132, [R1+0x1084] ;  /* 0x0010840001847983 */ /* 0x001ea80000300800 */
[----:B------:R0:W-:Y:S04]  /*14d50*/  STL [R1+0x748], R149 ;  /* 0x0007489501007387 */ /* 0x0001e80000100800 */
[----:B0-----:R-:W3:Y:S01]  /*14d60*/  LDL.LU R149, [R1+0x1080] ;  /* 0x0010800001957983 */ /* 0x001ee20000300800 */
[----:B--2---:R-:W-:-:S06]  /*14d70*/  PRMT R132, RZ, 0x7610, R132 ;  /* 0x00007610ff847816 */ /* 0x004fcc0000000084 */
[----:B---3--:R-:W2:Y:S01]  /*14d80*/  @P4 LDG.E.U16 R132, desc[UR10][R148.64] ;  /* 0x0000000a94844981 */ /* 0x008ea2000c1e1500 */
[----:B------:R-:W0:Y:S01]  /*14d90*/  S2R R140, SR_TID.X ;  /* 0x00000000008c7919 */ /* 0x000e220000002100 */
[----:B------:R-:W-:Y:S02]  /*14da0*/  UIADD3 UR4, UPT, UPT, UR8, 0x180, URZ ;  /* 0x0000018008047890 */ /* 0x000fe4000fffe0ff */
[----:B--2---:R1:W-:Y:S04]  /*14db0*/  STL [R1+0x740], R132 ;  /* 0x0007408401007387 */ /* 0x0043e80000100800 */
[----:B-1----:R-:W2:Y:S01]  /*14dc0*/  LDL.LU R132, [R1+0x107c] ;  /* 0x00107c0001847983 */ /* 0x002ea20000300800 */
[----:B0-----:R-:W-:-:S05]  /*14dd0*/  LOP3.LUT R140, R140, 0x3f, RZ, 0xc0, !PT ;  /* 0x0000003f8c8c7812 */ /* 0x001fca00078ec0ff */
[----:B------:R-:W-:-:S05]  /*14de0*/  IMAD.SHL.U32 R140, R140, 0x2, RZ ;  /* 0x000000028c8c7824 */ /* 0x000fca00078e00ff */
[----:B------:R-:W-:Y:S02]  /*14df0*/  LOP3.LUT R140, R194, R140, RZ, 0x3c, !PT ;  /* 0x0000008cc28c7212 */ /* 0x000fe400078e3cff */
[----:B--2---:R-:W-:Y:S02]  /*14e00*/  IADD3 R194, PT, PT, R132, UR4, RZ ;  /* 0x0000000484c27c10 */ /* 0x004fe4000fffe0ff */
[----:B------:R-:W0:Y:S02]  /*14e10*/  S2R R132, SR_TID.X ;  /* 0x0000000000847919 */ /* 0x000e240000002100 */
[----:B------:R-:W-:Y:S01]  /*14e20*/  R2UR UR13, R194 ;  /* 0x00000000c20d72ca */ /* 0x000fe200000e0000 */
[----:B0-----:R-:W-:-:S05]  /*14e30*/  IMAD.SHL.U32 R132, R132, 0x200, RZ ;  /* 0x0000020084847824 */ /* 0x001fca00078e00ff */
[----:B------:R-:W-:Y:S02]  /*14e40*/  LOP3.LUT R132, R140, 0x8000, R132, 0xf8, !PT ;  /* 0x000080008c847812 */ /* 0x000fe400078ef884 */
[----:B------:R-:W2:Y:S04]  /*14e50*/  LDL.LU R140, [R1+0x1078] ;  /* 0x00107800018c7983 */ /* 0x000ea80000300800 */
[----:B------:R-:W3:Y:S01]  /*14e60*/  LDL.LU R194, [R1+0x8e4] ;  /* 0x0008e40001c27983 */ /* 0x000ee20000300800 */
[----:B------:R-:W-:Y:S02]  /*14e70*/  PRMT R12, RZ, 0x7610, R12 ;  /* 0x00007610ff0c7816 */ /* 0x000fe4000000000c */
[----:B------:R-:W-:Y:S02]  /*14e80*/  PRMT R11, RZ, 0x7610, R11 ;  /* 0x00007610ff0b7816 */ /* 0x000fe4000000000b */
[----:B------:R-:W-:-:S02]  /*14e90*/  PRMT R10, RZ, 0x7610, R10 ;  /* 0x00007610ff0a7816 */ /* 0x000fc4000000000a */
[----:B------:R-:W-:Y:S01]  /*14ea0*/  PRMT R9, RZ, 0x7610, R9 ;  /* 0x00007610ff097816 */ /* 0x000fe20000000009 */
[----:B------:R-:W4:Y:S01]  /*14eb0*/  @P4 LDG.E.U16 R12, desc[UR10][R240.64] ;  /* 0x0000000af00c4981 */ /* 0x000f22000c1e1500 */
[----:B------:R-:W-:Y:S02]  /*14ec0*/  PRMT R8, RZ, 0x7610, R8 ;  /* 0x00007610ff087816 */ /* 0x000fe40000000008 */
[----:B------:R-:W-:Y:S01]  /*14ed0*/  PRMT R7, RZ, 0x7610, R7 ;  /* 0x00007610ff077816 */ /* 0x000fe20000000007 */
[----:B------:R-:W2:Y:S01]  /*14ee0*/  @P4 LDG.E.U16 R11, desc[UR10][R232.64] ;  /* 0x0000000ae80b4981 */ /* 0x000ea2000c1e1500 */
[----:B------:R-:W-:Y:S02]  /*14ef0*/  PRMT R6, RZ, 0x7610, R6 ;  /* 0x00007610ff067816 */ /* 0x000fe40000000006 */
[----:B------:R-:W-:Y:S01]  /*14f00*/  PRMT R5, RZ, 0x7610, R5 ;  /* 0x00007610ff057816 */ /* 0x000fe20000000005 */
[----:B------:R-:W2:Y:S01]  /*14f10*/  @P4 LDG.E.U16 R10, desc[UR10][R222.64] ;  /* 0x0000000ade0a4981 */ /* 0x000ea2000c1e1500 */
[----:B------:R-:W-:-:S02]  /*14f20*/  PRMT R4, RZ, 0x7610, R4 ;  /* 0x00007610ff047816 */ /* 0x000fc40000000004 */
[----:B------:R-:W-:Y:S01]  /*14f30*/  PRMT R3, RZ, 0x7610, R3 ;  /* 0x00007610ff037816 */ /* 0x000fe20000000003 */
[----:B------:R-:W2:Y:S01]  /*14f40*/  @P4 LDG.E.U16 R9, desc[UR10][R212.64] ;  /* 0x0000000ad4094981 */ /* 0x000ea2000c1e1500 */
        /* <DEDUP_REMOVED lines=30> */
[----:B------:R-:W-:-:S03]  /*15130*/  PRMT R130, RZ, 0x7610, R130 ;  /* 0x00007610ff827816 */ /* 0x000fc60000000082 */
[----:B------:R-:W2:Y:S04]  /*15140*/  @P4 LDG.E.U16 R74, desc[UR10][R220.64] ;  /* 0x0000000adc4a4981 */ /* 0x000ea8000c1e1500 */
        /* <DEDUP_REMOVED lines=8> */
[----:B------:R0:W5:Y:S04]  /*151d0*/  @P4 LDG.E.U16 R224, desc[UR10][R244.64] ;  /* 0x0000000af4e04981 */ /* 0x000168000c1e1500 */
[----:B------:R0:W5:Y:S04]  /*151e0*/  @P4 LDG.E.U16 R146, desc[UR10][R236.64] ;  /* 0x0000000aec924981 */ /* 0x000168000c1e1500 */
[----:B------:R0:W5:Y:S04]  /*151f0*/  @P4 LDG.E.U16 R145, desc[UR10][R228.64] ;  /* 0x0000000ae4914981 */ /* 0x000168000c1e1500 */
[----:B------:R0:W5:Y:S04]  /*15200*/  @P4 LDG.E.U16 R144, desc[UR10][R218.64] ;  /* 0x0000000ada904981 */ /* 0x000168000c1e1500 */
[----:B------:R0:W5:Y:S04]  /*15210*/  @P4 LDG.E.U16 R141, desc[UR10][R208.64] ;  /* 0x0000000ad08d4981 */ /* 0x000168000c1e1500 */
[----:B------:R0:W5:Y:S04]  /*15220*/  @P4 LDG.E.U16 R139, desc[UR10][R200.64] ;  /* 0x0000000ac88b4981 */ /* 0x000168000c1e1500 */
[----:B------:R0:W5:Y:S04]  /*15230*/  @P4 LDG.E.U16 R131, desc[UR10][R190.64] ;  /* 0x0000000abe834981 */ /* 0x000168000c1e1500 */
[----:B------:R0:W5:Y:S04]  /*15240*/  @P4 LDG.E.U16 R130, desc[UR10][R182.64] ;  /* 0x0000000ab6824981 */ /* 0x000168000c1e1500 */
[----:B---3--:R-:W1:Y:S01]  /*15250*/  LDS R194, [R194+UR9] ;  /* 0x00000009c2c27984 */ /* 0x008e620008000800 */
[----:B------:R-:W-:Y:S06]  /*15260*/  BAR.SYNC.DEFER_BLOCKING 0x0 ;  /* 0x0000000000007b1d */ /* 0x000fec0000010000 */
[----:B------:R3:W-:Y:S04]  /*15270*/  STS.U16 [R132+UR9], R65 ;  /* 0x0000004184007988 */ /* 0x0007e80008000409 */
[----:B-1----:R-:W-:Y:S04]  /*15280*/  STL [R1+0x8dc], R194 ;  /* 0x0008dcc201007387 */ /* 0x002fe80000100800 */
[----:B---3--:R-:W3:Y:S04]  /*15290*/  LDL.LU R65, [R1+0x88c] ;  /* 0x00088c0001417983 */ /* 0x008ee80000300800 */
[----:B------:R1:W-:Y:S04]  /*152a0*/  STS.U16 [R132+UR9+0x400], R64 ;  /* 0x0004004084007988 */ /* 0x0003e80008000409 */
[----:B------:R0:W-:Y:S04]  /*152b0*/  STS.U16 [R132+UR9+0x800], R63 ;  /* 0x0008003f84007988 */ /* 0x0001e80008000409 */
[----:B------:R4:W-:Y:S04]  /*152c0*/  STS.U16 [R132+UR9+0xc00], R62 ;  /* 0x000c003e84007988 */ /* 0x0009e80008000409 */
[----:B-1----:R-:W3:Y:S04]  /*152d0*/  LDL.LU R64, [R1+0x898] ;  /* 0x0008980001407983 */ /* 0x002ee80000300800 */
[----:B0-----:R-:W3:Y:S04]  /*152e0*/  LDL.LU R63, [R1+0x894] ;  /* 0x00089400013f7983 */ /* 0x001ee80000300800 */
[----:B----4-:R-:W4:Y:S04]  /*152f0*/  LDL.LU R62, [R1+0x8a0] ;  /* 0x0008a000013e7983 */ /* 0x010f280000300800 */
[----:B------:R0:W-:Y:S04]  /*15300*/  STS.U16 [R132+UR9+0x1000], R61 ;  /* 0x0010003d84007988 */ /* 0x0001e80008000409 */
[----:B------:R1:W-:Y:S04]  /*15310*/  STS.U16 [R132+UR9+0x1400], R60 ;  /* 0x0014003c84007988 */ /* 0x0003e80008000409 */
[----:B------:R1:W-:Y:S04]  /*15320*/  STS.U16 [R132+UR9+0x1800], R59 ;  /* 0x0018003b84007988 */ /* 0x0003e80008000409 */
[----:B0-----:R-:W4:Y:S04]  /*15330*/  LDL.LU R61, [R1+0x89c] ;  /* 0x00089c00013d7983 */ /* 0x001f280000300800 */
[----:B-1----:R-:W4:Y:S04]  /*15340*/  LDL.LU R60, [R1+0x8a8] ;  /* 0x0008a800013c7983 */ /* 0x002f280000300800 */
[----:B------:R-:W4:Y:S04]  /*15350*/  LDL.LU R59, [R1+0x8a4] ;  /* 0x0008a400013b7983 */ /* 0x000f280000300800 */
[----:B------:R0:W-:Y:S04]  /*15360*/  STS.U16 [R132+UR9+0x1c00], R58 ;  /* 0x001c003a84007988 */ /* 0x0001e80008000409 */
[----:B------:R1:W-:Y:S04]  /*15370*/  STS.U16 [R132+UR9+0x2000], R57 ;  /* 0x0020003984007988 */ /* 0x0003e80008000409 */
[----:B------:R2:W-:Y:S04]  /*15380*/  STS.U16 [R132+UR9+0x2400], R56 ;  /* 0x0024003884007988 */ /* 0x0005e80008000409 */
[----:B0-----:R-:W4:Y:S04]  /*15390*/  LDL.LU R58, [R1+0x8b0] ;  /* 0x0008b000013a7983 */ /* 0x001f280000300800 */
[----:B-1----:R-:W4:Y:S04]  /*153a0*/  LDL.LU R57, [R1+0x8ac] ;  /* 0x0008ac0001397983 */ /* 0x002f280000300800 */
[----:B--2---:R-:W2:Y:S04]  /*153b0*/  LDL.LU R56, [R1+0x8b8] ;  /* 0x0008b80001387983 */ /* 0x004ea80000300800 */
[----:B------:R0:W-:Y:S04]  /*153c0*/  STS.U16 [R132+UR9+0x2800], R55 ;  /* 0x0028003784007988 */ /* 0x0001e80008000409 */
[----:B------:R1:W-:Y:S04]  /*153d0*/  STS.U16 [R132+UR9+0x2c00], R54 ;  /* 0x002c003684007988 */ /* 0x0003e80008000409 */
[----:B------:R1:W-:Y:S04]  /*153e0*/  STS.U16 [R132+UR9+0x3000], R53 ;  /* 0x0030003584007988 */ /* 0x0003e80008000409 */
[----:B0-----:R-:W2:Y:S04]  /*153f0*/  LDL.LU R55, [R1+0x8b4] ;  /* 0x0008b40001377983 */ /* 0x001ea80000300800 */
[----:B-1----:R-:W2:Y:S04]  /*15400*/  LDL.LU R54, [R1+0x8c0] ;  /* 0x0008c00001367983 */ /* 0x002ea80000300800 */
[----:B------:R-:W2:Y:S04]  /*15410*/  LDL.LU R53, [R1+0x8bc] ;  /* 0x0008bc0001357983 */ /* 0x000ea80000300800 */
[----:B------:R0:W-:Y:S04]  /*15420*/  STS.U16 [R132+UR9+0x3400], R52 ;  /* 0x0034003484007988 */ /* 0x0001e80008000409 */
[----:B------:R1:W-:Y:S04]  /*15430*/  STS.U16 [R132+UR9+0x3800], R51 ;  /* 0x0038003384007988 */ /* 0x0003e80008000409 */
[----:B------:R1:W-:Y:S04]  /*15440*/  STS.U16 [R132+UR9+0x3c00], R50 ;  /* 0x003c003284007988 */ /* 0x0003e80008000409 */
[----:B0-----:R-:W2:Y:S04]  /*15450*/  LDL.LU R52, [R1+0x8c8] ;  /* 0x0008c80001347983 */ /* 0x001ea80000300800 */
[----:B-1----:R-:W2:Y:S04]  /*15460*/  LDL.LU R51, [R1+0x8c4] ;  /* 0x0008c40001337983 */ /* 0x002ea80000300800 */
[----:B------:R-:W4:Y:S04]  /*15470*/  LDL.LU R50, [R1+0x8d0] ;  /* 0x0008d00001327983 */ /* 0x000f280000300800 */
[----:B------:R0:W-:Y:S04]  /*15480*/  STS.U16 [R132+UR9+0x4000], R49 ;  /* 0x0040003184007988 */ /* 0x0001e80008000409 */
[----:B------:R1:W-:Y:S04]  /*15490*/  STS.U16 [R132+UR9+0x4400], R48 ;  /* 0x0044003084007988 */ /* 0x0003e80008000409 */
[----:B------:R1:W-:Y:S04]  /*154a0*/  STS.U16 [R132+UR9+0x4800], R47 ;  /* 0x0048002f84007988 */ /* 0x0003e80008000409 */
[----:B0-----:R-:W4:Y:S04]  /*154b0*/  LDL.LU R49, [R1+0x8cc] ;  /* 0x0008cc0001317983 */ /* 0x001f280000300800 */
[----:B-1----:R-:W4:Y:S04]  /*154c0*/  LDL.LU R48, [R1+0x8d8] ;  /* 0x0008d80001307983 */ /* 0x002f280000300800 */
[----:B------:R-:W4:Y:S04]  /*154d0*/  LDL.LU R47, [R1+0x8d4] ;  /* 0x0008d400012f7983 */ /* 0x000f280000300800 */
[----:B------:R0:W-:Y:S01]  /*154e0*/  STS.U16 [R132+UR9+0x14800], R15 ;  /* 0x0148000f84007988 */ /* 0x0001e20008000409 */
[----:B------:R-:W-:-:S03]  /*154f0*/  ULEA UR12, UR12, UR13, 0x3 ;  /* 0x0000000d0c0c7291 */ /* 0x000fc6000f8e18ff */
[----:B------:R-:W-:Y:S01]  /*15500*/  STS.U16 [R132+UR9+0x15000], R13 ;  /* 0x0150000d84007988 */ /* 0x000fe20008000409 */
[----:B0-----:R-:W-:Y:S02]  /*15510*/  F2FP.BF16.F32.PACK_AB R15, R195, R143 ;  /* 0x0000008fc30f723e */ /* 0x001fe400000010ff */
[----:B------:R-:W0:Y:S01]  /*15520*/  S2R R143, SR_CTAID.X ;  /* 0x00000000008f7919 */ /* 0x000e220000002500 */
[----:B------:R1:W-:Y:S04]  /*15530*/  STS.U16 [R132+UR9+0x14c00], R14 ;  /* 0x014c000e84007988 */ /* 0x0003e80008000409 */
[----:B------:R1:W-:Y:S02]  /*15540*/  STS.U16 [R132+UR9+0x14400], R16 ;  /* 0x0144001084007988 */ /* 0x0003e40008000409 */
[----:B-1----:R-:W-:-:S02]  /*15550*/  F2FP.BF16.F32.PACK_AB R14, R215, R214 ;  /* 0x000000d6d70e723e */ /* 0x002fc400000010ff */
[----:B------:R1:W-:Y:S01]  /*15560*/  STS.U16 [R132+UR9+0x14000], R17 ;  /* 0x0140001184007988 */ /* 0x0003e20008000409 */
[----:B------:R-:W-:-:S03]  /*15570*/  F2FP.BF16.F32.PACK_AB R16, R142, R137 ;  /* 0x000000898e10723e */ /* 0x000fc600000010ff */
[----:B------:R0:W-:Y:S04]  /*15580*/  STS.U16 [R132+UR9+0x17c00], R0 ;  /* 0x017c000084007988 */ /* 0x0001e80008000409 */
[----:B------:R0:W-:Y:S01]  /*15590*/  STS.U16 [R132+UR9+0x13c00], R18 ;  /* 0x013c001284007988 */ /* 0x0001e20008000409 */
[----:B-1----:R-:W-:-:S03]  /*155a0*/  F2FP.BF16.F32.PACK_AB R17, R136, R135 ;  /* 0x000000878811723e */ /* 0x002fc600000010ff */
[----:B------:R1:W-:Y:S01]  /*155b0*/  STS.U16 [R132+UR9+0x13800], R19 ;  /* 0x0138001384007988 */ /* 0x0003e20008000409 */
[----:B0-----:R-:W-:Y:S01]  /*155c0*/  IMAD.U32 R0, RZ, RZ, UR12 ;  /* 0x0000000cff007e24 */ /* 0x001fe2000f8e00ff */
[----:B------:R-:W-:Y:S02]  /*155d0*/  F2FP.BF16.F32.PACK_AB R18, R134, R133 ;  /* 0x000000858612723e */ /* 0x000fe400000010ff */
[----:B-1----:R-:W-:Y:S02]  /*155e0*/  F2FP.BF16.F32.PACK_AB R19, R147, R2 ;  /* 0x000000029313723e */ /* 0x002fe400000010ff */
[----:B------:R-:W-:Y:S01]  /*155f0*/  LOP3.LUT R194, R132, 0x20, RZ, 0x3c, !PT ;  /* 0x0000002084c27812 */ /* 0x000fe200078e3cff */
[----:B------:R-:W-:Y:S01]  /*15600*/  STS.U16 [R132+UR9+0x4c00], R46 ;  /* 0x004c002e84007988 */ /* 0x000fe20008000409 */
[----:B------:R-:W-:-:S03]  /*15610*/  IMAD.SHL.U32 R143, R143, 0x40, RZ ;  /* 0x000000408f8f7824 */ /* 0x000fc600078e00ff */
        /* <DEDUP_REMOVED lines=18> */
[----:B---3--:R-:W-:-:S03]  /*15740*/  F2FP.BF16.F32.PACK_AB R13, R65, R140 ;  /* 0x0000008c410d723e */ /* 0x008fc600000010ff */
[----:B------:R0:W5:Y:S04]  /*15750*/  LDL.LU R140, [R1+0x1074] ;  /* 0x00107400018c7983 */ /* 0x0001680000300800 */
        /* <DEDUP_REMOVED lines=9> */
[----:B------:R-:W-:Y:S04]  /*157f0*/  STL [R1+0x790], R0 ;  /* 0x0007900001007387 */ /* 0x000fe80000100800 */
        /* <DEDUP_REMOVED lines=15> */
[----:B------:R3:W-:Y:S04]  /*158f0*/  STS.U16 [R132+UR9+0x17000], R5 ;  /* 0x0170000584007988 */ /* 0x0007e80008000409 */
[----:B------:R0:W-:Y:S04]  /*15900*/  STS.U16 [R132+UR9+0x17400], R4 ;  /* 0x0174000484007988 */ /* 0x0001e80008000409 */
[----:B------:R0:W-:Y:S01]  /*15910*/  STS.U16 [R132+UR9+0x17800], R3 ;  /* 0x0178000384007988 */ /* 0x0001e20008000409 */
[----:B--2---:R-:W-:-:S03]  /*15920*/  F2FP.BF16.F32.PACK_AB R7, R53, R54 ;  /* 0x000000363507723e */ /* 0x004fc600000010ff */
[----:B------:R2:W-:Y:S01]  /*15930*/  STS.U16 [R194+UR9+0x100], R129 ;  /* 0x00010081c2007988 */ /* 0x0005e20008000409 */
[----:B-1----:R-:W-:-:S03]  /*15940*/  F2FP.BF16.F32.PACK_AB R6, R51, R52 ;  /* 0x000000343306723e */ /* 0x002fc600000010ff */
[----:B------:R2:W-:Y:S01]  /*15950*/  STS.U16 [R194+UR9+0x500], R128 ;  /* 0x00050080c2007988 */ /* 0x0005e20008000409 */
[----:B------:R-:W-:-:S03]  /*15960*/  F2FP.BF16.F32.PACK_AB R8, R55, R56 ;  /* 0x000000383708723e */ /* 0x000fc600000010ff */
[----:B------:R2:W-:Y:S01]  /*15970*/  STS.U16 [R194+UR9+0x900], R127 ;  /* 0x0009007fc2007988 */ /* 0x0005e20008000409 */
[----:B----4-:R-:W-:-:S03]  /*15980*/  F2FP.BF16.F32.PACK_AB R9, R57, R58 ;  /* 0x0000003a3909723e */ /* 0x010fc600000010ff */
[----:B------:R2:W-:Y:S01]  /*15990*/  STS.U16 [R194+UR9+0xd00], R126 ;  /* 0x000d007ec2007988 */ /* 0x0005e20008000409 */
[----:B------:R-:W-:-:S03]  /*159a0*/  F2FP.BF16.F32.PACK_AB R10, R59, R60 ;  /* 0x0000003c3b0a723e */ /* 0x000fc600000010ff */
[----:B------:R2:W-:Y:S01]  /*159b0*/  STS.U16 [R194+UR9+0x1100], R125 ;  /* 0x0011007dc2007988 */ /* 0x0005e20008000409 */
[----:B------:R-:W-:-:S03]  /*159c0*/  F2FP.BF16.F32.PACK_AB R11, R61, R62 ;  /* 0x0000003e3d0b723e */ /* 0x000fc600000010ff */
[----:B------:R2:W-:Y:S01]  /*159d0*/  STS.U16 [R194+UR9+0x1500], R124 ;  /* 0x0015007cc2007988 */ /* 0x0005e20008000409 */
[----:B---3--:R-:W-:-:S03]  /*159e0*/  F2FP.BF16.F32.PACK_AB R5, R49, R50 ;  /* 0x000000323105723e */ /* 0x008fc600000010ff */
[----:B------:R2:W-:Y:S01]  /*159f0*/  STS.U16 [R194+UR9+0x1900], R123 ;  /* 0x0019007bc2007988 */ /* 0x0005e20008000409 */
[----:B------:R-:W-:-:S03]  /*15a00*/  F2FP.BF16.F32.PACK_AB R12, R63, R64 ;  /* 0x000000403f0c723e */ /* 0x000fc600000010ff */
[----:B------:R2:W-:Y:S01]  /*15a10*/  STS.U16 [R194+UR9+0x1d00], R122 ;  /* 0x001d007ac2007988 */ /* 0x0005e20008000409 */
[----:B0-----:R-:W-:-:S03]  /*15a20*/  F2FP.BF16.F32.PACK_AB R4, R47, R48 ;  /* 0x000000302f04723e */ /* 0x001fc600000010ff */
[----:B------:R2:W-:Y:S01]  /*15a30*/  STS.U16 [R194+UR9+0x2100], R121 ;  /* 0x00210079c2007988 */ /* 0x0005e20008000409 */
[----:B------:R-:W-:-:S03]  /*15a40*/  VIADD R195, R143, 0x40 ;  /* 0x000000408fc37836 */ /* 0x000fc60000000000 */
[----:B------:R2:W-:Y:S01]  /*15a50*/  STS.U16 [R194+UR9+0x2500], R120 ;  /* 0x00250078c2007988 */ /* 0x0005e20008000409 */
[----:B------:R-:W-:-:S03]  /*15a60*/  LOP3.LUT R147, R132, 0x40, RZ, 0x3c, !PT ;  /* 0x0000004084937812 */ /* 0x000fc600078e3cff */
[----:B------:R2:W-:Y:S04]  /*15a70*/  STS.U16 [R194+UR9+0x2900], R119 ;  /* 0x00290077c2007988 */ /* 0x0005e80008000409 */
        /* <DEDUP_REMOVED lines=52> */
[----:B------:R2:W-:Y:S01]  /*15dc0*/  STS.U16 [R194+UR9+0x17d00], R66 ;  /* 0x017d0042c2007988 */ /* 0x0005e20008000409 */
[----:B------:R-:W-:Y:S05]  /*15dd0*/  @!P4 BRA `(.L_x_9) ;  /* 0x00000000000cc947 */ /* 0x000fea0003800000 */
[----:B------:R-:W-:-:S13]  /*15de0*/  R2UR UR12, R0 ;  /* 0x00000000000c72ca */ /* 0x000fda00000e0000 */
[----:B------:R0:W-:Y:S01]  /*15df0*/  STTM.16dp32bit_t0_t15.x16 tmem[UR12], R4 ;  /* 0x00000004000079ed */ /* 0x0001e20008a0000c */
[----:B------:R0:W-:Y:S02]  /*15e00*/  STTM.16dp32bit_t16_t31.x16 tmem[UR12+0x10], R4 ;  /* 0x00001004000079ed */ /* 0x0001e40008a2000c */
.L_x_9:
[----:B0-----:R-:W3:Y:S04]  /*15e10*/  LDL.LU R16, [R1+0x73c] ;  /* 0x00073c0001107983 */ /* 0x001ee80000300800 */
[----:B------:R-:W4:Y:S04]  /*15e20*/  LDL.LU R15, [R1+0x738] ;  /* 0x00073800010f7983 */ /* 0x000f280000300800 */
[----:B--2---:R-:W2:Y:S04]  /*15e30*/  LDL.LU R13, [R1+0x734] ;  /* 0x00073400010d7983 */ /* 0x004ea80000300800 */
[----:B------:R-:W2:Y:S04]  /*15e40*/  LDL.LU R12, [R1+0x730] ;  /* 0x00073000010c7983 */ /* 0x000ea80000300800 */
        /* <DEDUP_REMOVED lines=11> */
[----:B---3--:R-:W-:Y:S04]  /*15f00*/  STS.U16 [R147+UR9+0x200], R16 ;  /* 0x0002001093007988 */ /* 0x008fe80008000409 */
[----:B----4-:R-:W-:Y:S04]  /*15f10*/  STS.U16 [R147+UR9+0x600], R15 ;  /* 0x0006000f93007988 */ /* 0x010fe80008000409 */
[----:B--2---:R0:W-:Y:S04]  /*15f20*/  STS.U16 [R147+UR9+0xa00], R13 ;  /* 0x000a000d93007988 */ /* 0x0041e80008000409 */
[----:B------:R1:W-:Y:S04]  /*15f30*/  STS.U16 [R147+UR9+0xe00], R12 ;  /* 0x000e000c93007988 */ /* 0x0003e80008000409 */
[----:B------:R2:W-:Y:S04]  /*15f40*/  STS.U16 [R147+UR9+0x1200], R5 ;  /* 0x0012000593007988 */ /* 0x0005e80008000409 */
[----:B0-----:R-:W3:Y:S04]  /*15f50*/  LDL.LU R13, [R1+0x700] ;  /* 0x00070000010d7983 */ /* 0x001ee80000300800 */
        /* <DEDUP_REMOVED lines=19> */
[----:B------:R0:W-:Y:S04]  /*16090*/  STS.U16 [R147+UR9+0x2600], R11 ;  /* 0x0026000b93007988 */ /* 0x0001e80008000409 */
[----:B------:R-:W2:Y:S04]  /*160a0*/  LDL.LU R15, [R1+0x6bc] ;  /* 0x0006bc00010f7983 */ /* 0x000ea80000300800 */
[----:B------:R1:W-:Y:S04]  /*160b0*/  STS.U16 [R147+UR9+0x2a00], R10 ;  /* 0x002a000a93007988 */ /* 0x0003e80008000409 */
[----:B0-----:R-:W2:Y:S04]  /*160c0*/  LDL.LU R11, [R1+0x6b8] ;  /* 0x0006b800010b7983 */ /* 0x001ea80000300800 */
[----:B------:R0:W-:Y:S04]  /*160d0*/  STS.U16 [R147+UR9+0x2e00], R9 ;  /* 0x002e000993007988 */ /* 0x0001e80008000409 */
[----:B-1----:R-:W2:Y:S04]  /*160e0*/  LDL.LU R10, [R1+0x6b4] ;  /* 0x0006b400010a7983 */ /* 0x002ea80000300800 */
        /* <DEDUP_REMOVED lines=8> */
[----:B0-----:R-:W2:Y:S04]  /*16170*/  LDL.LU R14, [R1+0x6a0] ;  /* 0x0006a000010e7983 */ /* 0x001ea80000300800 */
[----:B---3--:R0:W-:Y:S04]  /*16180*/  STS.U16 [R147+UR9+0x3e00], R13 ;  /* 0x003e000d93007988 */ /* 0x0081e80008000409 */
[----:B----4-:R1:W-:Y:S04]  /*16190*/  STS.U16 [R147+UR9+0x4200], R12 ;  /* 0x0042000c93007988 */ /* 0x0103e80008000409 */
[----:B--2---:R2:W-:Y:S04]  /*161a0*/  STS.U16 [R147+UR9+0x4600], R5 ;  /* 0x0046000593007988 */ /* 0x0045e80008000409 */
[----:B0-----:R-:W3:Y:S04]  /*161b0*/  LDL.LU R13, [R1+0x69c] ;  /* 0x00069c00010d7983 */ /* 0x001ee80000300800 */
[----:B-1----:R-:W4:Y:S04]  /*161c0*/  LDL.LU R12, [R1+0x698] ;  /* 0x00069800010c7983 */ /* 0x002f280000300800 */
[----:B--2---:R-:W2:Y:S04]  /*161d0*/  LDL.LU R5, [R1+0x694] ;  /* 0x0006940001057983 */ /* 0x004ea80000300800 */
[----:B------:R0:W-:Y:S04]  /*161e0*/  STS.U16 [R147+UR9+0x4a00], R4 ;  /* 0x004a000493007988 */ /* 0x0001e80008000409 */
[----:B0-----:R-:W3:Y:S04]  /*161f0*/  LDL.LU R4, [R1+0x690] ;  /* 0x0006900001047983 */ /* 0x001ee80000300800 */
[----:B------:R0:W-:Y:S04]  /*16200*/  STS.U16 [R147+UR9+0x4e00], R3 ;  /* 0x004e000393007988 */ /* 0x0001e80008000409 */
[----:B0-----:R-:W4:Y:S04]  /*16210*/  LDL.LU R3, [R1+0x68c] ;  /* 0x00068c0001037983 */ /* 0x001f280000300800 */
[----:B------:R0:W-:Y:S04]  /*16220*/  STS.U16 [R147+UR9+0x5200], R0 ;  /* 0x0052000093007988 */ /* 0x0001e80008000409 */
[----:B0-----:R-:W4:Y:S04]  /*16230*/  LDL.LU R0, [R1+0x688] ;  /* 0x0006880001007983 */ /* 0x001f280000300800 */
[----:B------:R0:W-:Y:S04]  /*16240*/  STS.U16 [R147+UR9+0x10600], R11 ;  /* 0x0106000b93007988 */ /* 0x0001e80008000409 */
[----:B------:R1:W-:Y:S04]  /*16250*/  STS.U16 [R147+UR9+0x10a00], R10 ;  /* 0x010a000a93007988 */ /* 0x0003e80008000409 */
[----:B0-----:R-:W4:Y:S04]  /*16260*/  LDL.LU R11, [R1+0x75c] ;  /* 0x00075c00010b7983 */ /* 0x001f280000300800 */
[----:B------:R0:W-:Y:S04]  /*16270*/  STS.U16 [R147+UR9+0x10e00], R9 ;  /* 0x010e000993007988 */ /* 0x0001e80008000409 */
[----:B-1----:R-:W4:Y:S04]  /*16280*/  LDL.LU R10, [R1+0x754] ;  /* 0x00075400010a7983 */ /* 0x002f280000300800 */
[----:B------:R1:W-:Y:S04]  /*16290*/  STS.U16 [R147+UR9+0x11200], R8 ;  /* 0x0112000893007988 */ /* 0x0003e80008000409 */
[----:B0-----:R-:W4:Y:S04]  /*162a0*/  LDL.LU R9, [R1+0x74c] ;  /* 0x00074c0001097983 */ /* 0x001f280000300800 */
[----:B------:R0:W-:Y:S04]  /*162b0*/  STS.U16 [R147+UR9+0x11600], R7 ;  /* 0x0116000793007988 */ /* 0x0001e80008000409 */
[----:B-1----:R-:W4:Y:S04]  /*162c0*/  LDL.LU R8, [R1+0x744] ;  /* 0x0007440001087983 */ /* 0x002f280000300800 */
[----:B------:R1:W-:Y:S04]  /*162d0*/  STS.U16 [R147+UR9+0x11a00], R6 ;  /* 0x011a000693007988 */ /* 0x0003e80008000409 */
[----:B0-----:R-:W4:Y:S04]  /*162e0*/  LDL.LU R7, [R1+0x860] ;  /* 0x0008600001077983 */ /* 0x001f280000300800 */
[----:B-1----:R-:W4:Y:S04]  /*162f0*/  LDL.LU R6, [R1+0x85c] ;  /* 0x00085c0001067983 */ /* 0x002f280000300800 */
[----:B--2---:R0:W-:Y:S04]  /*16300*/  STS.U16 [R147+UR9+0x12a00], R5 ;  /* 0x012a000593007988 */ /* 0x0041e80008000409 */
[----:B0-----:R-:W2:Y:S04]  /*16310*/  LDL.LU R5, [R1+0x858] ;  /* 0x0008580001057983 */ /* 0x001ea80000300800 */
[----:B---3--:R0:W-:Y:S04]  /*16320*/  STS.U16 [R147+UR9+0x12e00], R4 ;  /* 0x012e000493007988 */ /* 0x0081e80008000409 */
[----:B0-----:R-:W3:Y:S04]  /*16330*/  LDL.LU R4, [R1+0x854] ;  /* 0x0008540001047983 */ /* 0x001ee80000300800 */
[----:B----4-:R0:W-:Y:S04]  /*16340*/  STS.U16 [R147+UR9+0x13200], R3 ;  /* 0x0132000393007988 */ /* 0x0101e80008000409 */
[----:B------:R1:W-:Y:S04]  /*16350*/  STS.U16 [R147+UR9+0x5600], R26 ;  /* 0x0056001a93007988 */ /* 0x0003e80008000409 */
[----:B0-----:R-:W4:Y:S04]  /*16360*/  LDL.LU R3, [R1+0x850] ;  /* 0x0008500001037983 */ /* 0x001f280000300800 */
[----:B------:R-:W4:Y:S04]  /*16370*/  LDL.LU R30, [R1+0x84c] ;  /* 0x00084c00011e7983 */ /* 0x000f280000300800 */
[----:B------:R-:W4:Y:S04]  /*16380*/  LDL.LU R29, [R1+0x848] ;  /* 0x00084800011d7983 */ /* 0x000f280000300800 */
[----:B------:R-:W4:Y:S04]  /*16390*/  LDL.LU R28, [R1+0x844] ;  /* 0x00084400011c7983 */ /* 0x000f280000300800 */
[----:B------:R-:W4:Y:S04]  /*163a0*/  LDL.LU R27, [R1+0x840] ;  /* 0x00084000011b7983 */ /* 0x000f280000300800 */
[----:B------:R0:W-:Y:S04]  /*163b0*/  STS.U16 [R147+UR9+0x5a00], R25 ;  /* 0x005a001993007988 */ /* 0x0001e80008000409 */
[----:B-1----:R-:W4:Y:S04]  /*163c0*/  LDL.LU R26, [R1+0x83c] ;  /* 0x00083c00011a7983 */ /* 0x002f280000300800 */
[----:B------:R1:W-:Y:S04]  /*163d0*/  STS.U16 [R147+UR9+0x5e00], R24 ;  /* 0x005e001893007988 */ /* 0x0003e80008000409 */
[----:B0-----:R-:W4:Y:S04]  /*163e0*/  LDL.LU R25, [R1+0x838] ;  /* 0x0008380001197983 */ /* 0x001f280000300800 */
[----:B------:R0:W-:Y:S04]  /*163f0*/  STS.U16 [R147+UR9+0x6200], R23 ;  /* 0x0062001793007988 */ /* 0x0001e80008000409 */
[----:B-1----:R-:W4:Y:S04]  /*16400*/  LDL.LU R24, [R1+0x834] ;  /* 0x0008340001187983 */ /* 0x002f280000300800 */
[----:B------:R-:W-:Y:S04]  /*16410*/  STS.U16 [R147+UR9+0x6600], R22 ;  /* 0x0066001693007988 */ /* 0x000fe80008000409 */
[----:B------:R1:W-:Y:S04]  /*16420*/  STS.U16 [R147+UR9+0x13600], R0 ;  /* 0x0136000093007988 */ /* 0x0003e80008000409 */
[----:B0-----:R-:W4:Y:S04]  /*16430*/  LDL.LU R23, [R1+0x830] ;  /* 0x0008300001177983 */ /* 0x001f280000300800 */
[----:B------:R0:W-:Y:S01]  /*16440*/  STS.U16 [R147+UR9+0x6a00], R21 ;  /* 0x006a001593007988 */ /* 0x0001e20008000409 */
[----:B-1----:R-:W-:-:S03]  /*16450*/  LOP3.LUT R0, R132, 0x60, RZ, 0x3c, !PT ;  /* 0x0000006084007812 */ /* 0x002fc600078e3cff */
[----:B------:R-:W4:Y:S04]  /*16460*/  LDL.LU R22, [R1+0x82c] ;  /* 0x00082c0001167983 */ /* 0x000f280000300800 */
[----:B------:R1:W-:Y:S04]  /*16470*/  STS.U16 [R147+UR9+0x6e00], R20 ;  /* 0x006e001493007988 */ /* 0x0003e80008000409 */
[----:B0-----:R-:W4:Y:S04]  /*16480*/  LDL.LU R21, [R1+0x828] ;  /* 0x0008280001157983 */ /* 0x001f280000300800 */
[----:B------:R0:W-:Y:S04]  /*16490*/  STS.U16 [R147+UR9+0x7200], R19 ;  /* 0x0072001393007988 */ /* 0x0001e80008000409 */
[----:B-1----:R-:W4:Y:S04]  /*164a0*/  LDL.LU R20, [R1+0x824] ;  /* 0x0008240001147983 */ /* 0x002f280000300800 */
[----:B------:R1:W-:Y:S04]  /*164b0*/  STS.U16 [R147+UR9+0x7600], R18 ;  /* 0x0076001293007988 */ /* 0x0003e80008000409 */
[----:B0-----:R-:W4:Y:S04]  /*164c0*/  LDL.LU R19, [R1+0x820] ;  /* 0x0008200001137983 */ /* 0x001f280000300800 */
        /* <DEDUP_REMOVED lines=24> */
[----:B-1----:R-:W4:Y:S04]  /*16650*/  LDL.LU R18, [R1+0x81c] ;  /* 0x00081c0001127983 */ /* 0x002f280000300800 */
[----:B------:R1:W-:Y:S04]  /*16660*/  STS.U16 [R0+UR9+0x700], R6 ;  /* 0x0007000600007988 */ /* 0x0003e80008000409 */
[----:B0-----:R-:W4:Y:S04]  /*16670*/  LDL.LU R17, [R1+0x818] ;  /* 0x0008180001117983 */ /* 0x001f280000300800 */
[----:B-1----:R-:W4:Y:S04]  /*16680*/  LDL.LU R6, [R1+0x814] ;  /* 0x0008140001067983 */ /* 0x002f280000300800 */
[----:B------:R-:W4:Y:S04]  /*16690*/  LDL.LU R16, [R1+0x810] ;  /* 0x0008100001107983 */ /* 0x000f280000300800 */
[----:B------:R-:W4:Y:S04]  /*166a0*/  LDL.LU R15, [R1+0x80c] ;  /* 0x00080c00010f7983 */ /* 0x000f280000300800 */
[----:B--2---:R0:W-:Y:S04]  /*166b0*/  STS.U16 [R0+UR9+0xb00], R5 ;  /* 0x000b000500007988 */ /* 0x0041e80008000409 */
[----:B0-----:R-:W2:Y:S04]  /*166c0*/  LDL.LU R5, [R1+0x808] ;  /* 0x0008080001057983 */ /* 0x001ea80000300800 */
[----:B------:R-:W2:Y:S04]  /*166d0*/  LDL.LU R14, [R1+0x804] ;  /* 0x00080400010e7983 */ /* 0x000ea80000300800 */
[----:B---3--:R0:W-:Y:S04]  /*166e0*/  STS.U16 [R0+UR9+0xf00], R4 ;  /* 0x000f000400007988 */ /* 0x0081e80008000409 */
[----:B------:R-:W3:Y:S04]  /*166f0*/  LDL.LU R13, [R1+0x800] ;  /* 0x00080000010d7983 */ /* 0x000ee80000300800 */
[----:B0-----:R-:W3:Y:S04]  /*16700*/  LDL.LU R4, [R1+0x7fc] ;  /* 0x0007fc0001047983 */ /* 0x001ee80000300800 */
[----:B------:R-:W3:Y:S04]  /*16710*/  LDL.LU R12, [R1+0x7f8] ;  /* 0x0007f800010c7983 */ /* 0x000ee80000300800 */
[----:B------:R-:W3:Y:S04]  /*16720*/  LDL.LU R11, [R1+0x7f4] ;  /* 0x0007f400010b7983 */ /* 0x000ee80000300800 */
[----:B------:R-:W3:Y:S04]  /*16730*/  LDL.LU R10, [R1+0x7f0] ;  /* 0x0007f000010a7983 */ /* 0x000ee80000300800 */
[----:B------:R-:W3:Y:S04]  /*16740*/  LDL.LU R9, [R1+0x7ec] ;  /* 0x0007ec0001097983 */ /* 0x000ee80000300800 */
[----:B------:R0:W-:Y:S04]  /*16750*/  STS.U16 [R0+UR9+0x300], R7 ;  /* 0x0003000700007988 */ /* 0x0001e80008000409 */
[----:B------:R-:W3:Y:S04]  /*16760*/  LDL.LU R8, [R1+0x7e8] ;  /* 0x0007e80001087983 */ /* 0x000ee80000300800 */
[----:B----4-:R1:W-:Y:S04]  /*16770*/  STS.U16 [R0+UR9+0x1300], R3 ;  /* 0x0013000300007988 */ /* 0x0103e80008000409 */
[----:B0-----:R-:W4:Y:S04]  /*16780*/  LDL.LU R7, [R1+0x7e4] ;  /* 0x0007e40001077983 */ /* 0x001f280000300800 */
[----:B-1----:R-:W4:Y:S04]  /*16790*/  LDL.LU R3, [R1+0x7e0] ;  /* 0x0007e00001037983 */ /* 0x002f280000300800 */
[----:B------:R0:W-:Y:S04]  /*167a0*/  STS.U16 [R0+UR9+0x4f00], R6 ;  /* 0x004f000600007988 */ /* 0x0001e80008000409 */
[----:B0-----:R-:W4:Y:S04]  /*167b0*/  LDL.LU R6, [R1+0x7dc] ;  /* 0x0007dc0001067983 */ /* 0x001f280000300800 */
[----:B--2---:R0:W-:Y:S04]  /*167c0*/  STS.U16 [R0+UR9+0x5b00], R5 ;  /* 0x005b000500007988 */ /* 0x0041e80008000409 */
[----:B0-----:R-:W2:Y:S04]  /*167d0*/  LDL.LU R5, [R1+0x7d8] ;  /* 0x0007d80001057983 */ /* 0x001ea80000300800 */
[----:B---3--:R0:W-:Y:S04]  /*167e0*/  STS.U16 [R0+UR9+0x6700], R4 ;  /* 0x0067000400007988 */ /* 0x0081e80008000409 */
[----:B0-----:R-:W3:Y:S04]  /*167f0*/  LDL.LU R4, [R1+0x7d4] ;  /* 0x0007d40001047983 */ /* 0x001ee80000300800 */
[----:B------:R0:W-:Y:S04]  /*16800*/  STS.U16 [R0+UR9+0x1700], R30 ;  /* 0x0017001e00007988 */ /* 0x0001e80008000409 */
[----:B------:R1:W-:Y:S04]  /*16810*/  STS.U16 [R0+UR9+0x1b00], R29 ;  /* 0x001b001d00007988 */ /* 0x0003e80008000409 */
[----:B------:R1:W-:Y:S04]  /*16820*/  STS.U16 [R0+UR9+0x1f00], R28 ;  /* 0x001f001c00007988 */ /* 0x0003e80008000409 */
[----:B0-----:R-:W3:Y:S04]  /*16830*/  LDL.LU R30, [R1+0x7d0] ;  /* 0x0007d000011e7983 */ /* 0x001ee80000300800 */
[----:B-1----:R-:W3:Y:S04]  /*16840*/  LDL.LU R29, [R1+0x7cc] ;  /* 0x0007cc00011d7983 */ /* 0x002ee80000300800 */
[----:B------:R0:W-:Y:S04]  /*16850*/  STS.U16 [R0+UR9+0x2300], R27 ;  /* 0x0023001b00007988 */ /* 0x0001e80008000409 */
[----:B------:R-:W3:Y:S04]  /*16860*/  LDL.LU R28, [R1+0x7c8] ;  /* 0x0007c800011c7983 */ /* 0x000ee80000300800 */
[----:B------:R1:W-:Y:S04]  /*16870*/  STS.U16 [R0+UR9+0x2700], R26 ;  /* 0x0027001a00007988 */ /* 0x0003e80008000409 */
[----:B0-----:R-:W3:Y:S04]  /*16880*/  LDL.LU R27, [R1+0x7c4] ;  /* 0x0007c400011b7983 */ /* 0x001ee80000300800 */
[----:B------:R0:W-:Y:S04]  /*16890*/  STS.U16 [R0+UR9+0x2b00], R25 ;  /* 0x002b001900007988 */ /* 0x0001e80008000409 */
[----:B-1----:R-:W3:Y:S04]  /*168a0*/  LDL.LU R26, [R1+0x7c0] ;  /* 0x0007c000011a7983 */ /* 0x002ee80000300800 */
        /* <DEDUP_REMOVED lines=16> */
[----:B----4-:R1:W-:Y:S04]  /*169b0*/  STS.U16 [R0+UR9+0x10300], R3 ;  /* 0x0103000300007988 */ /* 0x0103e80008000409 */
        /* <DEDUP_REMOVED lines=23> */
[----:B0-----:R-:W4:Y:S04]  /*16b30*/  LDL.LU R6, [R1+0x750] ;  /* 0x0007500001067983 */ /* 0x001f280000300800 */
[----:B--2---:R0:W-:Y:S04]  /*16b40*/  STS.U16 [R0+UR9+0x10b00], R5 ;  /* 0x010b000500007988 */ /* 0x0041e80008000409 */
[----:B0-----:R-:W2:Y:S04]  /*16b50*/  LDL.LU R5, [R1+0x748] ;  /* 0x0007480001057983 */ /* 0x001ea80000300800 */
[----:B---3--:R0:W-:Y:S04]  /*16b60*/  STS.U16 [R0+UR9+0x10f00], R4 ;  /* 0x010f000400007988 */ /* 0x0081e80008000409 */
[----:B0-----:R-:W3:Y:S04]  /*16b70*/  LDL.LU R4, [R1+0x740] ;  /* 0x0007400001047983 */ /* 0x001ee80000300800 */
        /* <DEDUP_REMOVED lines=26> */
[----:B0-----:R-:W-:-:S04]  /*16d20*/  FADD R3, -R138, -INF ;  /* 0xff8000008a037421 */ /* 0x001fc80000000100 */
[----:B------:R-:W-:-:S04]  /*16d30*/  FMUL R3, R3, 1.4426950216293334961 ;  /* 0x3fb8aa3b03037820 */ /* 0x000fc80000400000 */
[----:B------:R0:W1:Y:S01]  /*16d40*/  MUFU.EX2 R145, R3 ;  /* 0x0000000300917308 */ /* 0x0000620000000800 */
[----:B--2---:R-:W-:Y:S04]  /*16d50*/  STS.U16 [R0+UR9+0x17b00], R5 ;  /* 0x017b000500007988 */ /* 0x004fe80008000409 */
[----:B---3--:R2:W-:Y:S01]  /*16d60*/  STS.U16 [R0+UR9+0x17f00], R4 ;  /* 0x017f000400007988 */ /* 0x0085e20008000409 */
[----:B------:R-:W3:Y:S02]  /*16d70*/  FENCE.VIEW.ASYNC.T ;  /* 0x00000000000073c6 */ /* 0x000ee40000000200 */
[----:B---3--:R-:W-:Y:S06]  /*16d80*/  BAR.SYNC.DEFER_BLOCKING 0x0 ;  /* 0x0000000000007b1d */ /* 0x008fec0000010000 */
[----:B--2---:R-:W2:Y:S01]  /*16d90*/  LDTM.x128 R4, tmem[UR6] ;  /* 0x00000006000479ee */ /* 0x004ea200083c0000 */
[----:B------:R-:W-:Y:S01]  /*16da0*/  NOP ;  /* 0x0000000000007918 */ /* 0x000fe20000000000 */
[----:B01----:R-:W-:Y:S05]  /*16db0*/  @!P4 BRA `(.L_x_10) ;  /* 0x000000080010c947 */ /* 0x003fea0003800000 */
[----:B------:R-:W-:-:S04]  /*16dc0*/  FADD R0, -R138, -INF ;  /* 0xff8000008a007421 */ /* 0x000fc80000000100 */
[----:B------:R-:W-:-:S06]  /*16dd0*/  FMUL R0, R0, 1.4426950216293334961 ;  /* 0x3fb8aa3b00007820 */ /* 0x000fcc0000400000 */
[----:B------:R-:W0:Y:S02]  /*16de0*/  MUFU.EX2 R0, R0 ;  /* 0x0000000000007308 */ /* 0x000e240000000800 */
[C---:B0-2---:R-:W-:Y:S01]  /*16df0*/  FMUL R4, R0.reuse, R4 ;  /* 0x0000000400047220 */ /* 0x045fe20000400000 */
[C---:B------:R-:W-:Y:S01]  /*16e00*/  FMUL R5, R0.reuse, R5 ;  /* 0x0000000500057220 */ /* 0x040fe20000400000 */
        /* <DEDUP_REMOVED lines=125> */
[----:B------:R-:W-:-:S04]  /*175e0*/  FMUL R131, R0, R131 ;  /* 0x0000008300837220 */ /* 0x000fc80000400000 */
[----:B------:R0:W-:Y:S03]  /*175f0*/  STTM.x128 tmem[UR6], R4 ;  /* 0x00000004000079ed */ /* 0x0001e600083c0006 */
.L_x_10:
[----:B--2---:R-:W1:Y:S02]  /*17600*/  FENCE.VIEW.ASYNC.T ;  /* 0x00000000000073c6 */ /* 0x004e640000000200 */
[----:B-1----:R-:W-:Y:S01]  /*17610*/  BAR.SYNC.DEFER_BLOCKING 0x0 ;  /* 0x0000000000007b1d */ /* 0x002fe20000010000 */
[----:B0-----:R-:W-:-:S05]  /*17620*/  VIADD R17, R143, 0xffffffc0 ;  /* 0xffffffc08f117836 */ /* 0x001fca0000000000 */
[----:B------:R0:W-:Y:S06]  /*17630*/  MEMBAR.ALL.CTA ;  /* 0x0000000000007992 */ /* 0x0001ec0000008000 */
[----:B0-----:R-:W0:Y:S02]  /*17640*/  FENCE.VIEW.ASYNC.S ;  /* 0x00000000000073c6 */ /* 0x001e240000000000 */
[----:B0-----:R-:W-:Y:S06]  /*17650*/  BAR.SYNC.DEFER_BLOCKING 0x0 ;  /* 0x0000000000007b1d */ /* 0x001fec0000010000 */
[----:B------:R-:W-:Y:S05]  /*17660*/  @!P5 BRA `(.L_x_11) ;  /* 0x00000008001cd947 */ /* 0x000fea0003800000 */
[----:B------:R-:W-:Y:S02]  /*17670*/  IMAD.U32 R0, RZ, RZ, UR9 ;  /* 0x00000009ff007e24 */ /* 0x000fe4000f8e00ff */
[----:B------:R-:W-:Y:S02]  /*17680*/  HFMA2 R143, -RZ, RZ, 0, 0 ;  /* 0x00000000ff8f7431 */ /* 0x000fe400000001ff */
[----:B------:R-:W-:Y:S01]  /*17690*/  IMAD.MOV.U32 R3, RZ, RZ, RZ ;  /* 0x000000ffff037224 */ /* 0x000fe200078e00ff */
[----:B------:R-:W-:Y:S01]  /*176a0*/  UIADD3 UR66, UPT, UPT, UR8, 0x188, URZ ;  /* 0x0000018808427890 */ /* 0x000fe2000fffe0ff */
[----:B------:R-:W-:Y:S01]  /*176b0*/  SHF.R.U32.HI R0, RZ, 0x4, R0 ;  /* 0x00000004ff007819 */ /* 0x000fe20000011600 */
[----:B------:R-:W-:Y:S02]  /*176c0*/  UIADD3 UR74, UPT, UPT, UR8, 0x190, URZ ;  /* 0x00000190084a7890 */ /* 0x000fe4000fffe0ff */
[----:B------:R-:W-:Y:S01]  /*176d0*/  UIADD3 UR73, UPT, UPT, UR8, 0x198, URZ ;  /* 0x0000019808497890 */ /* 0x000fe2000fffe0ff */
[----:B------:R-:W-:Y:S01]  /*176e0*/  SGXT.U32 R0, R0, 0xe ;  /* 0x0000000e0000781a */ /* 0x000fe20000000000 */
[----:B------:R-:W-:Y:S01]  /*176f0*/  UIADD3 UR14, UPT, UPT, UR8, 0x1a0, URZ ;  /* 0x000001a0080e7890 */ /* 0x000fe2000fffe0ff */
[----:B------:R-:W-:-:S02]  /*17700*/  UMOV UR48, 0x0 ;  /* 0x0000000000307882 */ /* 0x000fc40000000000 */
[C---:B------:R-:W-:Y:S01]  /*17710*/  R2UR UR12, R0.reuse ;  /* 0x00000000000c72ca */ /* 0x040fe200000e0000 */
[----:B------:R-:W-:Y:S01]  /*17720*/  UMOV UR49, 0x4400490 ;  /* 0x0440049000317882 */ /* 0x000fe20000000000 */
[----:B------:R-:W-:Y:S01]  /*17730*/  IADD3 R0, P5, PT, R0, 0x2, RZ ;  /* 0x0000000200007810 */ /* 0x000fe20007fbe0ff */
[----:B------:R-:W-:Y:S01]  /*17740*/  UIADD3 UR13, UPT, UPT, UR8, 0x1a8, URZ ;  /* 0x000001a8080d7890 */ /* 0x000fe2000fffe0ff */
[----:B------:R-:W-:Y:S02]  /*17750*/  UMOV UR44, 0x0 ;  /* 0x00000000002c7882 */ /* 0x000fe40000000000 */
[----:B------:R-:W-:Y:S01]  /*17760*/  IADD3.X R3, PT, PT, R3, 0x40004040, RZ, P5, !PT ;  /* 0x4000404003037810 */ /* 0x000fe20002ffe4ff */
[----:B------:R-:W-:Y:S01]  /*17770*/  UMOV UR45, 0x4400490 ;  /* 0x04400490002d7882 */ /* 0x000fe20000000000 */
[C---:B------:R-:W-:Y:S01]  /*17780*/  IADD3 R6, P5, PT, R0.reuse, 0x2, RZ ;  /* 0x0000000200067810 */ /* 0x040fe20007fbe0ff */
[----:B------:R-:W-:Y:S01]  /*17790*/  UIADD3 UR68, UPT, UPT, UR8, 0x1b0, URZ ;  /* 0x000001b008447890 */ /* 0x000fe2000fffe0ff */
[C---:B------:R-:W-:Y:S01]  /*177a0*/  R2UR UR50, R0.reuse ;  /* 0x00000000003272ca */ /* 0x040fe200000e0000 */
[----:B------:R-:W-:Y:S01]  /*177b0*/  UMOV UR34, 0x0 ;  /* 0x0000000000227882 */ /* 0x000fe20000000000 */
[----:B------:R-:W-:Y:S01]  /*177c0*/  IADD3.X R9, PT, PT, R3, RZ, RZ, P5, !PT ;  /* 0x000000ff03097210 */ /* 0x000fe20002ffe4ff */
[----:B------:R-:W-:Y:S01]  /*177d0*/  IMAD.U32 R4, RZ, RZ, UR12 ;  /* 0x0000000cff047e24 */ /* 0x000fe2000f8e00ff */
[----:B------:R-:W-:Y:S01]  /*177e0*/  IADD3 R8, P5, PT, R0, 0x4, RZ ;  /* 0x0000000400087810 */ /* 0x000fe20007fbe0ff */
[----:B------:R-:W-:Y:S01]  /*177f0*/  UMOV UR35, 0x4400490 ;  /* 0x0440049000237882 */ /* 0x000fe20000000000 */
[----:B------:R-:W-:Y:S01]  /*17800*/  R2UR UR38, R6 ;  /* 0x00000000062672ca */ /* 0x000fe200000e0000 */
[----:B------:R-:W-:Y:S01]  /*17810*/  UIADD3 UR63, UPT, UPT, UR8, 0x1b8, URZ ;  /* 0x000001b8083f7890 */ /* 0x000fe2000fffe0ff */
[----:B------:R-:W-:Y:S01]  /*17820*/  R2UR UR39, R9 ;  /* 0x00000000092772ca */ /* 0x000fe200000e0000 */
[--C-:B------:R-:W-:Y:S01]  /*17830*/  IMAD.X R10, RZ, RZ, R3.reuse, P5 ;  /* 0x000000ffff0a7224 */ /* 0x100fe200028e0603 */
[----:B------:R-:W-:Y:S01]  /*17840*/  IADD3 R7, P5, PT, R0, 0x7fe, RZ ;  /* 0x000007fe00077810 */ /* 0x000fe20007fbe0ff */
[----:B------:R-:W-:Y:S01]  /*17850*/  UMOV UR28, 0x0 ;  /* 0x00000000001c7882 */ /* 0x000fe20000000000 */
[----:B------:R-:W-:Y:S01]  /*17860*/  R2UR UR32, R8 ;  /* 0x00000000082072ca */ /* 0x000fe200000e0000 */
[----:B------:R-:W-:Y:S01]  /*17870*/  UMOV UR29, 0x4400490 ;  /* 0x04400490001d7882 */ /* 0x000fe20000000000 */
[----:B------:R-:W-:Y:S01]  /*17880*/  R2UR UR22, R7 ;  /* 0x00000000071672ca */ /* 0x000fe200000e0000 */
[----:B------:R-:W-:Y:S01]  /*17890*/  IMAD.X R13, RZ, RZ, R3, P5 ;  /* 0x000000ffff0d7224 */ /* 0x000fe200028e0603 */
[----:B------:R-:W-:-:S02]  /*178a0*/  ELECT P5, URZ, PT ;  /* 0x0000000000ff782f */ /* 0x000fc400038a0000 */
[----:B------:R-:W-:Y:S01]  /*178b0*/  R2UR UR51, R3 ;  /* 0x00000000033372ca */ /* 0x000fe200000e0000 */
[----:B------:R-:W-:Y:S01]  /*178c0*/  UIADD3 UR62, UPT, UPT, UR8, 0x100000, URZ ;  /* 0x00100000083e7890 */ /* 0x000fe2000fffe0ff */
[----:B------:R-:W-:Y:S01]  /*178d0*/  R2UR UR33, R10 ;  /* 0x000000000a2172ca */ /* 0x000fe200000e0000 */
[----:B------:R-:W-:Y:S01]  /*178e0*/  UMOV UR26, 0x0 ;  /* 0x00000000001a7882 */ /* 0x000fe20000000000 */
[----:B------:R-:W-:Y:S01]  /*178f0*/  R2UR UR23, R13 ;  /* 0x000000000d1772ca */ /* 0x000fe200000e0000 */
[----:B------:R-:W-:Y:S01]  /*17900*/  UMOV UR27, 0x4400490 ;  /* 0x04400490001b7882 */ /* 0x000fe20000000000 */
[----:B------:R-:W-:Y:S02]  /*17910*/  UIADD3 UR17, UPT, UPT, UR8, 0x100000, URZ ;  /* 0x0010000008117890 */ /* 0x000fe4000fffe0ff */
[----:B------:R-:W-:Y:S02]  /*17920*/  UIADD3 UR16, UPT, UPT, UR8, 0x188, URZ ;  /* 0x0000018808107890 */ /* 0x000fe4000fffe0ff */
[----:B------:R-:W-:Y:S01]  /*17930*/  UIADD3 UR15, UPT, UPT, UR8, 0x100000, URZ ;  /* 0x00100000080f7890 */ /* 0x000fe2000fffe0ff */
[----:B------:R-:W-:Y:S01]  /*17940*/  @P5 IMAD.MOV.U32 R5, RZ, RZ, 0x40004040 ;  /* 0x40004040ff055424 */ /* 0x000fe200078e00ff */
[----:B------:R-:W-:Y:S01]  /*17950*/  @P5 R2UR UR54, R4 ;  /* 0x00000000043652ca */ /* 0x000fe200000e0000 */
[----:B------:R-:W-:-:S02]  /*17960*/  UIADD3 UR72, UPT, UPT, UR8, 0x190, URZ ;  /* 0x0000019008487890 */ /* 0x000fc4000fffe0ff */
[----:B------:R-:W-:Y:S01]  /*17970*/  UIADD3 UR69, UPT, UPT, UR8, 0x100000, URZ ;  /* 0x0010000008457890 */ /* 0x000fe2000fffe0ff */
[----:B------:R-:W-:Y:S01]  /*17980*/  @P5 R2UR UR55, R5 ;  /* 0x00000000053752ca */ /* 0x000fe200000e0000 */
[----:B------:R-:W-:Y:S01]  /*17990*/  UIADD3 UR75, UPT, UPT, UR8, 0x198, URZ ;  /* 0x00000198084b7890 */ /* 0x000fe2000fffe0ff */
[C---:B------:R-:W-:Y:S01]  /*179a0*/  IADD3 R5, P6, PT, R0.reuse, 0x800, RZ ;  /* 0x0000080000057810 */ /* 0x040fe20007fde0ff */
[----:B------:R-:W-:Y:S02]  /*179b0*/  UIADD3 UR76, UPT, UPT, UR8, 0x100000, URZ ;  /* 0x00100000084c7890 */ /* 0x000fe4000fffe0ff */
[----:B------:R-:W-:Y:S01]  /*179c0*/  UIADD3 UR77, UPT, UPT, UR8, 0x1a0, URZ ;  /* 0x000001a0084d7890 */ /* 0x000fe2000fffe0ff */
[----:B------:R-:W-:Y:S01]  /*179d0*/  R2UR UR18, R5 ;  /* 0x00000000051272ca */ /* 0x000fe200000e0000 */
[--C-:B------:R-:W-:Y:S01]  /*179e0*/  IMAD.X R12, RZ, RZ, R3.reuse, P6 ;  /* 0x000000ffff0c7224 */ /* 0x100fe200030e0603 */
[----:B------:R-:W-:Y:S01]  /*179f0*/  IADD3 R4, P6, PT, R0, 0x802, RZ ;  /* 0x0000080200047810 */ /* 0x000fe20007fde0ff */
[----:B------:R-:W-:Y:S01]  /*17a00*/  UMOV UR60, 0x0 ;  /* 0x00000000003c7882 */ /* 0x000fe20000000000 */
[----:B------:R-:W-:Y:S01]  /*17a10*/  UMOV UR61, 0x4400490 ;  /* 0x04400490003d7882 */ /* 0x000fe20000000000 */
[----:B------:R-:W-:Y:S01]  /*17a20*/  UMOV UR64, 0x0 ;  /* 0x0000000000407882 */ /* 0x000fe20000000000 */
[----:B------:R-:W-:Y:S01]  /*17a30*/  R2UR UR40, R4 ;  /* 0x00000000042872ca */ /* 0x000fe200000e0000 */
[--C-:B------:R-:W-:Y:S01]  /*17a40*/  IMAD.X R14, RZ, RZ, R3.reuse, P6 ;  /* 0x000000ffff0e7224 */ /* 0x100fe200030e0603 */
[----:B------:R-:W-:Y:S01]  /*17a50*/  IADD3 R6, P6, PT, R0, 0x804, RZ ;  /* 0x0000080400067810 */ /* 0x000fe20007fde0ff */
[----:B------:R0:W-:Y:S01]  /*17a60*/  UTCHMMA tmem[UR4], gdesc[UR54], tmem[UR8], tmem[UR48], idesc[UR49], UPT ;  /* 0x00ff3036040079ea */ /* 0x0001e2000b800008 */
[----:B------:R-:W-:Y:S01]  /*17a70*/  R2UR UR19, R12 ;  /* 0x000000000c1372ca */ /* 0x000fe200000e0000 */
[----:B------:R1:W-:Y:S01]  /*17a80*/  UTCHMMA tmem[UR66], gdesc[UR50], tmem[UR8], tmem[UR44], idesc[UR45], UPT ;  /* 0x00ff2c32420079ea */ /* 0x0003e2000b800008 */
[----:B------:R-:W-:Y:S01]  /*17a90*/  R2UR UR58, R6 ;  /* 0x00000000063a72ca */ /* 0x000fe200000e0000 */
[--C-:B------:R-:W-:Y:S01]  /*17aa0*/  IMAD.X R16, RZ, RZ, R3.reuse, P6 ;  /* 0x000000ffff107224 */ /* 0x100fe200030e0603 */
[----:B------:R-:W-:Y:S01]  /*17ab0*/  IADD3 R4, P6, PT, R0, 0xffe, RZ ;  /* 0x00000ffe00047810 */ /* 0x000fe20007fde0ff */
[----:B------:R-:W-:Y:S01]  /*17ac0*/  UTCHMMA tmem[UR74], gdesc[UR38], tmem[UR8], tmem[UR34], idesc[UR35], UPT ;  /* 0x00ff22264a0079ea */ /* 0x000fe2000b800008 */
[----:B------:R-:W-:Y:S01]  /*17ad0*/  R2UR UR41, R14 ;  /* 0x000000000e2972ca */ /* 0x000fe200000e0000 */
[----:B------:R-:W-:Y:S01]  /*17ae0*/  UTCHMMA tmem[UR73], gdesc[UR32], tmem[UR8], tmem[UR28], idesc[UR29], UPT ;  /* 0x00ff1c20490079ea */ /* 0x000fe2000b800008 */
[----:B------:R-:W-:Y:S01]  /*17af0*/  IADD3.X R15, PT, PT, R3, RZ, RZ, P6, !PT ;  /* 0x000000ff030f7210 */ /* 0x000fe200037fe4ff */
[----:B------:R2:W-:Y:S01]  /*17b00*/  UTCHMMA tmem[UR14], gdesc[UR22], tmem[UR8], tmem[UR26], idesc[UR27], UPT ;  /* 0x00ff1a160e0079ea */ /* 0x0005e2000b800008 */
[----:B------:R-:W-:Y:S01]  /*17b10*/  R2UR UR56, R4 ;  /* 0x00000000043872ca */ /* 0x000fe200000e0000 */
[----:B0-----:R-:W-:Y:S01]  /*17b20*/  UIADD3 UR54, UPT, UPT, UR8, 0x100000, URZ ;  /* 0x0010000008367890 */ /* 0x001fe2000fffe0ff */
[----:B------:R-:W-:Y:S01]  /*17b30*/  IADD3 R4, P6, PT, R0, 0x1000, RZ ;  /* 0x0000100000047810 */ /* 0x000fe20007fde0ff */
[----:B------:R-:W-:Y:S01]  /*17b40*/  UIADD3 UR55, UPT, UPT, UR8, 0x1a8, URZ ;  /* 0x000001a808377890 */ /* 0x000fe2000fffe0ff */
[----:B------:R-:W-:Y:S01]  /*17b50*/  R2UR UR59, R16 ;  /* 0x00000000103b72ca */ /* 0x000fe200000e0000 */
[----:B-1----:R-:W-:Y:S01]  /*17b60*/  UIADD3 UR50, UPT, UPT, UR8, 0x100000, URZ ;  /* 0x0010000008327890 */ /* 0x002fe2000fffe0ff */
[----:B------:R-:W-:Y:S01]  /*17b70*/  R2UR UR52, R4 ;  /* 0x00000000043472ca */ /* 0x000fe200000e0000 */
[--C-:B------:R-:W-:Y:S01]  /*17b80*/  IMAD.X R11, RZ, RZ, R3.reuse, P6 ;  /* 0x000000ffff0b7224 */ /* 0x100fe200030e0603 */
[----:B------:R-:W-:Y:S01]  /*17b90*/  IADD3 R4, P6, PT, R0, 0x1002, RZ ;  /* 0x0000100200047810 */ /* 0x000fe20007fde0ff */
[----:B--2---:R-:W-:Y:S01]  /*17ba0*/  UMOV UR22, 0x0 ;  /* 0x0000000000167882 */ /* 0x004fe20000000000 */
[----:B------:R-:W-:Y:S01]  /*17bb0*/  R2UR UR57, R15 ;  /* 0x000000000f3972ca */ /* 0x000fe200000e0000 */
[----:B------:R-:W-:Y:S01]  /*17bc0*/  UMOV UR23, 0x4400490 ;  /* 0x0440049000177882 */ /* 0x000fe20000000000 */
[----:B------:R-:W-:Y:S01]  /*17bd0*/  R2UR UR46, R4 ;  /* 0x00000000042e72ca */ /* 0x000fe200000e0000 */
[--C-:B------:R-:W-:Y:S01]  /*17be0*/  IMAD.X R9, RZ, RZ, R3.reuse, P6 ;  /* 0x000000ffff097224 */ /* 0x100fe200030e0603 */
[----:B------:R-:W-:Y:S01]  /*17bf0*/  IADD3 R4, P6, PT, R0, 0x1004, RZ ;  /* 0x0000100400047810 */ /* 0x000fe20007fde0ff */
[----:B------:R-:W-:Y:S01]  /*17c00*/  UIADD3 UR51, UPT, UPT, UR8, 0x1b0, URZ ;  /* 0x000001b008337890 */ /* 0x000fe2000fffe0ff */
[----:B------:R-:W-:Y:S01]  /*17c10*/  R2UR UR53, R11 ;  /* 0x000000000b3572ca */ /* 0x000fe200000e0000 */
[----:B------:R-:W-:Y:S01]  /*17c20*/  UMOV UR32, 0x0 ;  /* 0x0000000000207882 */ /* 0x000fe20000000000 */
[----:B------:R-:W-:Y:S01]  /*17c30*/  R2UR UR42, R4 ;  /* 0x00000000042a72ca */ /* 0x000fe200000e0000 */
[--C-:B------:R-:W-:Y:S01]  /*17c40*/  IMAD.X R8, RZ, RZ, R3.reuse, P6 ;  /* 0x000000ffff087224 */ /* 0x100fe200030e0603 */
[----:B------:R-:W-:Y:S01]  /*17c50*/  IADD3 R4, P6, PT, R0, 0x17fe, RZ ;  /* 0x000017fe00047810 */ /* 0x000fe20007fde0ff */
[----:B------:R-:W-:Y:S01]  /*17c60*/  UMOV UR33, 0x4400490 ;  /* 0x0440049000217882 */ /* 0x000fe20000000000 */
[----:B------:R-:W-:Y:S01]  /*17c70*/  R2UR UR47, R9 ;  /* 0x00000000092f72ca */ /* 0x000fe200000e0000 */
[----:B------:R0:W-:Y:S01]  /*17c80*/  UTCHMMA tmem[UR13], gdesc[UR18], tmem[UR8], tmem[UR22], idesc[UR23], UPT ;  /* 0x00ff16120d0079ea */ /* 0x0001e2000b800008 */
[----:B------:R-:W-:Y:S01]  /*17c90*/  R2UR UR36, R4 ;  /* 0x00000000042472ca */ /* 0x000fe200000e0000 */
[--C-:B------:R-:W-:Y:S01]  /*17ca0*/  IMAD.X R7, RZ, RZ, R3.reuse, P6 ;  /* 0x000000ffff077224 */ /* 0x100fe200030e0603 */
[----:B------:R-:W-:Y:S01]  /*17cb0*/  IADD3 R4, P6, PT, R0, 0x1800, RZ ;  /* 0x0000180000047810 */ /* 0x000fe20007fde0ff */
[----:B------:R-:W-:Y:S01]  /*17cc0*/  UIADD3 UR14, UPT, UPT, UR8, 0x100000, URZ ;  /* 0x00100000080e7890 */ /* 0x000fe2000fffe0ff */
[----:B------:R-:W-:Y:S01]  /*17cd0*/  R2UR UR43, R8 ;  /* 0x00000000082b72ca */ /* 0x000fe200000e0000 */
[----:B------:R-:W-:Y:S01]  /*17ce0*/  UIADD3 UR38, UPT, UPT, UR8, 0x1b8, URZ ;  /* 0x000001b808267890 */ /* 0x000fe2000fffe0ff */
        /* <DEDUP_REMOVED lines=9> */
[----:B------:R-:W-:Y:S01]  /*17d80*/  UMOV UR65, 0x4400490 ;  /* 0x0440049000417882 */ /* 0x000fe20000000000 */
[----:B------:R-:W-:Y:S01]  /*17d90*/  R2UR UR31, R6 ;  /* 0x00000000061f72ca */ /* 0x000fe200000e0000 */
[----:B------:R0:W-:Y:S01]  /*17da0*/  UTCHMMA tmem[UR4], gdesc[UR56], tmem[UR62], tmem[UR28], idesc[UR29], UPT ;  /* 0x00ff1c38040079ea */ /* 0x0001e2000b80003e */
[----:B------:R-:W-:Y:S01]  /*17db0*/  R2UR UR20, R0 ;  /* 0x00000000001472ca */ /* 0x000fe200000e0000 */
[----:B------:R-:W-:Y:S01]  /*17dc0*/  IMAD.X R4, RZ, RZ, R3, P6 ;  /* 0x000000ffff047224 */ /* 0x000fe200030e0603 */
[----:B------:R-:W-:Y:S01]  /*17dd0*/  @P5 MOV R0, R142 ;  /* 0x0000008e00005202 */ /* 0x000fe20000000f00 */
[----:B------:R-:W-:Y:S01]  /*17de0*/  UMOV UR66, 0x0 ;  /* 0x0000000000427882 */ /* 0x000fe20000000000 */
[----:B------:R-:W-:Y:S01]  /*17df0*/  R2UR UR25, R5 ;  /* 0x00000000051972ca */ /* 0x000fe200000e0000 */
[----:B------:R-:W-:Y:S01]  /*17e00*/  UMOV UR67, 0x4400490 ;  /* 0x0440049000437882 */ /* 0x000fe20000000000 */
[----:B------:R-:W-:Y:S01]  /*17e10*/  R2UR UR21, R4 ;  /* 0x00000000041572ca */ /* 0x000fe200000e0000 */
[----:B------:R0:W-:Y:S01]  /*17e20*/  UTCHMMA tmem[UR16], gdesc[UR52], tmem[UR17], tmem[UR60], idesc[UR61], UPT ;  /* 0x00ff3c34100079ea */ /* 0x0001e2000b800011 */
[----:B------:R-:W-:Y:S01]  /*17e30*/  @P5 R2UR UR12, R0 ;  /* 0x00000000000c52ca */ /* 0x000fe200000e0000 */
[----:B------:R-:W-:Y:S01]  /*17e40*/  UMOV UR70, 0x0 ;  /* 0x0000000000467882 */ /* 0x000fe20000000000 */
[----:B------:R-:W-:Y:S01]  /*17e50*/  UMOV UR71, 0x4400490 ;  /* 0x0440049000477882 */ /* 0x000fe20000000000 */
[----:B------:R0:W-:Y:S01]  /*17e60*/  UTCHMMA tmem[UR72], gdesc[UR46], tmem[UR15], tmem[UR64], idesc[UR65], UPT ;  /* 0x00ff402e480079ea */ /* 0x0001e2000b80000f */
[----:B------:R0:W-:Y:S01]  /*17e70*/  UTCHMMA tmem[UR75], gdesc[UR42], tmem[UR69], tmem[UR66], idesc[UR67], UPT ;  /* 0x00ff422a4b0079ea */ /* 0x0001e2000b800045 */
[----:B------:R0:W-:Y:S01]  /*17e80*/  UTCHMMA tmem[UR77], gdesc[UR36], tmem[UR76], tmem[UR70], idesc[UR71], UPT ;  /* 0x00ff46244d0079ea */ /* 0x0001e2000b80004c */
[----:B------:R0:W-:Y:S03]  /*17e90*/  UTCHMMA tmem[UR55], gdesc[UR30], tmem[UR54], tmem[UR48], idesc[UR49], UPT ;  /* 0x00ff301e370079ea */ /* 0x0001e6000b800036 */
[----:B------:R0:W-:Y:S02]  /*17ea0*/  UTCHMMA tmem[UR51], gdesc[UR24], tmem[UR50], tmem[UR44], idesc[UR45], UPT ;  /* 0x00ff2c18330079ea */ /* 0x0001e4000b800032 */
[----:B------:R0:W-:Y:S02]  /*17eb0*/  UTCHMMA tmem[UR38], gdesc[UR20], tmem[UR14], tmem[UR34], idesc[UR35], UPT ;  /* 0x00ff2214260079ea */ /* 0x0001e4000b80000e */
[----:B------:R0:W-:Y:S01]  /*17ec0*/  UTCBAR [UR12], URZ ;  /* 0x000000ff0c0073e9 */ /* 0x0001e200080000ff */
[----:B------:R-:W-:Y:S01]  /*17ed0*/  NOP ;  /* 0x0000000000007918 */ /* 0x000fe20000000000 */
.L_x_11:
[----:B------:R-:W2:Y:S01]  /*17ee0*/  LDL.LU R0, [R1+0x8dc] ;  /* 0x0008dc0001007983 */ /* 0x000ea20000300800 */
[----:B------:R-:W-:Y:S01]  /*17ef0*/  ISETP.GE.AND P5, PT, R17, 0x1, PT ;  /* 0x000000011100780c */ /* 0x000fe20003fa6270 */
[----:B------:R-:W-:Y:S01]  /*17f00*/  IMAD.MOV.U32 R224, RZ, RZ, RZ ;  /* 0x000000ffffe07224 */ /* 0x000fe200078e00ff */
[----:B------:R-:W-:Y:S01]  /*17f10*/  FSEL R138, R138, -INF , P4 ;  /* 0xff8000008a8a7808 */ /* 0x000fe20002000000 */
[----:B--2---:R-:W-:-:S05]  /*17f20*/  FADD R145, R145, R0 ;  /* 0x0000000091917221 */ /* 0x004fca0000000000 */
[----:B------:R-:W-:-:S05]  /*17f30*/  FSEL R145, R145, 1, P4 ;  /* 0x3f80000091917808 */ /* 0x000fca0002000000 */
[----:B------:R-:W-:Y:S05]  /*17f40*/  @!P5 BRA `(.L_x_12) ;  /* 0x000000cc0030d947 */ /* 0x000fea0003800000 */
[----:B------:R-:W2:Y:S01]  /*17f50*/  LDL R8, [R1+0x1048] ;  /* 0x0010480001087983 */ /* 0x000ea20000100800 */
[----:B------:R-:W-:Y:S01]  /*17f60*/  SHF.R.U32.HI R214, RZ, 0x4, R214 ;  /* 0x00000004ffd67819 */ /* 0x000fe200000116d6 */
[----:B------:R-:W-:Y:S01]  /*17f70*/  IMAD.MOV.U32 R15, RZ, RZ, RZ ;  /* 0x000000ffff0f7224 */ /* 0x000fe200078e00ff */
[----:B------:R-:W-:Y:S01]  /*17f80*/  LOP3.LUT R2, R2, 0xff7fffff, RZ, 0xc0, !PT ;  /* 0xff7fffff02027812 */ /* 0x000fe200078ec0ff */
[----:B------:R-:W1:Y:S01]  /*17f90*/  S2R R17, SR_TID.X ;  /* 0x0000000000117919 */ /* 0x000e620000002100 */
[----:B------:R-:W-:Y:S01]  /*17fa0*/  SGXT.U32 R0, R214, 0xe ;  /* 0x0000000ed600781a */ /* 0x000fe20000000000 */
[----:B------:R-:W-:Y:S01]  /*17fb0*/  IMAD.MOV.U32 R141, RZ, RZ, 0x1 ;  /* 0x00000001ff8d7424 */ /* 0x000fe200078e00ff */
[----:B------:R-:W-:Y:S01]  /*17fc0*/  @P3 LOP3.LUT R2, R2, 0x800000, RZ, 0xfc, !PT ;  /* 0x0080000002023812 */ /* 0x000fe200078efcff */
[----:B------:R-:W-:Y:S01]  /*17fd0*/  IMAD.MOV.U32 R36, RZ, RZ, RZ ;  /* 0x000000ffff247224 */ /* 0x000fe200078e00ff */
[----:B------:R-:W-:Y:S01]  /*17fe0*/  LOP3.LUT R3, R3, 0xfffffffe, RZ, 0xc0, !PT ;  /* 0xfffffffe03037812 */ /* 0x000fe200078ec0ff */
[----:B------:R3:W-:Y:S01]  /*17ff0*/  STL [R1+0x788], R0 ;  /* 0x0007880001007387 */ /* 0x0007e20000100800 */
[----:B------:R-:W-:Y:S01]  /*18000*/  LOP3.LUT R2, R2, 0xffbfffff, RZ, 0xc0, !PT ;  /* 0xffbfffff02027812 */ /* 0x000fe200078ec0ff */
[----:B------:R-:W-:Y:S01]  /*18010*/  IMAD.MOV.U32 R146, RZ, RZ, RZ ;  /* 0x000000ffff927224 */ /* 0x000fe200078e00ff */
[----:B------:R-:W-:Y:S01]  /*18020*/  R2UR UR7, R142 ;  /* 0x000000008e0772ca */ /* 0x000fe200000e0000 */
[----:B------:R-:W-:Y:S01]  /*18030*/  IMAD.MOV.U32 R139, RZ, RZ, RZ ;  /* 0x000000ffff8b7224 */ /* 0x000fe200078e00ff */
[----:B------:R-:W-:-:S04]  /*18040*/  @P2 LOP3.LUT R2, R2, 0x400000, RZ, 0xfc, !PT ;  /* 0x0040000002022812 */ /* 0x000fc800078efcff */
[----:B------:R-:W-:Y:S02]  /*18050*/  LOP3.LUT R2, R2, 0xffdfffff, RZ, 0xc0, !PT ;  /* 0xffdfffff02027812 */ /* 0x000fe400078ec0ff */
[----:B---3--:R-:W-:Y:S02]  /*18060*/  IADD3 R0, P4, PT, R0, 0x2, RZ ;  /* 0x0000000200007810 */ /* 0x008fe40007f9e0ff */
[----:B------:R-:W-:Y:S02]  /*18070*/  @P1 LOP3.LUT R2, R2, 0x200000, RZ, 0xfc, !PT ;  /* 0x0020000002021812 */ /* 0x000fe400078efcff */
[----:B0-----:R-:W-:Y:S01]  /*18080*/  R2UR UR12, R0 ;  /* 0x00000000000c72ca */ /* 0x001fe200000e0000 */
[----:B------:R-:W-:Y:S01]  /*18090*/  IMAD.MOV.U32 R0, RZ, RZ, RZ ;  /* 0x000000ffff007224 */ /* 0x000fe200078e00ff */
[----:B------:R-:W-:-:S04]  /*180a0*/  LOP3.LUT R2, R2, 0xffefffff, RZ, 0xc0, !PT ;  /* 0xffefffff02027812 */ /* 0x000fc800078ec0ff */
[----:B------:R-:W-:Y:S02]  /*180b0*/  IADD3.X R0, PT, PT, R0, 0x40004040, RZ, P4, !PT ;  /* 0x4000404000007810 */ /* 0x000fe400027fe4ff */
[----:B------:R-:W-:Y:S02]  /*180c0*/  @P0 LOP3.LUT R2, R2, 0x100000, RZ, 0xfc, !PT ;  /* 0x0010000002020812 */ /* 0x000fe400078efcff */
[----:B------:R-:W-:Y:S02]  /*180d0*/  R2UR UR13, R0 ;  /* 0x00000000000d72ca */ /* 0x000fe400000e0000 */
[----:B------:R-:W-:Y:S02]  /*180e0*/  LOP3.LUT R2, R2, 0xfffbffff, RZ, 0xc0, !PT ;  /* 0xfffbffff02027812 */ /* 0x000fe400078ec0ff */
[----:B-1----:R-:W-:-:S09]  /*180f0*/  SHF.R.U32.HI R17, RZ, 0x5, R17 ;  /* 0x00000005ff117819 */ /* 0x002fd20000011611 */
[----:B------:R-:W-:Y:S01]  /*18100*/  UIADD3.64 UR72, UPT, UPT, UR12, 0x2, URZ ;  /* 0x000000020c487897 */ /* 0x000fe2000fffe0ff */
[C---:B--2---:R-:W-:Y:S02]  /*18110*/  VIADD R251, R8.reuse, 0x60000 ;  /* 0x0006000008fb7836 */ /* 0x044fe40000000000 */
[----:B------:R-:W-:-:S03]  /*18120*/  VIADD R252, R8, 0x40000 ;  /* 0x0004000008fc7836 */ /* 0x000fc60000000000 */
[----:B------:R-:W-:Y:S02]  /*18130*/  SHF.R.U32.HI R251, RZ, 0x4, R251 ;  /* 0x00000004fffb7819 */ /* 0x000fe400000116fb */
[----:B------:R-:W-:Y:S02]  /*18140*/  SHF.R.U32.HI R252, RZ, 0x4, R252 ;  /* 0x00000004fffc7819 */ /* 0x000fe400000116fc */
[----:B------:R-:W-:Y:S02]  /*18150*/  SGXT.U32 R251, R251, 0xe ;  /* 0x0000000efbfb781a */ /* 0x000fe40000000000 */
[----:B------:R-:W-:Y:S02]  /*18160*/  SGXT.U32 R252, R252, 0xe ;  /* 0x0000000efcfc781a */ /* 0x000fe40000000000 */
[----:B------:R-:W-:-:S04]  /*18170*/  IADD3 R0, P5, PT, R251, 0x80, RZ ;  /* 0x00000080fb007810 */ /* 0x000fc80007fbe0ff */
[C---:B------:R-:W-:Y:S02]  /*18180*/  IADD3 R4, P4, PT, R0.reuse, 0x80, RZ ;  /* 0x0000008000047810 */ /* 0x040fe40007f9e0ff */
[----:B------:R-:W-:Y:S02]  /*18190*/  R2UR UR70, R0 ;  /* 0x00000000004672ca */ /* 0x000fe400000e0000 */
[----:B------:R-:W-:Y:S01]  /*181a0*/  R2UR UR68, R4 ;  /* 0x00000000044472ca */ /* 0x000fe200000e0000 */
[----:B------:R-:W-:-:S05]  /*181b0*/  IMAD.MOV.U32 R4, RZ, RZ, RZ ;  /* 0x000000ffff047224 */ /* 0x000fca00078e00ff */
[----:B------:R-:W-:Y:S02]  /*181c0*/  IADD3.X R4, PT, PT, R4, 0x40004040, RZ, P5, !PT ;  /* 0x4000404004047810 */ /* 0x000fe40002ffe4ff */
[----:B------:R-:W-:Y:S02]  /*181d0*/  IADD3 R5, P5, PT, R0, 0x100, RZ ;  /* 0x0000010000057810 */ /* 0x000fe40007fbe0ff */
[----:B------:R-:W-:Y:S01]  /*181e0*/  R2UR UR71, R4 ;  /* 0x00000000044772ca */ /* 0x000fe200000e0000 */
[--C-:B------:R-:W-:Y:S01]  /*181f0*/  IMAD.X R7, RZ, RZ, R4.reuse, P4 ;  /* 0x000000ffff077224 */ /* 0x100fe200020e0604 */
[----:B------:R-:W-:Y:S01]  /*18200*/  R2UR UR76, R5 ;  /* 0x00000000054c72ca */ /* 0x000fe200000e0000 */
[----:B------:R-:W-:Y:S01]  /*18210*/  IMAD.X R6, RZ, RZ, R4, P5 ;  /* 0x000000ffff067224 */ /* 0x000fe200028e0604 */
[----:B------:R-:W-:Y:S01]  /*18220*/  IADD3 R5, P4, PT, R0, 0x180, RZ ;  /* 0x0000018000057810 */ /* 0x000fe20007f9e0ff */
[----:B------:R-:W-:Y:S01]  /*18230*/  IMAD.U32 R18, RZ, RZ, UR68 ;  /* 0x00000044ff127e24 */ /* 0x000fe2000f8e00ff */
[----:B------:R-:W-:-:S02]  /*18240*/  R2UR UR69, R7 ;  /* 0x00000000074572ca */ /* 0x000fc400000e0000 */
[----:B------:R-:W-:Y:S01]  /*18250*/  R2UR UR74, R5 ;  /* 0x00000000054a72ca */ /* 0x000fe200000e0000 */
[--C-:B------:R-:W-:Y:S01]  /*18260*/  IMAD.X R14, RZ, RZ, R4.reuse, P4 ;  /* 0x000000ffff0e7224 */ /* 0x100fe200020e0604 */
[----:B------:R-:W-:Y:S02]  /*18270*/  IADD3 R5, P5, PT, R0, 0x200, RZ ;  /* 0x0000020000057810 */ /* 0x000fe40007fbe0ff */
[----:B------:R-:W-:Y:S02]  /*18280*/  R2UR UR77, R6 ;  /* 0x00000000064d72ca */ /* 0x000fe400000e0000 */
[----:B------:R-:W-:Y:S02]  /*18290*/  R2UR UR14, R5 ;  /* 0x00000000050e72ca */ /* 0x000fe400000e0000 */
[----:B------:R-:W-:Y:S02]  /*182a0*/  IADD3 R5, P4, PT, R0, 0x280, RZ ;  /* 0x0000028000057810 */ /* 0x000fe40007f9e0ff */
[----:B------:R-:W-:Y:S01]  /*182b0*/  IADD3.X R13, PT, PT, R4, RZ, RZ, P5, !PT ;  /* 0x000000ff040d7210 */ /* 0x000fe20002ffe4ff */
[----:B------:R-:W-:Y:S01]  /*182c0*/  IMAD.U32 R19, RZ, RZ, UR69 ;  /* 0x00000045ff137e24 */ /* 0x000fe2000f8e00ff */
[----:B------:R-:W-:Y:S01]  /*182d0*/  R2UR UR16, R5 ;  /* 0x00000000051072ca */ /* 0x000fe200000e0000 */
[----:B------:R-:W-:Y:S01]  /*182e0*/  IMAD.X R9, RZ, RZ, R4, P4 ;  /* 0x000000ffff097224 */ /* 0x000fe200020e0604 */
[----:B------:R-:W-:-:S02]  /*182f0*/  IADD3 R5, P5, PT, R0, 0x300, RZ ;  /* 0x0000030000057810 */ /* 0x000fc40007fbe0ff */
[----:B------:R-:W-:Y:S01]  /*18300*/  R2UR UR15, R13 ;  /* 0x000000000d0f72ca */ /* 0x000fe200000e0000 */
[----:B------:R-:W-:Y:S01]  /*18310*/  STL.64 [R1+0x780], R18 ;  /* 0x0007801201007387 */ /* 0x000fe20000100a00 */
[----:B------:R-:W-:Y:S01]  /*18320*/  R2UR UR18, R5 ;  /* 0x00000000051272ca */ /* 0x000fe200000e0000 */
[--C-:B------:R-:W-:Y:S01]  /*18330*/  IMAD.X R12, RZ, RZ, R4.reuse, P5 ;  /* 0x000000ffff0c7224 */ /* 0x100fe200028e0604 */
[C---:B------:R-:W-:Y:S02]  /*18340*/  IADD3 R5, P4, PT, R0.reuse, 0x380, RZ ;  /* 0x0000038000057810 */ /* 0x040fe40007f9e0ff */
[----:B------:R-:W-:Y:S02]  /*18350*/  R2UR UR17, R9 ;  /* 0x00000000091172ca */ /* 0x000fe400000e0000 */
[----:B------:R-:W-:Y:S01]  /*18360*/  R2UR UR20, R5 ;  /* 0x00000000051472ca */ /* 0x000fe200000e0000 */
[----:B------:R-:W-:Y:S01]  /*18370*/  IMAD.X R11, RZ, RZ, R4, P4 ;  /* 0x000000ffff0b7224 */ /* 0x000fe200020e0604 */
[----:B------:R-:W-:-:S02]  /*18380*/  IADD3 R5, P6, PT, R0, 0x400, RZ ;  /* 0x0000040000057810 */ /* 0x000fc40007fde0ff */
[----:B------:R-:W-:Y:S02]  /*18390*/  IADD3 R16, P4, PT, R252, 0x2, RZ ;  /* 0x00000002fc107810 */ /* 0x000fe40007f9e0ff */
[----:B------:R-:W-:Y:S01]  /*183a0*/  R2UR UR22, R5 ;  /* 0x00000000051672ca */ /* 0x000fe200000e0000 */
[----:B------:R-:W-:Y:S01]  /*183b0*/  IMAD.X R10, RZ, RZ, R4, P6 ;  /* 0x000000ffff0a7224 */ /* 0x000fe200030e0604 */
[C---:B------:R-:W-:Y:S02]  /*183c0*/  IADD3 R5, P0, PT, R0.reuse, 0x480, RZ ;  /* 0x0000048000057810 */ /* 0x040fe40007f1e0ff */
[----:B------:R-:W-:Y:S02]  /*183d0*/  IADD3.X R15, PT, PT, R15, 0x40004040, RZ, P4, !PT ;  /* 0x400040400f0f7810 */ /* 0x000fe400027fe4ff */
[----:B------:R-:W-:Y:S02]  /*183e0*/  R2UR UR24, R5 ;  /* 0x00000000051872ca */ /* 0x000fe400000e0000 */
[----:B------:R-:W-:-:S02]  /*183f0*/  IADD3 R5, P1, PT, R0, 0x500, RZ ;  /* 0x0000050000057810 */ /* 0x000fc40007f3e0ff */
[----:B------:R-:W-:Y:S02]  /*18400*/  R2UR UR19, R12 ;  /* 0x000000000c1372ca */ /* 0x000fe400000e0000 */
[----:B------:R-:W-:Y:S02]  /*18410*/  R2UR UR26, R5 ;  /* 0x00000000051a72ca */ /* 0x000fe400000e0000 */
[----:B------:R-:W-:Y:S02]  /*18420*/  R2UR UR21, R11 ;  /* 0x000000000b1572ca */ /* 0x000fe400000e0000 */
[----:B------:R-:W-:Y:S02]  /*18430*/  @P0 LOP3.LUT R2, R2, 0x40000, RZ, 0xfc, !PT ;  /* 0x0004000002020812 */ /* 0x000fe400078efcff */
[----:B------:R-:W-:Y:S02]  /*18440*/  IADD3 R5, P0, PT, R0, 0x580, RZ ;  /* 0x0000058000057810 */ /* 0x000fe40007f1e0ff */
[----:B------:R-:W-:-:S02]  /*18450*/  LOP3.LUT R2, R2, 0xfffdffff, RZ, 0xc0, !PT ;  /* 0xfffdffff02027812 */ /* 0x000fc400078ec0ff */
[----:B------:R-:W-:Y:S02]  /*18460*/  R2UR UR28, R5 ;  /* 0x00000000051c72ca */ /* 0x000fe400000e0000 */
[----:B------:R-:W-:Y:S02]  /*18470*/  @P1 LOP3.LUT R2, R2, 0x20000, RZ, 0xfc, !PT ;  /* 0x0002000002021812 */ /* 0x000fe400078efcff */
[----:B------:R-:W-:Y:S02]  /*18480*/  IADD3 R5, P1, PT, R0, 0x600, RZ ;  /* 0x0000060000057810 */ /* 0x000fe40007f3e0ff */
[----:B------:R-:W-:Y:S02]  /*18490*/  LOP3.LUT R2, R2, 0xfffeffff, RZ, 0xc0, !PT ;  /* 0xfffeffff02027812 */ /* 0x000fe400078ec0ff */
[----:B------:R-:W-:Y:S02]  /*184a0*/  R2UR UR30, R5 ;  /* 0x00000000051e72ca */ /* 0x000fe400000e0000 */
[----:B------:R-:W-:-:S02]  /*184b0*/  @P0 LOP3.LUT R2, R2, 0x10000, RZ, 0xfc, !PT ;  /* 0x0001000002020812 */ /* 0x000fc400078efcff */
[----:B------:R-:W-:Y:S02]  /*184c0*/  IADD3 R5, P0, PT, R0, 0x680, RZ ;  /* 0x0000068000057810 */ /* 0x000fe40007f1e0ff */
[----:B------:R-:W-:Y:S02]  /*184d0*/  LOP3.LUT R2, R2, 0xffff7fff, RZ, 0xc0, !PT ;  /* 0xffff7fff02027812 */ /* 0x000fe400078ec0ff */
        /* <DEDUP_REMOVED lines=51> */
[----:B------:R-:W-:-:S02]  /*18810*/  LOP3.LUT P3, RZ, R2, 0x10, RZ, 0xc0, !PT ;  /* 0x0000001002ff7812 */ /* 0x000fc4000786c0ff */
[----:B------:R-:W-:Y:S02]  /*18820*/  LOP3.LUT R2, R2, 0xfdffffff, RZ, 0xc0, !PT ;  /* 0xfdffffff02027812 */ /* 0x000fe400078ec0ff */
[----:B------:R-:W-:Y:S02]  /*18830*/  R2UR UR58, R5 ;  /* 0x00000000053a72ca */ /* 0x000fe400000e0000 */
[----:B------:R-:W-:Y:S02]  /*18840*/  IADD3 R5, P0, PT, R0, 0xd80, RZ ;  /* 0x00000d8000057810 */ /* 0x000fe40007f1e0ff */
[----:B------:R-:W-:Y:S02]  /*18850*/  R2UR UR75, R14 ;  /* 0x000000000e4b72ca */ /* 0x000fe400000e0000 */
[----:B------:R-:W-:Y:S02]  /*18860*/  R2UR UR60, R5 ;  /* 0x00000000053c72ca */ /* 0x000fe400000e0000 */
[----:B------:R-:W-:-:S02]  /*18870*/  IADD3 R5, P5, PT, R0, 0xe00, RZ ;  /* 0x00000e0000057810 */ /* 0x000fc40007fbe0ff */
[----:B------:R-:W-:Y:S02]  /*18880*/  @P3 LOP3.LUT R2, R2, 0x2000000, RZ, 0xfc, !PT ;  /* 0x0200000002023812 */ /* 0x000fe400078efcff */
[----:B------:R-:W-:Y:S02]  /*18890*/  R2UR UR62, R5 ;  /* 0x00000000053e72ca */ /* 0x000fe400000e0000 */
[C---:B------:R-:W-:Y:S02]  /*188a0*/  LOP3.LUT P3, RZ, R2.reuse, 0x20, RZ, 0xc0, !PT ;  /* 0x0000002002ff7812 */ /* 0x040fe4000786c0ff */
[----:B------:R-:W-:Y:S02]  /*188b0*/  LOP3.LUT R2, R2, 0xfbffffff, RZ, 0xc0, !PT ;  /* 0xfbffffff02027812 */ /* 0x000fe400078ec0ff */
[C---:B------:R-:W-:Y:S02]  /*188c0*/  IADD3 R5, P4, PT, R0.reuse, 0xe80, RZ ;  /* 0x00000e8000057810 */ /* 0x040fe40007f9e0ff */
[----:B------:R-:W-:-:S02]  /*188d0*/  IADD3 R0, P6, PT, R0, 0xf00, RZ ;  /* 0x00000f0000007810 */ /* 0x000fc40007fde0ff */
[----:B------:R-:W-:Y:S02]  /*188e0*/  R2UR UR64, R5 ;  /* 0x00000000054072ca */ /* 0x000fe400000e0000 */
[----:B------:R-:W-:Y:S02]  /*188f0*/  R2UR UR66, R0 ;  /* 0x00000000004272ca */ /* 0x000fe400000e0000 */
[----:B------:R-:W-:Y:S02]  /*18900*/  R2UR UR23, R10 ;  /* 0x000000000a1772ca */ /* 0x000fe400000e0000 */
[----:B------:R-:W-:Y:S02]  /*18910*/  @P3 LOP3.LUT R2, R2, 0x4000000, RZ, 0xfc, !PT ;  /* 0x0400000002023812 */ /* 0x000fe400078efcff */
[----:B------:R-:W-:Y:S02]  /*18920*/  R2UR UR68, R16 ;  /* 0x00000000104472ca */ /* 0x000fe400000e0000 */
[----:B------:R-:W-:-:S02]  /*18930*/  LOP3.LUT P3, RZ, R2, 0x40, RZ, 0xc0, !PT ;  /* 0x0000004002ff7812 */ /* 0x000fc4000786c0ff */
[----:B------:R-:W-:Y:S02]  /*18940*/  LOP3.LUT R2, R2, 0xf7ffffff, RZ, 0xc0, !PT ;  /* 0xf7ffffff02027812 */ /* 0x000fe400078ec0ff */
[----:B------:R-:W-:-:S09]  /*18950*/  R2UR UR69, R15 ;  /* 0x000000000f4572ca */ /* 0x000fd200000e0000 */
[----:B------:R-:W-:-:S04]  /*18960*/  @P3 LOP3.LUT R2, R2, 0x8000000, RZ, 0xfc, !PT ;  /* 0x0800000002023812 */ /* 0x000fc800078efcff */
[C---:B------:R-:W-:Y:S02]  /*18970*/  LOP3.LUT P3, RZ, R2.reuse, 0x80, RZ, 0xc0, !PT ;  /* 0x0000008002ff7812 */ /* 0x040fe4000786c0ff */
[----:B------:R-:W-:-:S11]  /*18980*/  LOP3.LUT R2, R2, 0xefffffff, RZ, 0xc0, !PT ;  /* 0xefffffff02027812 */ /* 0x000fd600078ec0ff */
        /* <DEDUP_REMOVED lines=10> */
[----:B------:R-:W-:-:S13]  /*18a30*/  LOP3.LUT P3, RZ, R2, 0x800, RZ, 0xc0, !PT ;  /* 0x0000080002ff7812 */ /* 0x000fda000786c0ff */
[----:B------:R-:W-:Y:S02]  /*18a40*/  @P3 LOP3.LUT R3, R3, 0x1, RZ, 0xfc, !PT ;  /* 0x0000000103033812 */ /* 0x000fe400078efcff */
[----:B------:R-:W-:Y:S02]  /*18a50*/  LOP3.LUT P3, RZ, R2, 0x1000, RZ, 0xc0, !PT ;  /* 0x0000100002ff7812 */ /* 0x000fe4000786c0ff */
[----:B------:R-:W-:-:S11]  /*18a60*/  LOP3.LUT R3, R3, 0xfffffffd, RZ, 0xc0, !PT ;  /* 0xfffffffd03037812 */ /* 0x000fd600078ec0ff */
        /* <DEDUP_REMOVED lines=16> */
[----:B------:R-:W-:-:S05]  /*18b70*/  LOP3.LUT P3, RZ, R2, 0x40000, RZ, 0xc0, !PT ;  /* 0x0004000002ff7812 */ /* 0x000fca000786c0ff */
[----:B------:R-:W-:Y:S01]  /*18b80*/  IMAD.X R8, RZ, RZ, R4, P3 ;  /* 0x000000ffff087224 */ /* 0x000fe200018e0604 */
[----:B------:R-:W-:-:S04]  /*18b90*/  LOP3.LUT P3, RZ, R3, 0x40, RZ, 0xc0, !PT ;  /* 0x0000004003ff7812 */ /* 0x000fc8000786c0ff */
[----:B------:R-:W-:Y:S02]  /*18ba0*/  IADD3.X R7, PT, PT, R4, RZ, RZ, P3, !PT ;  /* 0x000000ff04077210 */ /* 0x000fe40001ffe4ff */
[----:B------:R-:W-:Y:S02]  /*18bb0*/  LOP3.LUT P3, RZ, R3, 0x20, RZ, 0xc0, !PT ;  /* 0x0000002003ff7812 */ /* 0x000fe4000786c0ff */
[----:B------:R-:W-:Y:S02]  /*18bc0*/  R2UR UR25, R8 ;  /* 0x00000000081972ca */ /* 0x000fe400000e0000 */
[----:B------:R-:W-:Y:S01]  /*18bd0*/  R2UR UR27, R7 ;  /* 0x00000000071b72ca */ /* 0x000fe200000e0000 */
[----:B------:R-:W-:Y:S01]  /*18be0*/  IMAD.X R6, RZ, RZ, R4, P3 ;  /* 0x000000ffff067224 */ /* 0x000fe200018e0604 */
[----:B------:R-:W-:-:S04]  /*18bf0*/  LOP3.LUT P3, RZ, R3, 0x10, RZ, 0xc0, !PT ;  /* 0x0000001003ff7812 */ /* 0x000fc8000786c0ff */
[----:B------:R-:W-:Y:S01]  /*18c00*/  R2UR UR29, R6 ;  /* 0x00000000061d72ca */ /* 0x000fe200000e0000 */
[----:B------:R-:W-:Y:S01]  /*18c10*/  IMAD.X R5, RZ, RZ, R4, P3 ;  /* 0x000000ffff057224 */ /* 0x000fe200018e0604 */
[----:B------:R-:W-:-:S04]  /*18c20*/  LOP3.LUT P3, RZ, R3, 0x8, RZ, 0xc0, !PT ;  /* 0x0000000803ff7812 */ /* 0x000fc8000786c0ff */
[----:B------:R-:W-:Y:S01]  /*18c30*/  R2UR UR31, R5 ;  /* 0x00000000051f72ca */ /* 0x000fe200000e0000 */
[----:B------:R-:W-:Y:S01]  /*18c40*/  IMAD.X R0, RZ, RZ, R4, P3 ;  /* 0x000000ffff007224 */ /* 0x000fe200018e0604 */
[----:B------:R-:W-:-:S04]  /*18c50*/  LOP3.LUT P3, RZ, R3, 0x4, RZ, 0xc0, !PT ;  /* 0x0000000403ff7812 */ /* 0x000fc8000786c0ff */
[----:B------:R-:W-:Y:S01]  /*18c60*/  R2UR UR33, R0 ;  /* 0x00000000002172ca */ /* 0x000fe200000e0000 */
[--C-:B------:R-:W-:Y:S01]  /*18c70*/  IMAD.X R9, RZ, RZ, R4.reuse, P3 ;  /* 0x000000ffff097224 */ /* 0x100fe200018e0604 */
[----:B------:R-:W-:Y:S01]  /*18c80*/  LOP3.LUT P3, RZ, R3, 0x2, RZ, 0xc0, !PT ;  /* 0x0000000203ff7812 */ /* 0x000fe2000786c0ff */
[--C-:B------:R-:W-:Y:S01]  /*18c90*/  IMAD.X R0, RZ, RZ, R4.reuse, P2 ;  /* 0x000000ffff007224 */ /* 0x100fe200010e0604 */
[C---:B------:R-:W-:Y:S02]  /*18ca0*/  LOP3.LUT P2, RZ, R2.reuse, 0x400000, RZ, 0xc0, !PT ;  /* 0x0040000002ff7812 */ /* 0x040fe4000784c0ff */
[----:B------:R-:W-:Y:S01]  /*18cb0*/  R2UR UR35, R9 ;  /* 0x00000000092372ca */ /* 0x000fe200000e0000 */
[--C-:B------:R-:W-:Y:S01]  /*18cc0*/  IMAD.X R13, RZ, RZ, R4.reuse, P3 ;  /* 0x000000ffff0d7224 */ /* 0x100fe200018e0604 */
[----:B------:R-:W-:Y:S01]  /*18cd0*/  LOP3.LUT P3, RZ, R3, 0x1, RZ, 0xc0, !PT ;  /* 0x0000000103ff7812 */ /* 0x000fe2000786c0ff */
[----:B------:R-:W-:Y:S01]  /*18ce0*/  IMAD.X R9, RZ, RZ, R4, P1 ;  /* 0x000000ffff097224 */ /* 0x000fe200008e0604 */
[----:B------:R-:W-:-:S02]  /*18cf0*/  LOP3.LUT P1, RZ, R2, 0x200000, RZ, 0xc0, !PT ;  /* 0x0020000002ff7812 */ /* 0x000fc4000782c0ff */
[----:B------:R-:W-:Y:S02]  /*18d00*/  IADD3.X R12, PT, PT, R4, RZ, RZ, P3, !PT ;  /* 0x000000ff040c7210 */ /* 0x000fe40001ffe4ff */
[----:B------:R-:W-:Y:S02]  /*18d10*/  LOP3.LUT P3, RZ, R2, 0x80000000, RZ, 0xc0, !PT ;  /* 0x8000000002ff7812 */ /* 0x000fe4000786c0ff */
[----:B------:R-:W-:Y:S01]  /*18d20*/  R2UR UR37, R13 ;  /* 0x000000000d2572ca */ /* 0x000fe200000e0000 */
[----:B------:R-:W-:Y:S01]  /*18d30*/  IMAD.U32 R13, RZ, RZ, UR71 ;  /* 0x00000047ff0d7e24 */ /* 0x000fe2000f8e00ff */
[----:B------:R-:W-:Y:S01]  /*18d40*/  R2UR UR39, R12 ;  /* 0x000000000c2772ca */ /* 0x000fe200000e0000 */
[----:B------:R-:W-:Y:S01]  /*18d50*/  IMAD.X R11, RZ, RZ, R4, P3 ;  /* 0x000000ffff0b7224 */ /* 0x000fe200018e0604 */
[----:B------:R-:W-:Y:S01]  /*18d60*/  LOP3.LUT P3, RZ, R2, 0x40000000, RZ, 0xc0, !PT ;  /* 0x4000000002ff7812 */ /* 0x000fe2000786c0ff */
[----:B------:R-:W-:Y:S01]  /*18d70*/  IMAD.U32 R12, RZ, RZ, UR70 ;  /* 0x00000046ff0c7e24 */ /* 0x000fe2000f8e00ff */
[----:B------:R-:W-:Y:S01]  /*18d80*/  UIADD3.64 UR70, UPT, UPT, UR12, 0x4, URZ ;  /* 0x000000040c467897 */ /* 0x000fe2000fffe0ff */
[----:B------:R-:W-:-:S02]  /*18d90*/  R2UR UR59, R9 ;  /* 0x00000000093b72ca */ /* 0x000fc400000e0000 */
[--C-:B------:R-:W-:Y:S01]  /*18da0*/  IMAD.X R8, RZ, RZ, R4.reuse, P3 ;  /* 0x000000ffff087224 */ /* 0x100fe200018e0604 */
[----:B------:R-:W-:Y:S01]  /*18db0*/  LOP3.LUT P3, RZ, R2, 0x20000000, RZ, 0xc0, !PT ;  /* 0x2000000002ff7812 */ /* 0x000fe2000786c0ff */
[----:B------:R-:W-:Y:S01]  /*18dc0*/  STL.64 [R1+0x778], R12 ;  /* 0x0007780c01007387 */ /* 0x000fe20000100a00 */
[----:B------:R-:W-:Y:S02]  /*18dd0*/  R2UR UR41, R11 ;  /* 0x000000000b2972ca */ /* 0x000fe400000e0000 */
[----:B------:R-:W-:Y:S01]  /*18de0*/  R2UR UR43, R8 ;  /* 0x00000000082b72ca */ /* 0x000fe200000e0000 */
[--C-:B------:R-:W-:Y:S01]  /*18df0*/  IMAD.X R7, RZ, RZ, R4.reuse, P3 ;  /* 0x000000ffff077224 */ /* 0x100fe200018e0604 */
[C---:B------:R-:W-:Y:S01]  /*18e00*/  LOP3.LUT P3, RZ, R2.reuse, 0x10000000, RZ, 0xc0, !PT ;  /* 0x1000000002ff7812 */ /* 0x040fe2000786c0ff */
[--C-:B------:R-:W-:Y:S01]  /*18e10*/  IMAD.X R8, RZ, RZ, R4.reuse, P0 ;  /* 0x000000ffff087224 */ /* 0x100fe200000e0604 */
[C---:B------:R-:W-:Y:S01]  /*18e20*/  LOP3.LUT P0, RZ, R2.reuse, 0x100000, RZ, 0xc0, !PT ;  /* 0x0010000002ff7812 */ /* 0x040fe2000780c0ff */
[----:B------:R-:W0:Y:S01]  /*18e30*/  LDC R11, c[0x0][0x3d4] ;  /* 0x0000f500ff0b7b82 */ /* 0x000e220000000800 */
[----:B------:R-:W-:Y:S01]  /*18e40*/  R2UR UR45, R7 ;  /* 0x00000000072d72ca */ /* 0x000fe200000e0000 */
[--C-:B------:R-:W-:Y:S01]  /*18e50*/  IMAD.X R14, RZ, RZ, R4.reuse, P3 ;  /* 0x000000ffff0e7224 */ /* 0x100fe200018e0604 */
[----:B------:R-:W-:Y:S01]  /*18e60*/  LOP3.LUT P3, RZ, R2, 0x8000000, RZ, 0xc0, !PT ;  /* 0x0800000002ff7812 */ /* 0x000fe2000786c0ff */
[----:B------:R-:W-:Y:S01]  /*18e70*/  IMAD.X R7, RZ, RZ, R4, P5 ;  /* 0x000000ffff077224 */ /* 0x000fe200028e0604 */
[----:B------:R-:W-:-:S02]  /*18e80*/  R2UR UR61, R8 ;  /* 0x00000000083d72ca */ /* 0x000fc400000e0000 */
[----:B------:R-:W-:Y:S01]  /*18e90*/  R2UR UR47, R14 ;  /* 0x000000000e2f72ca */ /* 0x000fe200000e0000 */
[--C-:B------:R-:W-:Y:S01]  /*18ea0*/  IMAD.X R10, RZ, RZ, R4.reuse, P3 ;  /* 0x000000ffff0a7224 */ /* 0x100fe200018e0604 */
[----:B------:R-:W-:Y:S02]  /*18eb0*/  LOP3.LUT P3, RZ, R2, 0x4000000, RZ, 0xc0, !PT ;  /* 0x0400000002ff7812 */ /* 0x000fe4000786c0ff */
[----:B------:R-:W-:Y:S01]  /*18ec0*/  R2UR UR63, R7 ;  /* 0x00000000073f72ca */ /* 0x000fe200000e0000 */
[----:B------:R-:W-:Y:S01]  /*18ed0*/  IMAD.U32 R7, RZ, RZ, UR73 ;  /* 0x00000049ff077e24 */ /* 0x000fe2000f8e00ff */
[----:B------:R-:W-:Y:S01]  /*18ee0*/  R2UR UR49, R10 ;  /* 0x000000000a3172ca */ /* 0x000fe200000e0000 */
[----:B------:R-:W-:Y:S01]  /*18ef0*/  IMAD.X R6, RZ, RZ, R4, P3 ;  /* 0x000000ffff067224 */ /* 0x000fe200018e0604 */
[----:B------:R-:W-:Y:S02]  /*18f00*/  LOP3.LUT P3, RZ, R2, 0x2000000, RZ, 0xc0, !PT ;  /* 0x0200000002ff7812 */ /* 0x000fe4000786c0ff */
[----:B------:R-:W-:-:S02]  /*18f10*/  R2UR UR57, R0 ;  /* 0x00000000003972ca */ /* 0x000fc400000e0000 */
[----:B------:R-:W-:Y:S01]  /*18f20*/  R2UR UR51, R6 ;  /* 0x00000000063372ca */ /* 0x000fe200000e0000 */
[--C-:B------:R-:W-:Y:S01]  /*18f30*/  IMAD.X R5, RZ, RZ, R4.reuse, P3 ;  /* 0x000000ffff057224 */ /* 0x100fe200018e0604 */
[----:B------:R-:W-:Y:S02]  /*18f40*/  LOP3.LUT P3, RZ, R2, 0x1000000, RZ, 0xc0, !PT ;  /* 0x0100000002ff7812 */ /* 0x000fe4000786c0ff */
[----:B------:R-:W-:Y:S01]  /*18f50*/  MOV R6, UR72 ;  /* 0x0000004800067c02 */ /* 0x000fe20008000f00 */
[----:B------:R-:W-:Y:S01]  /*18f60*/  UIADD3.64 UR72, UPT, UPT, UR12, 0x3fe, URZ ;  /* 0x000003fe0c487897 */ /* 0x000fe2000fffe0ff */
[----:B------:R-:W-:Y:S01]  /*18f70*/  R2UR UR53, R5 ;  /* 0x00000000053572ca */ /* 0x000fe200000e0000 */
[----:B0-----:R-:W-:Y:S01]  /*18f80*/  IMAD.SHL.U32 R0, R11, 0x80, RZ ;  /* 0x000000800b007824 */ /* 0x001fe200078e00ff */
[----:B------:R-:W0:Y:S01]  /*18f90*/  LDC R5, c[0x0][0x3c4] ;  /* 0x0000f100ff057b82 */ /* 0x000e220000000800 */
[----:B------:R-:W-:Y:S01]  /*18fa0*/  IADD3.X R3, PT, PT, R4, RZ, RZ, P3, !PT ;  /* 0x000000ff04037210 */ /* 0x000fe20001ffe4ff */
[----:B------:R1:W-:Y:S01]  /*18fb0*/  STL.64 [R1+0x770], R6 ;  /* 0x0007700601007387 */ /* 0x0003e20000100a00 */
[----:B------:R-:W-:Y:S01]  /*18fc0*/  LOP3.LUT P3, RZ, R2, 0x800000, RZ, 0xc0, !PT ;  /* 0x0080000002ff7812 */ /* 0x000fe2000786c0ff */
[--C-:B------:R-:W-:Y:S01]  /*18fd0*/  IMAD.X R2, RZ, RZ, R4.reuse, P4 ;  /* 0x000000ffff027224 */ /* 0x100fe200020e0604 */
[----:B------:R-:W-:Y:S01]  /*18fe0*/  R2UR UR55, R3 ;  /* 0x00000000033772ca */ /* 0x000fe200000e0000 */
[----:B------:R-:W-:Y:S01]  /*18ff0*/  IMAD.X R4, RZ, RZ, R4, P6 ;  /* 0x000000ffff047224 */ /* 0x000fe200030e0604 */
[----:B------:R-:W-:-:S02]  /*19000*/  ISETP.NE.U32.AND P5, PT, R17, RZ, PT ;  /* 0x000000ff1100720c */ /* 0x000fc40003fa5070 */
[----:B------:R-:W-:Y:S02]  /*19010*/  R2UR UR65, R2 ;  /* 0x00000000024172ca */ /* 0x000fe400000e0000 */
[----:B------:R-:W-:Y:S01]  /*19020*/  R2UR UR67, R4 ;  /* 0x00000000044372ca */ /* 0x000fe200000e0000 */
[----:B------:R-:W-:Y:S01]  /*19030*/  IMAD.U32 R4, RZ, RZ, UR70 ;  /* 0x00000046ff047e24 */ /* 0x000fe2000f8e00ff */
[----:B------:R-:W-:Y:S01]  /*19040*/  MOV R3, R138 ;  /* 0x0000008a00037202 */ /* 0x000fe20000000f00 */
[----:B-1----:R-:W-:Y:S02]  /*19050*/  IMAD.U32 R6, RZ, RZ, UR72 ;  /* 0x00000048ff067e24 */ /* 0x002fe4000f8e00ff */
[----:B------:R-:W-:Y:S01]  /*19060*/  IMAD.U32 R7, RZ, RZ, UR73 ;  /* 0x00000049ff077e24 */ /* 0x000fe2000f8e00ff */
[----:B------:R-:W-:Y:S01]  /*19070*/  UIADD3.64 UR72, UPT, UPT, UR12, 0x402, URZ ;  /* 0x000004020c487897 */ /* 0x000fe2000fffe0ff */
[----:B0-----:R-:W-:Y:S02]  /*19080*/  IMAD.SHL.U32 R2, R5, 0x80, RZ ;  /* 0x0000008005027824 */ /* 0x001fe400078e00ff */
[----:B------:R-:W-:Y:S01]  /*19090*/  IMAD.U32 R5, RZ, RZ, UR71 ;  /* 0x00000047ff057e24 */ /* 0x000fe2000f8e00ff */
[----:B------:R-:W-:-:S04]  /*190a0*/  UIADD3.64 UR70, UPT, UPT, UR12, 0x400, URZ ;  /* 0x000004000c467897 */ /* 0x000fc8000fffe0ff */
[----:B------:R0:W-:Y:S04]  /*190b0*/  STL.64 [R1+0x768], R4 ;  /* 0x0007680401007387 */ /* 0x0001e80000100a00 */
[----:B------:R1:W-:Y:S01]  /*190c0*/  STL.64 [R1+0x760], R6 ;  /* 0x0007600601007387 */ /* 0x0003e20000100a00 */
[----:B0-----:R-:W-:Y:S02]  /*190d0*/  IMAD.U32 R4, RZ, RZ, UR70 ;  /* 0x00000046ff047e24 */ /* 0x001fe4000f8e00ff */
[----:B------:R-:W-:Y:S01]  /*190e0*/  IMAD.U32 R5, RZ, RZ, UR71 ;  /* 0x00000047ff057e24 */ /* 0x000fe2000f8e00ff */
[----:B------:R-:W-:Y:S01]  /*190f0*/  UIADD3.64 UR70, UPT, UPT, UR12, 0x404, URZ ;  /* 0x000004040c467897 */ /* 0x000fe2000fffe0ff */
[----:B-1----:R-:W-:Y:S01]  /*19100*/  MOV R6, UR72 ;  /* 0x0000004800067c02 */ /* 0x002fe20008000f00 */
[----:B------:R-:W-:Y:S01]  /*19110*/  IMAD.U32 R7, RZ, RZ, UR73 ;  /* 0x00000049ff077e24 */ /* 0x000fe2000f8e00ff */
[----:B------:R-:W-:Y:S01]  /*19120*/  UIADD3.64 UR72, UPT, UPT, UR12, 0x7fe, URZ ;  /* 0x000007fe0c487897 */ /* 0x000fe2000fffe0ff */
[----:B------:R0:W-:Y:S04]  /*19130*/  STL.64 [R1+0x758], R4 ;  /* 0x0007580401007387 */ /* 0x0001e80000100a00 */
[----:B------:R1:W-:Y:S01]  /*19140*/  STL.64 [R1+0x750], R6 ;  /* 0x0007500601007387 */ /* 0x0003e20000100a00 */
[----:B0-----:R-:W-:-:S02]  /*19150*/  IMAD.U32 R4, RZ, RZ, UR70 ;  /* 0x00000046ff047e24 */ /* 0x001fc4000f8e00ff */
[----:B------:R-:W-:Y:S01]  /*19160*/  IMAD.U32 R5, RZ, RZ, UR71 ;  /* 0x00000047ff057e24 */ /* 0x000fe2000f8e00ff */
[----:B------:R-:W-:Y:S01]  /*19170*/  UIADD3.64 UR70, UPT, UPT, UR12, 0x800, URZ ;  /* 0x000008000c467897 */ /* 0x000fe2000fffe0ff */
[----:B-1----:R-:W-:Y:S02]  /*19180*/  IMAD.U32 R6, RZ, RZ, UR72 ;  /* 0x00000048ff067e24 */ /* 0x002fe4000f8e00ff */
[----:B------:R-:W-:Y:S01]  /*19190*/  IMAD.U32 R7, RZ, RZ, UR73 ;  /* 0x00000049ff077e24 */ /* 0x000fe2000f8e00ff */
[----:B------:R0:W-:Y:S01]  /*191a0*/  STL.64 [R1+0x748], R4 ;  /* 0x0007480401007387 */ /* 0x0001e20000100a00 */
[----:B------:R-:W-:-:S03]  /*191b0*/  UIADD3.64 UR72, UPT, UPT, UR12, 0x802, URZ ;  /* 0x000008020c487897 */ /* 0x000fc6000fffe0ff */
        /* <DEDUP_REMOVED lines=87> */
[----:B------:R0:W-:Y:S01]  /*19730*/  STL.64 [R1+0x698], R4 ;  /* 0x0006980401007387 */ /* 0x0001e20000100a00 */
[----:B------:R-:W-:Y:S02]  /*19740*/  UIADD3.64 UR72, UPT, UPT, UR68, 0x7fe, URZ ;  /* 0x000007fe44487897 */ /* 0x000fe4000fffe0ff */
[----:B------:R-:W-:Y:S01]  /*19750*/  UIADD3.64 UR72, UPT, UPT, UR68, 0x802, URZ ;  /* 0x0000080244487897 */ /* 0x000fe2000fffe0ff */
[----:B------:R1:W-:Y:S01]  /*19760*/  STL.64 [R1+0x690], R6 ;  /* 0x0006900601007387 */ /* 0x0003e20000100a00 */
[----:B------:R-:W-:-:S02]  /*19770*/  UIADD3.64 UR72, UPT, UPT, UR68, 0xffe, URZ ;  /* 0x00000ffe44487897 */ /* 0x000fc4000fffe0ff */
[----:B------:R-:W-:Y:S02]  /*19780*/  UIADD3.64 UR72, UPT, UPT, UR68, 0x1002, URZ ;  /* 0x0000100244487897 */ /* 0x000fe4000fffe0ff */
[----:B------:R-:W-:Y:S02]  /*19790*/  UIADD3.64 UR72, UPT, UPT, UR68, 0x17fe, URZ ;  /* 0x000017fe44487897 */ /* 0x000fe4000fffe0ff */
[----:B------:R-:W-:Y:S01]  /*197a0*/  UIADD3.64 UR72, UPT, UPT, UR68, 0x1802, URZ ;  /* 0x0000180244487897 */ /* 0x000fe2000fffe0ff */
[----:B0-----:R-:W-:Y:S02]  /*197b0*/  IMAD.U32 R4, RZ, RZ, UR70 ;  /* 0x00000046ff047e24 */ /* 0x001fe4000f8e00ff */
[----:B------:R-:W-:Y:S01]  /*197c0*/  IMAD.U32 R5, RZ, RZ, UR71 ;  /* 0x00000047ff057e24 */ /* 0x000fe2000f8e00ff */
[----:B------:R-:W-:Y:S02]  /*197d0*/  UIADD3.64 UR70, UPT, UPT, UR68, 0x4, URZ ;  /* 0x0000000444467897 */ /* 0x000fe4000fffe0ff */
[----:B------:R-:W-:-:S02]  /*197e0*/  UIADD3.64 UR70, UPT, UPT, UR68, 0x800, URZ ;  /* 0x0000080044467897 */ /* 0x000fc4000fffe0ff */
[----:B------:R1:W-:Y:S01]  /*197f0*/  STL.64 [R1+0x688], R4 ;  /* 0x0006880401007387 */ /* 0x0003e20000100a00 */
[----:B------:R-:W-:Y:S02]  /*19800*/  UIADD3.64 UR70, UPT, UPT, UR68, 0x804, URZ ;  /* 0x0000080444467897 */ /* 0x000fe4000fffe0ff */
[----:B------:R-:W-:Y:S02]  /*19810*/  UIADD3.64 UR70, UPT, UPT, UR68, 0x1000, URZ ;  /* 0x0000100044467897 */ /* 0x000fe4000fffe0ff */
[----:B------:R-:W-:Y:S02]  /*19820*/  UIADD3.64 UR70, UPT, UPT, UR68, 0x1004, URZ ;  /* 0x0000100444467897 */ /* 0x000fe4000fffe0ff */
[----:B------:R-:W-:Y:S02]  /*19830*/  UIADD3.64 UR70, UPT, UPT, UR68, 0x1800, URZ ;  /* 0x0000180044467897 */ /* 0x000fe4000fffe0ff */
[----:B------:R-:W-:-:S12]  /*19840*/  UIADD3.64 UR70, UPT, UPT, UR68, 0x1804, URZ ;  /* 0x0000180444467897 */ /* 0x000fd8000fffe0ff */
.L_x_17:
[----:B------:R-:W2:Y:S04]  /*19850*/  LDL.64 R20, [R1+0xfe0] ;  /* 0x000fe00001147983 */ /* 0x000ea80000100a00 */
[----:B------:R-:W3:Y:S04]  /*19860*/  LDL.64 R12, [R1+0xf70] ;  /* 0x000f7000010c7983 */ /* 0x000ee80000100a00 */
[----:B------:R-:W4:Y:S04]  /*19870*/  LDL.64 R16, [R1+0xfd8] ;  /* 0x000fd80001107983 */ /* 0x000f280000100a00 */
[----:B------:R-:W5:Y:S04]  /*19880*/  LDL.64 R10, [R1+0xf68] ;  /* 0x000f6800010a7983 */ /* 0x000f680000100a00 */
[----:B------:R-:W3:Y:S04]  /*19890*/  LDL.64 R24, [R1+0xf08] ;  /* 0x000f080001187983 */ /* 0x000ee80000100a00 */
[----:B------:R-:W3:Y:S04]  /*198a0*/  LDL.64 R26, [R1+0xeb0] ;  /* 0x000eb000011a7983 */ /* 0x000ee80000100a00 */
[----:B------:R-:W4:Y:S01]  /*198b0*/  LDL.64 R18, [R1+0xea8] ;  /* 0x000ea80001127983 */ /* 0x000f220000100a00 */
[C---:B-1----:R-:W-:Y:S01]  /*198c0*/  IMAD.WIDE R6, R2.reuse, 0x2, R136 ;  /* 0x0000000202067825 */ /* 0x042fe200078e0288 */
[----:B------:R-:W0:Y:S02]  /*198d0*/  LDC R4, c[0x0][0x3c4] ;  /* 0x0000f100ff047b82 */ /* 0x000e240000000800 */
[----:B------:R-:W4:Y:S04]  /*198e0*/  LDL.64 R32, [R1+0xe48] ;  /* 0x000e480001207983 */ /* 0x000f280000100a00 */
[----:B------:R-:W4:Y:S04]  /*198f0*/  LDL.64 R30, [R1+0xe50] ;  /* 0x000e5000011e7983 */ /* 0x000f280000100a00 */
[----:B------:R2:W4:Y:S04]  /*19900*/  LDG.E.U16 R73, desc[UR10][R6.64] ;  /* 0x0000000a06497981 */ /* 0x000528000c1e1500 */
[----:B------:R-:W4:Y:S01]  /*19910*/  LDL.64 R22, [R1+0xd90] ;  /* 0x000d900001167983 */ /* 0x000f220000100a00 */
[----:B------:R-:W-:-:S03]  /*19920*/  IMAD.WIDE R8, R2, 0x2, R134 ;  /* 0x0000000202087825 */ /* 0x000fc600078e0286 */
[----:B------:R-:W4:Y:S04]  /*19930*/  LDL.64 R28, [R1+0xc70] ;  /* 0x000c7000011c7983 */ /* 0x000f280000100a00 */
[----:B------:R-:W4:Y:S01]  /*19940*/  LDL.64 R34, [R1+0xdf0] ;  /* 0x000df00001227983 */ /* 0x000f220000100a00 */
[----:B0-----:R-:W-:-:S03]  /*19950*/  IMAD.SHL.U32 R4, R4, 0x8, RZ ;  /* 0x0000000804047824 */ /* 0x001fc600078e00ff */
[----:B------:R-:W5:Y:S01]  /*19960*/  LDL.64 R44, [R1+0xc68] ;  /* 0x000c6800012c7983 */ /* 0x000f620000100a00 */
[----:B------:R-:W-:-:S03]  /*19970*/  IMAD.WIDE R74, R4, 0x2, R136 ;  /* 0x00000002044a7825 */ /* 0x000fc600078e0288 */
[----:B------:R-:W5:Y:S01]  /*19980*/  LDG.E.U16 R72, desc[UR10][R8.64] ;  /* 0x0000000a08487981 */ /* 0x000f62000c1e1500 */
[----:B------:R-:W-:-:S03]  /*19990*/  IMAD.WIDE R4, R4, 0x2, R134 ;  /* 0x0000000204047825 */ /* 0x000fc600078e0286 */
[----:B------:R-:W5:Y:S04]  /*199a0*/  LDL.64 R42, [R1+0xd30] ;  /* 0x000d3000012a7983 */ /* 0x000f680000100a00 */
        /* <DEDUP_REMOVED lines=43> */
[----:B------:R-:W5:Y:S01]  /*19c60*/  LDL.64 R248, [R1+0xbb8] ;  /* 0x000bb80001f87983 */ /* 0x000f620000100a00 */
[----:B--2---:R-:W-:-:S03]  /*19c70*/  IMAD.WIDE R6, R2, 0x2, R20 ;  /* 0x0000000202067825 */ /* 0x004fc600078e0214 */
[----:B------:R-:W2:Y:S04]  /*19c80*/  LDL.64 R8, [R1+0xc08] ;  /* 0x000c080001087983 */ /* 0x000ea80000100a00 */
[----:B------:R-:W2:Y:S04]  /*19c90*/  LDL.64 R20, [R1+0xde8] ;  /* 0x000de80001147983 */ /* 0x000ea80000100a00 */
[----:B------:R3:W2:Y:S02]  /*19ca0*/  LDG.E.U16 R71, desc[UR10][R6.64] ;  /* 0x0000000a06477981 */ /* 0x0006a4000c1e1500 */
[----:B---3--:R-:W-:-:S02]  /*19cb0*/  IMAD.WIDE R6, R2, 0x2, R12 ;  /* 0x0000000202067825 */ /* 0x008fc400078e020c */
[----:B------:R-:W3:Y:S02]  /*19cc0*/  LDL.64 R12, [R1+0xd88] ;  /* 0x000d8800010c7983 */ /* 0x000ee40000100a00 */
[----:B------:R-:W-:-:S04]  /*19cd0*/  IMAD.WIDE R74, R2, 0x2, R74 ;  /* 0x00000002024a7825 */ /* 0x000fc800078e024a */
[C---:B------:R-:W-:Y:S02]  /*19ce0*/  IMAD.WIDE R4, R2.reuse, 0x2, R4 ;  /* 0x0000000202047825 */ /* 0x040fe400078e0204 */
[----:B------:R-:W3:Y:S04]  /*19cf0*/  LDG.E.U16 R74, desc[UR10][R74.64] ;  /* 0x0000000a4a4a7981 */ /* 0x000ee8000c1e1500 */
[----:B------:R4:W3:Y:S02]  /*19d00*/  LDG.E.U16 R75, desc[UR10][R4.64] ;  /* 0x0000000a044b7981 */ /* 0x0008e4000c1e1500 */
[----:B----4-:R-:W-:-:S05]  /*19d10*/  IMAD.WIDE R4, R2, 0x2, R16 ;  /* 0x0000000202047825 */ /* 0x010fca00078e0210 */
[----:B------:R5:W4:Y:S02]  /*19d20*/  LDG.E.U16 R17, desc[UR10][R4.64] ;  /* 0x0000000a04117981 */ /* 0x000b24000c1e1500 */
[C---:B-----5:R-:W-:Y:S02]  /*19d30*/  IMAD.WIDE R4, R2.reuse, 0x2, R10 ;  /* 0x0000000202047825 */ /* 0x060fe400078e020a */
[----:B------:R-:W5:Y:S04]  /*19d40*/  LDG.E.U16 R11, desc[UR10][R6.64] ;  /* 0x0000000a060b7981 */ /* 0x000f68000c1e1500 */
[----:B------:R0:W4:Y:S02]  /*19d50*/  LDG.E.U16 R10, desc[UR10][R4.64] ;  /* 0x0000000a040a7981 */ /* 0x000124000c1e1500 */
[----:B0-----:R-:W-:-:S02]  /*19d60*/  IMAD.WIDE R4, R2, 0x2, R24 ;  /* 0x0000000202047825 */ /* 0x001fc400078e0218 */
[----:B------:R-:W4:Y:S02]  /*19d70*/  LDL.64 R24, [R1+0xd28] ;  /* 0x000d280001187983 */ /* 0x000f240000100a00 */
[C---:B------:R-:W-:Y:S02]  /*19d80*/  IMAD.WIDE R6, R2.reuse, 0x2, R26 ;  /* 0x0000000202067825 */ /* 0x040fe400078e021a */
[----:B------:R-:W5:Y:S04]  /*19d90*/  LDL.64 R26, [R1+0xcc8] ;  /* 0x000cc800011a7983 */ /* 0x000f680000100a00 */
[----:B------:R0:W5:Y:S02]  /*19da0*/  LDG.E.U16 R16, desc[UR10][R4.64] ;  /* 0x0000000a04107981 */ /* 0x000164000c1e1500 */
[----:B0-----:R-:W-:-:S02]  /*19db0*/  IMAD.WIDE R4, R2, 0x2, R18 ;  /* 0x0000000202047825 */ /* 0x001fc400078e0212 */
[----:B------:R0:W5:Y:S04]  /*19dc0*/  LDG.E.U16 R19, desc[UR10][R6.64] ;  /* 0x0000000a06137981 */ /* 0x000168000c1e1500 */
[----:B------:R1:W5:Y:S01]  /*19dd0*/  LDG.E.U16 R18, desc[UR10][R4.64] ;  /* 0x0000000a04127981 */ /* 0x000362000c1e1500 */
[----:B0-----:R-:W-:-:S03]  /*19de0*/  IMAD.WIDE R6, R2, 0x2, R30 ;  /* 0x0000000202067825 */ /* 0x001fc600078e021e */
[----:B------:R-:W5:Y:S01]  /*19df0*/  LDL.64 R30, [R1+0xc10] ;  /* 0x000c1000011e7983 */ /* 0x000f620000100a00 */
[----:B-1----:R-:W-:-:S03]  /*19e00*/  IMAD.WIDE R4, R2, 0x2, R32 ;  /* 0x0000000202047825 */ /* 0x002fc600078e0220 */
[----:B------:R-:W5:Y:S04]  /*19e10*/  LDL.64 R32, [R1+0xbb0] ;  /* 0x000bb00001207983 */ /* 0x000f680000100a00 */
[----:B------:R2:W5:Y:S01]  /*19e20*/  LDG.E.U16 R51, desc[UR10][R4.64] ;  /* 0x0000000a04337981 */ /* 0x000562000c1e1500 */
[----:B------:R-:W-:-:S03]  /*19e30*/  IMAD.WIDE R22, R2, 0x2, R22 ;  /* 0x0000000202167825 */ /* 0x000fc600078e0216 */
[----:B------:R-:W5:Y:S04]  /*19e40*/  LDG.E.U16 R39, desc[UR10][R6.64] ;  /* 0x0000000a06277981 */ /* 0x000f68000c1e1500 */
[----:B------:R-:W5:Y:S01]  /*19e50*/  LDG.E.U16 R22, desc[UR10][R22.64] ;  /* 0x0000000a16167981 */ /* 0x000f62000c1e1500 */
[----:B--2---:R-:W-:-:S05]  /*19e60*/  IMAD.WIDE R4, R2, 0x2, R20 ;  /* 0x0000000202047825 */ /* 0x004fca00078e0214 */
[----:B------:R3:W2:Y:S02]  /*19e70*/  LDG.E.U16 R20, desc[UR10][R4.64] ;  /* 0x0000000a04147981 */ /* 0x0006a4000c1e1500 */
[C---:B---3--:R-:W-:Y:S02]  /*19e80*/  IMAD.WIDE R4, R2.reuse, 0x2, R12 ;  /* 0x0000000202047825 */ /* 0x048fe400078e020c */
[----:B------:R-:W3:Y:S04]  /*19e90*/  LDL.64 R12, [R1+0x968] ;  /* 0x00096800010c7983 */ /* 0x000ee80000100a00 */
[----:B------:R-:W2:Y:S01]  /*19ea0*/  LDG.E.U16 R23, desc[UR10][R4.64] ;  /* 0x0000000a04177981 */ /* 0x000ea2000c1e1500 */
[----:B------:R-:W-:-:S04]  /*19eb0*/  IMAD.WIDE R28, R2, 0x2, R28 ;  /* 0x00000002021c7825 */ /* 0x000fc800078e021c */
[C---:B------:R-:W-:Y:S02]  /*19ec0*/  IMAD.WIDE R6, R2.reuse, 0x2, R34 ;  /* 0x0000000202067825 */ /* 0x040fe400078e0222 */
[----:B------:R-:W2:Y:S04]  /*19ed0*/  LDL.64 R34, [R1+0xb50] ;  /* 0x000b500001227983 */ /* 0x000ea80000100a00 */
[----:B------:R-:W2:Y:S04]  /*19ee0*/  LDG.E.U16 R28, desc[UR10][R28.64] ;  /* 0x0000000a1c1c7981 */ /* 0x000ea8000c1e1500 */
[----:B------:R0:W2:Y:S02]  /*19ef0*/  LDG.E.U16 R21, desc[UR10][R6.64] ;  /* 0x0000000a06157981 */ /* 0x0000a4000c1e1500 */
[----:B0-----:R-:W-:-:S02]  /*19f00*/  IMAD.WIDE R6, R2, 0x2, R42 ;  /* 0x0000000202067825 */ /* 0x001fc400078e022a */
[----:B------:R-:W2:Y:S02]  /*19f10*/  LDL.64 R42, [R1+0x960] ;  /* 0x00096000012a7983 */ /* 0x000ea40000100a00 */
[C---:B----4-:R-:W-:Y:S02]  /*19f20*/  IMAD.WIDE R4, R2.reuse, 0x2, R24 ;  /* 0x0000000202047825 */ /* 0x050fe400078e0218 */
[----:B------:R-:W4:Y:S04]  /*19f30*/  LDG.E.U16 R25, desc[UR10][R6.64] ;  /* 0x0000000a06197981 */ /* 0x000f28000c1e1500 */
[----:B------:R5:W4:Y:S02]  /*19f40*/  LDG.E.U16 R24, desc[UR10][R4.64] ;  /* 0x0000000a04187981 */ /* 0x000b24000c1e1500 */
[----:B-----5:R-:W-:-:S05]  /*19f50*/  IMAD.WIDE R4, R2, 0x2, R26 ;  /* 0x0000000202047825 */ /* 0x020fca00078e021a */
[----:B------:R0:W5:Y:S02]  /*19f60*/  LDG.E.U16 R26, desc[UR10][R4.64] ;  /* 0x0000000a041a7981 */ /* 0x000164000c1e1500 */
[C---:B0-----:R-:W-:Y:S02]  /*19f70*/  IMAD.WIDE R4, R2.reuse, 0x2, R44 ;  /* 0x0000000202047825 */ /* 0x041fe400078e022c */
[----:B------:R-:W0:Y:S03]  /*19f80*/  LDC R44, c[0x0][0x3c4] ;  /* 0x0000f100ff2c7b82 */ /* 0x000e260000000800 */
[----:B------:R1:W4:Y:S02]  /*19f90*/  LDG.E.U16 R29, desc[UR10][R4.64] ;  /* 0x0000000a041d7981 */ /* 0x000324000c1e1500 */
[----:B-1----:R-:W-:-:S03]  /*19fa0*/  IMAD.WIDE R4, R2, 0x2, R8 ;  /* 0x0000000202047825 */ /* 0x002fc600078e0208 */
[----:B------:R-:W1:Y:S01]  /*19fb0*/  LDC R8, c[0x0][0x3c4] ;  /* 0x0000f100ff087b82 */ /* 0x000e620000000800 */
[C---:B------:R-:W-:Y:S02]  /*19fc0*/  IMAD.WIDE R6, R2.reuse, 0x2, R46 ;  /* 0x0000000202067825 */ /* 0x040fe400078e022e */
[----:B------:R-:W4:Y:S04]  /*19fd0*/  LDL.64 R46, [R1+0xfd0] ;  /* 0x000fd000012e7983 */ /* 0x000f280000100a00 */
[----:B------:R0:W5:Y:S02]  /*19fe0*/  LDG.E.U16 R27, desc[UR10][R6.64] ;  /* 0x0000000a061b7981 */ /* 0x000164000c1e1500 */
[C---:B0-----:R-:W-:Y:S02]  /*19ff0*/  IMAD.WIDE R6, R2.reuse, 0x2, R30 ;  /* 0x0000000202067825 */ /* 0x041fe400078e021e */
[----:B------:R0:W5:Y:S04]  /*1a000*/  LDG.E.U16 R30, desc[UR10][R4.64] ;  /* 0x0000000a041e7981 */ /* 0x000168000c1e1500 */
[----:B------:R1:W5:Y:S01]  /*1a010*/  LDG.E.U16 R31, desc[UR10][R6.64] ;  /* 0x0000000a061f7981 */ /* 0x000362000c1e1500 */
[----:B0-----:R-:W-:-:S03]  /*1a020*/  IMAD.WIDE R4, R2, 0x2, R40 ;  /* 0x0000000202047825 */ /* 0x001fc600078e0228 */
[----:B------:R-:W5:Y:S01]  /*1a030*/  LDL.64 R40, [R1+0xfc8] ;  /* 0x000fc80001287983 */ /* 0x000f620000100a00 */
[----:B-1----:R-:W-:Y:S02]  /*1a040*/  IMAD R6, R8, 0x9, RZ ;  /* 0x0000000908067824 */ /* 0x002fe400078e02ff */
[C---:B---3--:R-:W-:Y:S02]  /*1a050*/  IMAD.WIDE R8, R2.reuse, 0x2, R12 ;  /* 0x0000000202087825 */ /* 0x048fe400078e020c */
[----:B------:R-:W3:Y:S02]  /*1a060*/  LDL.64 R12, [R1+0xf58] ;  /* 0x000f5800010c7983 */ /* 0x000ee40000100a00 */
[C---:B------:R-:W-:Y:S02]  /*1a070*/  IMAD.WIDE R14, R2.reuse, 0x2, R14 ;  /* 0x00000002020e7825 */ /* 0x040fe400078e020e */
[----:B------:R-:W3:Y:S04]  /*1a080*/  LDG.E.U16 R37, desc[UR10][R8.64] ;  /* 0x0000000a08257981 */ /* 0x000ee8000c1e1500 */
[----:B------:R0:W3:Y:S01]  /*1a090*/  LDG.E.U16 R14, desc[UR10][R14.64] ;  /* 0x0000000a0e0e7981 */ /* 0x0000e2000c1e1500 */
[----:B------:R-:W-:-:S04]  /*1a0a0*/  IMAD.WIDE R32, R2, 0x2, R32 ;  /* 0x0000000202207825 */ /* 0x000fc800078e0220 */
[C---:B--2---:R-:W-:Y:S01]  /*1a0b0*/  IMAD.WIDE R34, R2.reuse, 0x2, R34 ;  /* 0x0000000202227825 */ /* 0x044fe200078e0222 */
[----:B------:R-:W2:Y:S01]  /*1a0c0*/  LDL.64 R8, [R1+0xcb8] ;  /* 0x000cb80001087983 */ /* 0x000ea20000100a00 */
[----:B0-----:R-:W0:Y:S03]  /*1a0d0*/  LDC R15, c[0x0][0x3c4] ;  /* 0x0000f100ff0f7b82 */ /* 0x001e260000000800 */
[----:B------:R-:W2:Y:S04]  /*1a0e0*/  LDG.E.U16 R32, desc[UR10][R32.64] ;  /* 0x0000000a20207981 */ /* 0x000ea8000c1e1500 */
[----:B------:R-:W2:Y:S04]  /*1a0f0*/  LDG.E.U16 R34, desc[UR10][R34.64] ;  /* 0x0000000a22227981 */ /* 0x000ea8000c1e1500 */
[----:B------:R1:W2:Y:S02]  /*1a100*/  LDG.E.U16 R33, desc[UR10][R4.64] ;  /* 0x0000000a04217981 */ /* 0x0002a4000c1e1500 */
[----:B-1----:R-:W-:-:S05]  /*1a110*/  IMAD.WIDE R4, R2, 0x2, R48 ;  /* 0x0000000202047825 */ /* 0x002fca00078e0230 */
[----:B------:R1:W2:Y:S02]  /*1a120*/  LDG.E.U16 R35, desc[UR10][R4.64] ;  /* 0x0000000a04237981 */ /* 0x0002a4000c1e1500 */
[----:B-1----:R-:W-:-:S05]  /*1a130*/  IMAD.WIDE R4, R2, 0x2, R42 ;  /* 0x0000000202047825 */ /* 0x002fca00078e022a */
[----:B------:R0:W2:Y:S01]  /*1a140*/  LDG.E.U16 R38, desc[UR10][R4.64] ;  /* 0x0000000a04267981 */ /* 0x0000a2000c1e1500 */
[----:B------:R-:W-:-:S04]  /*1a150*/  IMAD.WIDE R42, R6, 0x2, R136 ;  /* 0x00000002062a7825 */ /* 0x000fc800078e0288 */
[----:B------:R-:W-:-:S04]  /*1a160*/  IMAD.WIDE R6, R6, 0x2, R134 ;  /* 0x0000000206067825 */ /* 0x000fc800078e0286 */
[----:B0-----:R-:W-:-:S04]  /*1a170*/  IMAD.WIDE R4, R15, 0x2, R134 ;  /* 0x000000020f047825 */ /* 0x001fc800078e0286 */
[----:B------:R-:W-:-:S04]  /*1a180*/  IMAD.WIDE R4, R2, 0x2, R4 ;  /* 0x0000000202047825 */ /* 0x000fc800078e0204 */
[C---:B------:R-:W-:Y:S01]  /*1a190*/  IMAD.WIDE R42, R2.reuse, 0x2, R42 ;  /* 0x00000002022a7825 */ /* 0x040fe200078e022a */
[----:B------:R-:W2:Y:S03]  /*1a1a0*/  LDG.E.U16 R50, desc[UR10][R4.64] ;  /* 0x0000000a04327981 */ /* 0x000ea6000c1e1500 */
[C---:B------:R-:W-:Y:S02]  /*1a1b0*/  IMAD.WIDE R6, R2.reuse, 0x2, R6 ;  /* 0x0000000202067825 */ /* 0x040fe400078e0206 */
[----:B------:R-:W2:Y:S02]  /*1a1c0*/  LDG.E.U16 R42, desc[UR10][R42.64] ;  /* 0x0000000a2a2a7981 */ /* 0x000ea4000c1e1500 */
[----:B------:R-:W-:-:S04]  /*1a1d0*/  IMAD.WIDE R52, R2, 0x2, R52 ;  /* 0x0000000202347825 */ /* 0x000fc800078e0234 */
[C---:B------:R-:W-:Y:S02]  /*1a1e0*/  IMAD.WIDE R54, R2.reuse, 0x2, R54 ;  /* 0x0000000202367825 */ /* 0x040fe400078e0236 */
[----:B------:R-:W2:Y:S04]  /*1a1f0*/  LDG.E.U16 R52, desc[UR10][R52.64] ;  /* 0x0000000a34347981 */ /* 0x000ea8000c1e1500 */
[----:B------:R4:W2:Y:S04]  /*1a200*/  LDG.E.U16 R43, desc[UR10][R6.64] ;  /* 0x0000000a062b7981 */ /* 0x0008a8000c1e1500 */
[----:B------:R-:W2:Y:S01]  /*1a210*/  LDG.E.U16 R54, desc[UR10][R54.64] ;  /* 0x0000000a36367981 */ /* 0x000ea2000c1e1500 */
[----:B----4-:R-:W-:-:S05]  /*1a220*/  IMAD.WIDE R6, R2, 0x2, R46 ;  /* 0x0000000202067825 */ /* 0x010fca00078e022e */
[----:B------:R0:W4:Y:S02]  /*1a230*/  LDG.E.U16 R47, desc[UR10][R6.64] ;  /* 0x0000000a062f7981 */ /* 0x000124000c1e1500 */
[C---:B0-----:R-:W-:Y:S02]  /*1a240*/  IMAD.WIDE R6, R2.reuse, 0x2, R66 ;  /* 0x0000000202067825 */ /* 0x041fe400078e0242 */
[----:B------:R-:W2:Y:S04]  /*1a250*/  LDL.64 R66, [R1+0xd20] ;  /* 0x000d200001427983 */ /* 0x000ea80000100a00 */
[----:B------:R0:W4:Y:S01]  /*1a260*/  LDG.E.U16 R15, desc[UR10][R6.64] ;  /* 0x0000000a060f7981 */ /* 0x000122000c1e1500 */
[----:B-----5:R-:W-:-:S03]  /*1a270*/  IMAD.WIDE R4, R2, 0x2, R40 ;  /* 0x0000000202047825 */ /* 0x020fc600078e0228 */
[----:B------:R-:W5:Y:S04]  /*1a280*/  LDL.64 R40, [R1+0xd78] ;  /* 0x000d780001287983 */ /* 0x000f680000100a00 */
[----:B------:R3:W4:Y:S01]  /*1a290*/  LDG.E.U16 R49, desc[UR10][R4.64] ;  /* 0x0000000a04317981 */ /* 0x000722000c1e1500 */
[----:B0-----:R-:W-:-:S03]  /*1a2a0*/  IMAD.WIDE R6, R2, 0x2, R78 ;  /* 0x0000000202067825 */ /* 0x001fc600078e024e */
[----:B------:R-:W4:Y:S01]  /*1a2b0*/  LDL.64 R78, [R1+0x9c0] ;  /* 0x0009c000014e7983 */ /* 0x000f220000100a00 */
[----:B---3--:R-:W-:-:S03]  /*1a2c0*/  IMAD.WIDE R4, R2, 0x2, R12 ;  /* 0x0000000202047825 */ /* 0x008fc600078e020c */
[----:B------:R-:W3:Y:S04]  /*1a2d0*/  LDL.64 R12, [R1+0xd18] ;  /* 0x000d1800010c7983 */ /* 0x000ee80000100a00 */
[----:B------:R0:W4:Y:S02]  /*1a2e0*/  LDG.E.U16 R70, desc[UR10][R4.64] ;  /* 0x0000000a04467981 */ /* 0x000124000c1e1500 */
[C---:B0-----:R-:W-:Y:S02]  /*1a2f0*/  IMAD.WIDE R4, R2.reuse, 0x2, R68 ;  /* 0x0000000202047825 */ /* 0x041fe400078e0244 */
[----:B------:R-:W4:Y:S04]  /*1a300*/  LDL.64 R68, [R1+0xcc0] ;  /* 0x000cc00001447983 */ /* 0x000f280000100a00 */
[----:B------:R0:W4:Y:S02]  /*1a310*/  LDG.E.U16 R53, desc[UR10][R4.64] ;  /* 0x0000000a04357981 */ /* 0x000124000c1e1500 */
[----:B0-----:R-:W-:-:S02]  /*1a320*/  IMAD.WIDE R4, R2, 0x2, R62 ;  /* 0x0000000202047825 */ /* 0x001fc400078e023e */
[----:B------:R-:W4:Y:S04]  /*1a330*/  LDL.64 R62, [R1+0xc00] ;  /* 0x000c0000013e7983 */ /* 0x000f280000100a00 */
[----:B------:R0:W4:Y:S02]  /*1a340*/  LDG.E.U16 R55, desc[UR10][R4.64] ;  /* 0x0000000a04377981 */ /* 0x000124000c1e1500 */
[C---:B0-----:R-:W-:Y:S02]  /*1a350*/  IMAD.WIDE R4, R2.reuse, 0x2, R64 ;  /* 0x0000000202047825 */ /* 0x041fe400078e0240 */
[----:B------:R-:W4:Y:S02]  /*1a360*/  LDL.64 R64, [R1+0xba0] ;  /* 0x000ba00001407983 */ /* 0x000f240000100a00 */
[----:B------:R-:W-:-:S04]  /*1a370*/  IMAD.WIDE R56, R2, 0x2, R56 ;  /* 0x0000000202387825 */ /* 0x000fc800078e0238 */
[C---:B------:R-:W-:Y:S02]  /*1a380*/  IMAD.WIDE R58, R2.reuse, 0x2, R58 ;  /* 0x00000002023a7825 */ /* 0x040fe400078e023a */
[----:B------:R-:W4:Y:S02]  /*1a390*/  LDG.E.U16 R56, desc[UR10][R56.64] ;  /* 0x0000000a38387981 */ /* 0x000f24000c1e1500 */
[C---:B------:R-:W-:Y:S02]  /*1a3a0*/  IMAD.WIDE R60, R2.reuse, 0x2, R60 ;  /* 0x00000002023c7825 */ /* 0x040fe400078e023c */
[----:B------:R-:W4:Y:S04]  /*1a3b0*/  LDG.E.U16 R58, desc[UR10][R58.64] ;  /* 0x0000000a3a3a7981 */ /* 0x000f28000c1e1500 */
[----:B------:R-:W4:Y:S04]  /*1a3c0*/  LDG.E.U16 R60, desc[UR10][R60.64] ;  /* 0x0000000a3c3c7981 */ /* 0x000f28000c1e1500 */
[----:B------:R-:W4:Y:S04]  /*1a3d0*/  LDG.E.U16 R57, desc[UR10][R4.64] ;  /* 0x0000000a04397981 */ /* 0x000f28000c1e1500 */
[----:B------:R2:W4:Y:S02]  /*1a3e0*/  LDG.E.U16 R59, desc[UR10][R6.64] ;  /* 0x0000000a063b7981 */ /* 0x000524000c1e1500 */
[----:B--2---:R-:W-:-:S04]  /*1a3f0*/  IMAD.WIDE R6, R2, 0x2, R66 ;  /* 0x0000000202067825 */ /* 0x004fc800078e0242 */
[C---:B-----5:R-:W-:Y:S02]  /*1a400*/  IMAD.WIDE R4, R2.reuse, 0x2, R40 ;  /* 0x0000000202047825 */ /* 0x060fe400078e0228 */
[----:B------:R-:W2:Y:S04]  /*1a410*/  LDL.64 R40, [R1+0x9c8] ;  /* 0x0009c80001287983 */ /* 0x000ea80000100a00 */
[----:B------:R4:W5:Y:S01]  /*1a420*/  LDG.E.U16 R61, desc[UR10][R4.64] ;  /* 0x0000000a043d7981 */ /* 0x000962000c1e1500 */
[----:B---3--:R-:W-:-:S03]  /*1a430*/  IMAD.WIDE R66, R2, 0x2, R12 ;  /* 0x0000000202427825 */ /* 0x008fc600078e020c */
[----:B------:R-:W3:Y:S04]  /*1a440*/  LDL.64 R12, [R1+0x958] ;  /* 0x00095800010c7983 */ /* 0x000ee80000100a00 */
[----:B------:R-:W5:Y:S01]  /*1a450*/  LDG.E.U16 R66, desc[UR10][R66.64] ;  /* 0x0000000a42427981 */ /* 0x000f62000c1e1500 */
[----:B----4-:R-:W-:-:S03]  /*1a460*/  IMAD.WIDE R4, R2, 0x2, R68 ;  /* 0x0000000202047825 */ /* 0x010fc600078e0244 */
[----:B------:R0:W4:Y:S04]  /*1a470*/  LDG.E.U16 R69, desc[UR10][R6.64] ;  /* 0x0000000a06457981 */ /* 0x000128000c1e1500 */
[----:B------:R1:W4:Y:S01]  /*1a480*/  LDG.E.U16 R67, desc[UR10][R4.64] ;  /* 0x0000000a04437981 */ /* 0x000322000c1e1500 */
[----:B0-----:R-:W-:-:S03]  /*1a490*/  IMAD.WIDE R6, R2, 0x2, R82 ;  /* 0x0000000202067825 */ /* 0x001fc600078e0252 */
[----:B------:R-:W4:Y:S01]  /*1a4a0*/  LDL.64 R82, [R1+0x1030] ;  /* 0x0010300001527983 */ /* 0x000f220000100a00 */
[C---:B-1----:R-:W-:Y:S02]  /*1a4b0*/  IMAD.WIDE R4, R2.reuse, 0x2, R76 ;  /* 0x0000000202047825 */ /* 0x042fe400078e024c */
[----:B------:R-:W0:Y:S01]  /*1a4c0*/  LDC R76, c[0x0][0x3c4] ;  /* 0x0000f100ff4c7b82 */ /* 0x000e220000000800 */
[----:B------:R-:W5:Y:S04]  /*1a4d0*/  LDG.E.U16 R46, desc[UR10][R6.64] ;  /* 0x0000000a062e7981 */ /* 0x000f68000c1e1500 */
[----:B------:R1:W5:Y:S01]  /*1a4e0*/  LDG.E.U16 R48, desc[UR10][R4.64] ;  /* 0x0000000a04307981 */ /* 0x000362000c1e1500 */
[----:B------:R-:W-:-:S04]  /*1a4f0*/  IMAD.WIDE R64, R2, 0x2, R64 ;  /* 0x0000000202407825 */ /* 0x000fc800078e0240 */
[C---:B-1----:R-:W-:Y:S02]  /*1a500*/  IMAD.WIDE R4, R2.reuse, 0x2, R80 ;  /* 0x0000000202047825 */ /* 0x042fe400078e0250 */
[----:B------:R-:W5:Y:S04]  /*1a510*/  LDG.E.U16 R64, desc[UR10][R64.64] ;  /* 0x0000000a40407981 */ /* 0x000f68000c1e1500 */
[----:B------:R-:W5:Y:S04]  /*1a520*/  LDL.64 R80, [R1+0xfc0] ;  /* 0x000fc00001507983 */ /* 0x000f680000100a00 */
[----:B------:R1:W5:Y:S02]  /*1a530*/  LDG.E.U16 R65, desc[UR10][R4.64] ;  /* 0x0000000a04417981 */ /* 0x000364000c1e1500 */
[----:B-1----:R-:W-:-:S02]  /*1a540*/  IMAD.WIDE R4, R2, 0x2, R78 ;  /* 0x0000000202047825 */ /* 0x002fc400078e024e */
[----:B------:R-:W5:Y:S02]  /*1a550*/  LDL.64 R78, [R1+0xfb8] ;  /* 0x000fb800014e7983 */ /* 0x000f640000100a00 */
[----:B------:R-:W-:-:S05]  /*1a560*/  IMAD.WIDE R8, R2, 0x2, R8 ;  /* 0x0000000202087825 */ /* 0x000fca00078e0208 */
[----:B------:R-:W5:Y:S04]  /*1a570*/  LDG.E.U16 R68, desc[UR10][R8.64] ;  /* 0x0000000a08447981 */ /* 0x000f68000c1e1500 */
[----:B------:R-:W5:Y:S01]  /*1a580*/  LDL.64 R8, [R1+0x1028] ;  /* 0x0010280001087983 */ /* 0x000f620000100a00 */
[----:B------:R-:W-:-:S04]  /*1a590*/  IMAD.WIDE R62, R2, 0x2, R62 ;  /* 0x00000002023e7825 */ /* 0x000fc800078e023e */
[C---:B------:R-:W-:Y:S02]  /*1a5a0*/  IMAD.WIDE R6, R2.reuse, 0x2, R86 ;  /* 0x0000000202067825 */ /* 0x040fe400078e0256 */
[----:B------:R-:W5:Y:S04]  /*1a5b0*/  LDL.64 R86, [R1+0xee8] ;  /* 0x000ee80001567983 */ /* 0x000f680000100a00 */
[----:B------:R-:W5:Y:S04]  /*1a5c0*/  LDG.E.U16 R62, desc[UR10][R62.64] ;  /* 0x0000000a3e3e7981 */ /* 0x000f68000c1e1500 */
[----:B------:R-:W5:Y:S04]  /*1a5d0*/  LDG.E.U16 R63, desc[UR10][R6.64] ;  /* 0x0000000a063f7981 */ /* 0x000f68000c1e1500 */
[----:B------:R-:W-:Y:S01]  /*1a5e0*/  STS.U16 [R133+UR9+0x20c00], R11 ;  /* 0x020c000b85007988 */ /* 0x000fe20008000409 */
[----:B--2---:R-:W-:-:S06]  /*1a5f0*/  IMAD.WIDE R40, R2, 0x2, R40 ;  /* 0x0000000202287825 */ /* 0x004fcc00078e0228 */
[----:B------:R-:W2:Y:S04]  /*1a600*/  LDG.E.U16 R40, desc[UR10][R40.64] ;  /* 0x0000000a28287981 */ /* 0x000ea8000c1e1500 */
[----:B------:R1:W2:Y:S02]  /*1a610*/  LDG.E.U16 R41, desc[UR10][R4.64] ;  /* 0x0000000a04297981 */ /* 0x0002a4000c1e1500 */
[----:B-1----:R-:W-:Y:S02]  /*1a620*/  IMAD.WIDE R4, R2, 0x2, R84 ;  /* 0x0000000202047825 */ /* 0x002fe400078e0254 */
[----:B------:R-:W2:Y:S04]  /*1a630*/  LDL.64 R84, [R1+0xe90] ;  /* 0x000e900001547983 */ /* 0x000ea80000100a00 */
[----:B------:R-:W-:Y:S01]  /*1a640*/  STS.U16 [R133+UR9+0x30c00], R10 ;  /* 0x030c000a85007988 */ /* 0x000fe20008000409 */
[----:B0-----:R-:W-:-:S02]  /*1a650*/  IMAD.SHL.U32 R76, R76, 0x2, RZ ;  /* 0x000000024c4c7824 */ /* 0x001fc400078e00ff */
[----:B------:R-:W-:-:S04]  /*1a660*/  IMAD.WIDE R44, R44, 0x2, R136 ;  /* 0x000000022c2c7825 */ /* 0x000fc800078e0288 */
[----:B------:R-:W-:-:S06]  /*1a670*/  IMAD.WIDE R44, R2, 0x2, R44 ;  /* 0x00000002022c7825 */ /* 0x000fcc00078e022c */
[----:B------:R-:W2:Y:S04]  /*1a680*/  LDG.E.U16 R44, desc[UR10][R44.64] ;  /* 0x0000000a2c2c7981 */ /* 0x000ea8000c1e1500 */
[----:B------:R-:W-:Y:S04]  /*1a690*/  STS.U16 [R133+UR9+0x20000], R73 ;  /* 0x0200004985007988 */ /* 0x000fe80008000409 */
[----:B------:R0:W-:Y:S04]  /*1a6a0*/  STS.U16 [R133+UR9+0x30000], R72 ;  /* 0x0300004885007988 */ /* 0x0001e80008000409 */
[----:B0-----:R-:W2:Y:S01]  /*1a6b0*/  LDL.64 R72, [R1+0xdc8] ;  /* 0x000dc80001487983 */ /* 0x001ea20000100a00 */
[----:B---3--:R-:W-:-:S06]  /*1a6c0*/  IMAD.WIDE R12, R2, 0x2, R12 ;  /* 0x00000002020c7825 */ /* 0x008fcc00078e020c */
[----:B------:R-:W3:Y:S04]  /*1a6d0*/  LDG.E.U16 R12, desc[UR10][R12.64] ;  /* 0x0000000a0c0c7981 */ /* 0x000ee8000c1e1500 */
[----:B------:R0:W3:Y:S01]  /*1a6e0*/  LDG.E.U16 R13, desc[UR10][R4.64] ;  /* 0x0000000a040d7981 */ /* 0x0000e2000c1e1500 */
[----:B----4-:R-:W-:-:S03]  /*1a6f0*/  IMAD.WIDE R6, R2, 0x2, R82 ;  /* 0x0000000202067825 */ /* 0x010fc600078e0252 */
[----:B------:R-:W4:Y:S01]  /*1a700*/  LDL.64 R82, [R1+0xe88] ;  /* 0x000e880001527983 */ /* 0x000f220000100a00 */
[----:B0-----:R-:W-:-:S03]  /*1a710*/  IMAD.WIDE R4, R76, 0x2, R136 ;  /* 0x000000024c047825 */ /* 0x001fc600078e0288 */
[----:B------:R-:W-:Y:S01]  /*1a720*/  STS.U16 [R133+UR9+0x20400], R74 ;  /* 0x0204004a85007988 */ /* 0x000fe20008000409 */
[----:B------:R-:W-:-:S03]  /*1a730*/  IMAD.WIDE R4, R2, 0x2, R4 ;  /* 0x0000000202047825 */ /* 0x000fc600078e0204 */
[----:B------:R0:W-:Y:S04]  /*1a740*/  STS.U16 [R133+UR9+0x30400], R75 ;  /* 0x0304004b85007988 */ /* 0x0001e80008000409 */
[----:B------:R1:W3:Y:S04]  /*1a750*/  LDG.E.U16 R45, desc[UR10][R4.64] ;  /* 0x0000000a042d7981 */ /* 0x0002e8000c1e1500 */
[----:B------:R-:W-:Y:S04]  /*1a760*/  STS.U16 [R133+UR9+0x30800], R17 ;  /* 0x0308001185007988 */ /* 0x000fe80008000409 */
[----:B0-----:R-:W3:Y:S04]  /*1a770*/  LDL.64 R74, [R1+0xdd0] ;  /* 0x000dd000014a7983 */ /* 0x001ee80000100a00 */
[----:B------:R0:W-:Y:S01]  /*1a780*/  STS.U16 [R133+UR9+0x31000], R16 ;  /* 0x0310001085007988 */ /* 0x0001e20008000409 */
[----:B-----5:R-:W-:-:S03]  /*1a790*/  IMAD.WIDE R10, R2, 0x2, R78 ;  /* 0x00000002020a7825 */ /* 0x020fc600078e024e */
[----:B------:R-:W-:Y:S04]  /*1a7a0*/  STS.U16 [R133+UR9+0x21400], R19 ;  /* 0x0214001385007988 */ /* 0x000fe80008000409 */
[----:B------:R-:W5:Y:S01]  /*1a7b0*/  LDL.64 R78, [R1+0xe28] ;  /* 0x000e2800014e7983 */ /* 0x000f620000100a00 */
[----:B-1----:R-:W-:-:S03]  /*1a7c0*/  IMAD.WIDE R4, R2, 0x2, R80 ;  /* 0x0000000202047825 */ /* 0x002fc600078e0250 */
[----:B------:R-:W3:Y:S01]  /*1a7d0*/  LDL.64 R80, [R1+0xe30] ;  /* 0x000e300001507983 */ /* 0x000ee20000100a00 */
[----:B------:R-:W-:-:S03]  /*1a7e0*/  IMAD.WIDE R8, R2, 0x2, R8 ;  /* 0x0000000202087825 */ /* 0x000fc600078e0208 */
[----:B------:R-:W3:Y:S04]  /*1a7f0*/  LDG.E.U16 R10, desc[UR10][R10.64] ;  /* 0x0000000a0a0a7981 */ /* 0x000ee8000c1e1500 */
[----:B------:R1:W-:Y:S04]  /*1a800*/  STS.U16 [R133+UR9+0x31400], R18 ;  /* 0x0314001285007988 */ /* 0x0003e80008000409 */
[----:B------:R-:W3:Y:S01]  /*1a810*/  LDG.E.U16 R8, desc[UR10][R8.64] ;  /* 0x0000000a08087981 */ /* 0x000ee2000c1e1500 */
[----:B0-----:R-:W-:-:S03]  /*1a820*/  IMAD.WIDE R16, R2, 0x2, R88 ;  /* 0x0000000202107825 */ /* 0x001fc600078e0258 */
[----:B------:R-:W3:Y:S01]  /*1a830*/  LDL.64 R88, [R1+0xd70] ;  /* 0x000d700001587983 */ /* 0x000ee20000100a00 */
[----:B-1----:R-:W-:-:S03]  /*1a840*/  IMAD.WIDE R18, R2, 0x2, R86 ;  /* 0x0000000202127825 */ /* 0x002fc600078e0256 */
[----:B------:R0:W-:Y:S04]  /*1a850*/  STS.U16 [R133+UR9+0x21000], R14 ;  /* 0x0210000e85007988 */ /* 0x0001e80008000409 */
[----:B------:R1:W3:Y:S04]  /*1a860*/  LDG.E.U16 R9, desc[UR10][R4.64] ;  /* 0x0000000a04097981 */ /* 0x0002e8000c1e1500 */
[----:B------:R-:W3:Y:S04]  /*1a870*/  LDL.64 R86, [R1+0xd68] ;  /* 0x000d680001567983 */ /* 0x000ee80000100a00 */
[----:B------:R-:W3:Y:S01]  /*1a880*/  LDG.E.U16 R16, desc[UR10][R16.64] ;  /* 0x0000000a10107981 */ /* 0x000ee2000c1e1500 */
[----:B-1----:R-:W-:-:S03]  /*1a890*/  IMAD.WIDE R4, R2, 0x2, R92 ;  /* 0x0000000202047825 */ /* 0x002fc600078e025c */
[----:B------:R-:W-:Y:S04]  /*1a8a0*/  STS.U16 [R133+UR9+0x21c00], R21 ;  /* 0x021c001585007988 */ /* 0x000fe80008000409 */
[----:B------:R1:W3:Y:S04]  /*1a8b0*/  LDG.E.U16 R11, desc[UR10][R4.64] ;  /* 0x0000000a040b7981 */ /* 0x0002e8000c1e1500 */
[----:B------:R-:W3:Y:S04]  /*1a8c0*/  LDG.E.U16 R17, desc[UR10][R18.64] ;  /* 0x0000000a12117981 */ /* 0x000ee8000c1e1500 */
[----:B------:R-:W-:Y:S01]  /*1a8d0*/  STS.U16 [R133+UR9+0x31c00], R20 ;  /* 0x031c001485007988 */ /* 0x000fe20008000409 */
[----:B-1----:R-:W-:-:S03]  /*1a8e0*/  IMAD.WIDE R4, R2, 0x2, R90 ;  /* 0x0000000202047825 */ /* 0x002fc600078e025a */
[----:B------:R-:W3:Y:S04]  /*1a8f0*/  LDL.64 R90, [R1+0xcb0] ;  /* 0x000cb000015a7983 */ /* 0x000ee80000100a00 */
[----:B0-----:R2:W3:Y:S04]  /*1a900*/  LDG.E.U16 R14, desc[UR10][R4.64] ;  /* 0x0000000a040e7981 */ /* 0x0014e8000c1e1500 */
[----:B------:R-:W3:Y:S04]  /*1a910*/  LDG.E.U16 R6, desc[UR10][R6.64] ;  /* 0x0000000a06067981 */ /* 0x000ee8000c1e1500 */
[----:B------:R-:W-:Y:S04]  /*1a920*/  STS.U16 [R133+UR9+0x22000], R22 ;  /* 0x0220001685007988 */ /* 0x000fe80008000409 */
[----:B------:R0:W-:Y:S04]  /*1a930*/  STS.U16 [R133+UR9+0x32000], R23 ;  /* 0x0320001785007988 */ /* 0x0001e80008000409 */
[----:B------:R-:W-:Y:S04]  /*1a940*/  STS.U16 [R133+UR9+0x22400], R25 ;  /* 0x0224001985007988 */ /* 0x000fe80008000409 */
[----:B------:R1:W-:Y:S01]  /*1a950*/  STS.U16 [R133+UR9+0x32400], R24 ;  /* 0x0324001885007988 */ /* 0x0003e20008000409 */
[----:B--2---:R-:W-:-:S03]  /*1a960*/  IMAD.WIDE R4, R2, 0x2, R84 ;  /* 0x0000000202047825 */ /* 0x004fc600078e0254 */
[----:B------:R-:W2:Y:S04]  /*1a970*/  LDL.64 R84, [R1+0xd10] ;  /* 0x000d100001547983 */ /* 0x000ea80000100a00 */
[----:B------:R3:W2:Y:S04]  /*1a980*/  LDG.E.U16 R7, desc[UR10][R4.64] ;  /* 0x0000000a04077981 */ /* 0x0006a8000c1e1500 */
[----:B------:R-:W-:Y:S04]  /*1a990*/  STS.U16 [R133+UR9+0x22800], R27 ;  /* 0x0228001b85007988 */ /* 0x000fe80008000409 */
[----:B------:R-:W-:Y:S04]  /*1a9a0*/  STS.U16 [R133+UR9+0x32800], R26 ;  /* 0x0328001a85007988 */ /* 0x000fe80008000409 */
[----:B------:R-:W-:Y:S04]  /*1a9b0*/  STS.U16 [R133+UR9+0x22c00], R28 ;  /* 0x022c001c85007988 */ /* 0x000fe80008000409 */
[----:B------:R-:W-:Y:S04]  /*1a9c0*/  STS.U16 [R133+UR9+0x32c00], R29 ;  /* 0x032c001d85007988 */ /* 0x000fe80008000409 */
[----:B------:R-:W-:Y:S04]  /*1a9d0*/  STS.U16 [R133+UR9+0x23000], R31 ;  /* 0x0230001f85007988 */ /* 0x000fe80008000409 */
[----:B------:R-:W-:Y:S04]  /*1a9e0*/  STS.U16 [R133+UR9+0x33000], R30 ;  /* 0x0330001e85007988 */ /* 0x000fe80008000409 */
[----:B------:R-:W-:Y:S01]  /*1a9f0*/  STS.U16 [R133+UR9+0x23400], R32 ;  /* 0x0234002085007988 */ /* 0x000fe20008000409 */
[----:B0-----:R-:W-:-:S03]  /*1aa00*/  IMAD.WIDE R22, R2, 0x2, R72 ;  /* 0x0000000202167825 */ /* 0x001fc600078e0248 */
[----:B------:R-:W2:Y:S04]  /*1aa10*/  LDL.64 R72, [R1+0xbf0] ;  /* 0x000bf00001487983 */ /* 0x000ea80000100a00 */
[----:B------:R-:W2:Y:S04]  /*1aa20*/  LDG.E.U16 R22, desc[UR10][R22.64] ;  /* 0x0000000a16167981 */ /* 0x000ea8000c1e1500 */
[----:B------:R-:W-:Y:S04]  /*1aa30*/  STS.U16 [R133+UR9+0x33400], R33 ;  /* 0x0334002185007988 */ /* 0x000fe80008000409 */
[----:B------:R-:W-:Y:S04]  /*1aa40*/  STS.U16 [R133+UR9+0x21800], R39 ;  /* 0x0218002785007988 */ /* 0x000fe80008000409 */
[----:B------:R-:W-:Y:S04]  /*1aa50*/  STS.U16 [R133+UR9+0x33c00], R38 ;  /* 0x033c002685007988 */ /* 0x000fe80008000409 */
[----:B------:R-:W-:Y:S04]  /*1aa60*/  STS.U16 [R133+UR9+0x23800], R34 ;  /* 0x0238002285007988 */ /* 0x000fe80008000409 */
[----:B------:R-:W-:Y:S04]  /*1aa70*/  STS.U16 [R133+UR9+0x33800], R35 ;  /* 0x0338002385007988 */ /* 0x000fe80008000409 */
[----:B------:R0:W-:Y:S04]  /*1aa80*/  STS.U16 [R133+UR9+0x20800], R71 ;  /* 0x0208004785007988 */ /* 0x0001e80008000409 */
[----:B------:R-:W-:Y:S04]  /*1aa90*/  STS.U16 [R133+UR9+0x31800], R51 ;  /* 0x0318003385007988 */ /* 0x000fe80008000409 */
[----:B------:R0:W-:Y:S04]  /*1aaa0*/  STS.U16 [R133+UR9+0x23c00], R37 ;  /* 0x023c002585007988 */ /* 0x0001e80008000409 */
[----:B------:R-:W2:Y:S01]  /*1aab0*/  LDL.64 R92, [R1+0xe78] ;  /* 0x000e7800015c7983 */ /* 0x000ea20000100a00 */
[----:B----4-:R-:W-:-:S03]  /*1aac0*/  IMAD.WIDE R18, R2, 0x2, R82 ;  /* 0x0000000202127825 */ /* 0x010fc600078e0252 */
[----:B------:R-:W4:Y:S04]  /*1aad0*/  LDL.64 R82, [R1+0xd08] ;  /* 0x000d080001527983 */ /* 0x000f280000100a00 */
[----:B------:R-:W4:Y:S01]  /*1aae0*/  LDG.E.U16 R18, desc[UR10][R18.64] ;  /* 0x0000000a12127981 */ /* 0x000f22000c1e1500 */
[----:B-----5:R-:W-:-:S03]  /*1aaf0*/  IMAD.WIDE R20, R2, 0x2, R78 ;  /* 0x0000000202147825 */ /* 0x020fc600078e024e */
[----:B------:R-:W5:Y:S01]  /*1ab00*/  LDL.64 R78, [R1+0xc50] ;  /* 0x000c5000014e7983 */ /* 0x000f620000100a00 */
[----:B---3--:R-:W-:-:S03]  /*1ab10*/  IMAD.WIDE R4, R2, 0x2, R80 ;  /* 0x0000000202047825 */ /* 0x008fc600078e0250 */
[----:B------:R-:W3:Y:S04]  /*1ab20*/  LDL.64 R80, [R1+0xca8] ;  /* 0x000ca80001507983 */ /* 0x000ee80000100a00 */
[----:B------:R0:W3:Y:S04]  /*1ab30*/  LDG.E.U16 R19, desc[UR10][R4.64] ;  /* 0x0000000a04137981 */ /* 0x0000e8000c1e1500 */
[----:B------:R-:W3:Y:S01]  /*1ab40*/  LDG.E.U16 R20, desc[UR10][R20.64] ;  /* 0x0000000a14147981 */ /* 0x000ee2000c1e1500 */
[----:B0-----:R-:W-:-:S03]  /*1ab50*/  IMAD.WIDE R4, R2, 0x2, R74 ;  /* 0x0000000202047825 */ /* 0x001fc600078e024a */
[----:B------:R-:W3:Y:S04]  /*1ab60*/  LDL.64 R74, [R1+0xc48] ;  /* 0x000c4800014a7983 */ /* 0x000ee80000100a00 */
[----:B------:R0:W3:Y:S02]  /*1ab70*/  LDG.E.U16 R21, desc[UR10][R4.64] ;  /* 0x0000000a04157981 */ /* 0x0000e4000c1e1500 */
[C---:B0-----:R-:W-:Y:S02]  /*1ab80*/  IMAD.WIDE R4, R2.reuse, 0x2, R88 ;  /* 0x0000000202047825 */ /* 0x041fe400078e0258 */
[----:B------:R-:W3:Y:S02]  /*1ab90*/  LDL.64 R88, [R1+0xbe8] ;  /* 0x000be80001587983 */ /* 0x000ee40000100a00 */
[----:B-1----:R-:W-:-:S02]  /*1aba0*/  IMAD.WIDE R24, R2, 0x2, R86 ;  /* 0x0000000202187825 */ /* 0x002fc400078e0256 */
[----:B------:R2:W3:Y:S04]  /*1abb0*/  LDG.E.U16 R23, desc[UR10][R4.64] ;  /* 0x0000000a04177981 */ /* 0x0004e8000c1e1500 */
[----:B------:R-:W3:Y:S04]  /*1abc0*/  LDL.64 R86, [R1+0xb90] ;  /* 0x000b900001567983 */ /* 0x000ee80000100a00 */
[----:B------:R-:W3:Y:S01]  /*1abd0*/  LDG.E.U16 R24, desc[UR10][R24.64] ;  /* 0x0000000a18187981 */ /* 0x000ee2000c1e1500 */
[----:B--2---:R-:W-:-:S03]  /*1abe0*/  IMAD.WIDE R4, R2, 0x2, R84 ;  /* 0x0000000202047825 */ /* 0x004fc600078e0254 */
[----:B------:R-:W2:Y:S04]  /*1abf0*/  LDL.64 R84, [R1+0xb88] ;  /* 0x000b880001547983 */ /* 0x000ea80000100a00 */
[----:B------:R0:W2:Y:S02]  /*1ac00*/  LDG.E.U16 R25, desc[UR10][R4.64] ;  /* 0x0000000a04197981 */ /* 0x0000a4000c1e1500 */
[C---:B0-----:R-:W-:Y:S01]  /*1ac10*/  IMAD.WIDE R4, R2.reuse, 0x2, R90 ;  /* 0x0000000202047825 */ /* 0x041fe200078e025a */
[----:B------:R-:W-:Y:S01]  /*1ac20*/  LOP3.LUT R71, R133, 0x10, RZ, 0x3c, !PT ;  /* 0x0000001085477812 */ /* 0x000fe200078e3cff */
[----:B------:R-:W2:Y:S02]  /*1ac30*/  LDL.64 R90, [R1+0xe20] ;  /* 0x000e2000015a7983 */ /* 0x000ea40000100a00 */
[----:B----4-:R-:W-:-:S02]  /*1ac40*/  IMAD.WIDE R26, R2, 0x2, R82 ;  /* 0x00000002021a7825 */ /* 0x010fc400078e0252 */
[----:B------:R-:W4:Y:S04]  /*1ac50*/  LDL.64 R82, [R1+0x9b8] ;  /* 0x0009b80001527983 */ /* 0x000f280000100a00 */
[----:B------:R-:W4:Y:S04]  /*1ac60*/  LDG.E.U16 R26, desc[UR10][R26.64] ;  /* 0x0000000a1a1a7981 */ /* 0x000f28000c1e1500 */
[----:B------:R5:W4:Y:S02]  /*1ac70*/  LDG.E.U16 R27, desc[UR10][R4.64] ;  /* 0x0000000a041b7981 */ /* 0x000b24000c1e1500 */
[----:B-----5:R-:W-:-:S02]  /*1ac80*/  IMAD.WIDE R4, R2, 0x2, R78 ;  /* 0x0000000202047825 */ /* 0x020fc400078e024e */
[----:B------:R-:W5:Y:S02]  /*1ac90*/  LDL.64 R78, [R1+0x948] ;  /* 0x00094800014e7983 */ /* 0x000f640000100a00 */
[C---:B---3--:R-:W-:Y:S02]  /*1aca0*/  IMAD.WIDE R28, R2.reuse, 0x2, R80 ;  /* 0x00000002021c7825 */ /* 0x048fe400078e0250 */
[----:B------:R-:W3:Y:S04]  /*1acb0*/  LDL.64 R80, [R1+0x9b0] ;  /* 0x0009b00001507983 */ /* 0x000ee80000100a00 */
[----:B------:R-:W3:Y:S04]  /*1acc0*/  LDG.E.U16 R28, desc[UR10][R28.64] ;  /* 0x0000000a1c1c7981 */ /* 0x000ee8000c1e1500 */
[----:B------:R0:W3:Y:S02]  /*1acd0*/  LDG.E.U16 R29, desc[UR10][R4.64] ;  /* 0x0000000a041d7981 */ /* 0x0000e4000c1e1500 */
[----:B0-----:R-:W-:-:S02]  /*1ace0*/  IMAD.WIDE R4, R2, 0x2, R72 ;  /* 0x0000000202047825 */ /* 0x001fc400078e0248 */
[----:B------:R-:W3:Y:S02]  /*1acf0*/  LDL.64 R72, [R1+0x1020] ;  /* 0x0010200001487983 */ /* 0x000ee40000100a00 */
[C---:B------:R-:W-:Y:S02]  /*1ad00*/  IMAD.WIDE R30, R2.reuse, 0x2, R74 ;  /* 0x00000002021e7825 */ /* 0x040fe400078e024a */
[----:B------:R-:W3:Y:S02]  /*1ad10*/  LDL.64 R74, [R1+0x940] ;  /* 0x00094000014a7983 */ /* 0x000ee40000100a00 */
[C---:B------:R-:W-:Y:S02]  /*1ad20*/  IMAD.WIDE R32, R2.reuse, 0x2, R88 ;  /* 0x0000000202207825 */ /* 0x040fe400078e0258 */
[----:B------:R-:W3:Y:S04]  /*1ad30*/  LDG.E.U16 R30, desc[UR10][R30.64] ;  /* 0x0000000a1e1e7981 */ /* 0x000ee8000c1e1500 */
[----:B------:R-:W3:Y:S04]  /*1ad40*/  LDG.E.U16 R32, desc[UR10][R32.64] ;  /* 0x0000000a20207981 */ /* 0x000ee8000c1e1500 */
[----:B------:R-:W3:Y:S04]  /*1ad50*/  LDL.64 R88, [R1+0x1018] ;  /* 0x0010180001587983 */ /* 0x000ee80000100a00 */
[----:B------:R0:W3:Y:S02]  /*1ad60*/  LDG.E.U16 R31, desc[UR10][R4.64] ;  /* 0x0000000a041f7981 */ /* 0x0000e4000c1e1500 */
[----:B0-----:R-:W-:-:S02]  /*1ad70*/  IMAD.WIDE R4, R2, 0x2, R86 ;  /* 0x0000000202047825 */ /* 0x001fc400078e0256 */
[----:B------:R-:W3:Y:S04]  /*1ad80*/  LDL.64 R86, [R1+0xfb0] ;  /* 0x000fb00001567983 */ /* 0x000ee80000100a00 */
[----:B------:R4:W3:Y:S04]  /*1ad90*/  LDG.E.U16 R33, desc[UR10][R4.64] ;  /* 0x0000000a04217981 */ /* 0x0008e8000c1e1500 */
[----:B------:R-:W-:Y:S04]  /*1ada0*/  STS.U16 [R71+UR9+0x20480], R42 ;  /* 0x0204802a47007988 */ /* 0x000fe80008000409 */
[----:B------:R0:W-:Y:S01]  /*1adb0*/  STS.U16 [R71+UR9+0x30480], R43 ;  /* 0x0304802b47007988 */ /* 0x0001e20008000409 */
[----:B--2---:R-:W-:-:S03]  /*1adc0*/  IMAD.WIDE R34, R2, 0x2, R84 ;  /* 0x0000000202227825 */ /* 0x004fc600078e0254 */
[----:B------:R-:W2:Y:S04]  /*1add0*/  LDL.64 R84, [R1+0xfa8] ;  /* 0x000fa80001547983 */ /* 0x000ea80000100a00 */
[----:B------:R-:W2:Y:S01]  /*1ade0*/  LDG.E.U16 R34, desc[UR10][R34.64] ;  /* 0x0000000a22227981 */ /* 0x000ea2000c1e1500 */
[----:B----4-:R-:W-:-:S03]  /*1adf0*/  IMAD.WIDE R4, R2, 0x2, R82 ;  /* 0x0000000202047825 */ /* 0x010fc600078e0252 */
[----:B------:R-:W4:Y:S04]  /*1ae00*/  LDL.64 R82, [R1+0xf40] ;  /* 0x000f400001527983 */ /* 0x000f280000100a00 */
[----:B------:R3:W4:Y:S01]  /*1ae10*/  LDG.E.U16 R35, desc[UR10][R4.64] ;  /* 0x0000000a04237981 */ /* 0x000722000c1e1500 */
[----:B-----5:R-:W-:-:S03]  /*1ae20*/  IMAD.WIDE R38, R2, 0x2, R78 ;  /* 0x0000000202267825 */ /* 0x020fc600078e024e */
[----:B------:R-:W5:Y:S01]  /*1ae30*/  LDL.64 R78, [R1+0xee0] ;  /* 0x000ee000014e7983 */ /* 0x000f620000100a00 */
[----:B---3--:R-:W-:-:S03]  /*1ae40*/  IMAD.WIDE R4, R2, 0x2, R80 ;  /* 0x0000000202047825 */ /* 0x008fc600078e0250 */
[----:B------:R-:W3:Y:S04]  /*1ae50*/  LDL.64 R80, [R1+0xf38] ;  /* 0x000f380001507983 */ /* 0x000ee80000100a00 */
[----:B------:R1:W3:Y:S04]  /*1ae60*/  LDG.E.U16 R37, desc[UR10][R4.64] ;  /* 0x0000000a04257981 */ /* 0x0002e8000c1e1500 */
[----:B------:R-:W3:Y:S01]  /*1ae70*/  LDG.E.U16 R38, desc[UR10][R38.64] ;  /* 0x0000000a26267981 */ /* 0x000ee2000c1e1500 */
[----:B0-----:R-:W-:-:S03]  /*1ae80*/  IMAD.WIDE R42, R2, 0x2, R72 ;  /* 0x00000002022a7825 */ /* 0x001fc600078e0248 */
[----:B------:R-:W3:Y:S01]  /*1ae90*/  LDL.64 R72, [R1+0xe80] ;  /* 0x000e800001487983 */ /* 0x000ee20000100a00 */
[----:B-1----:R-:W-:-:S03]  /*1aea0*/  IMAD.WIDE R4, R2, 0x2, R74 ;  /* 0x0000000202047825 */ /* 0x002fc600078e024a */
[----:B------:R0:W-:Y:S04]  /*1aeb0*/  STS.U16 [R71+UR9+0x20080], R44 ;  /* 0x0200802c47007988 */ /* 0x0001e80008000409 */
[----:B------:R1:W3:Y:S04]  /*1aec0*/  LDG.E.U16 R39, desc[UR10][R4.64] ;  /* 0x0000000a04277981 */ /* 0x0002e8000c1e1500 */
[----:B------:R0:W-:Y:S04]  /*1aed0*/  STS.U16 [R71+UR9+0x30080], R50 ;  /* 0x0300803247007988 */ /* 0x0001e80008000409 */
[----:B------:R0:W-:Y:S04]  /*1aee0*/  STS.U16 [R71+UR9+0x20880], R47 ;  /* 0x0208802f47007988 */ /* 0x0001e80008000409 */
[----:B------:R0:W-:Y:S04]  /*1aef0*/  STS.U16 [R71+UR9+0x30880], R49 ;  /* 0x0308803147007988 */ /* 0x0001e80008000409 */
[----:B------:R-:W3:Y:S04]  /*1af00*/  LDL.64 R74, [R1+0xed8] ;  /* 0x000ed800014a7983 */ /* 0x000ee80000100a00 */
[----:B------:R-:W3:Y:S01]  /*1af10*/  LDG.E.U16 R42, desc[UR10][R42.64] ;  /* 0x0000000a2a2a7981 */ /* 0x000ee2000c1e1500 */
[----:B-1----:R-:W-:-:S03]  /*1af20*/  IMAD.WIDE R4, R2, 0x2, R86 ;  /* 0x0000000202047825 */ /* 0x002fc600078e0256 */
[----:B------:R-:W3:Y:S04]  /*1af30*/  LDL.64 R86, [R1+0xdc0] ;  /* 0x000dc00001567983 */ /* 0x000ee80000100a00 */
[----:B0-----:R-:W3:Y:S01]  /*1af40*/  LDG.E.U16 R44, desc[UR10][R4.64] ;  /* 0x0000000a042c7981 */ /* 0x001ee2000c1e1500 */
[----:B------:R-:W-:-:S03]  /*1af50*/  IMAD.WIDE R50, R2, 0x2, R88 ;  /* 0x0000000202327825 */ /* 0x000fc600078e0258 */
[----:B------:R-:W3:Y:S04]  /*1af60*/  LDL.64 R88, [R1+0xe18] ;  /* 0x000e180001587983 */ /* 0x000ee80000100a00 */
[----:B------:R2:W3:Y:S04]  /*1af70*/  LDG.E.U16 R43, desc[UR10][R50.64] ;  /* 0x0000000a322b7981 */ /* 0x0004e8000c1e1500 */
[----:B------:R-:W-:Y:S01]  /*1af80*/  STS.U16 [R71+UR9+0x20c80], R15 ;  /* 0x020c800f47007988 */ /* 0x000fe20008000409 */
[----:B--2---:R-:W-:-:S03]  /*1af90*/  IMAD.WIDE R50, R2, 0x2, R84 ;  /* 0x0000000202327825 */ /* 0x004fc600078e0254 */
[----:B------:R-:W2:Y:S04]  /*1afa0*/  LDL.64 R84, [R1+0xdb8] ;  /* 0x000db80001547983 */ /* 0x000ea80000100a00 */
[----:B------:R-:W2:Y:S04]  /*1afb0*/  LDG.E.U16 R47, desc[UR10][R50.64] ;  /* 0x0000000a322f7981 */ /* 0x000ea8000c1e1500 */
[----:B------:R-:W-:Y:S04]  /*1afc0*/  STS.U16 [R71+UR9+0x30c80], R70 ;  /* 0x030c804647007988 */ /* 0x000fe80008000409 */
[----:B------:R-:W-:Y:S04]  /*1afd0*/  STS.U16 [R71+UR9+0x21080], R52 ;  /* 0x0210803447007988 */ /* 0x000fe80008000409 */
[----:B------:R0:W-:Y:S01]  /*1afe0*/  STS.U16 [R71+UR9+0x31080], R53 ;  /* 0x0310803547007988 */ /* 0x0001e20008000409 */
[----:B----4-:R-:W-:-:S03]  /*1aff0*/  IMAD.WIDE R4, R2, 0x2, R82 ;  /* 0x0000000202047825 */ /* 0x010fc600078e0252 */
[----:B------:R-:W4:Y:S04]  /*1b000*/  LDL.64 R82, [R1+0xd60] ;  /* 0x000d600001527983 */ /* 0x000f280000100a00 */
[----:B------:R5:W4:Y:S02]  /*1b010*/  LDG.E.U16 R49, desc[UR10][R4.64] ;  /* 0x0000000a04317981 */ /* 0x000b24000c1e1500 */
[C---:B-----5:R-:W-:Y:S02]  /*1b020*/  IMAD.WIDE R4, R2.reuse, 0x2, R78 ;  /* 0x0000000202047825 */ /* 0x060fe400078e024e */
[----:B------:R-:W5:Y:S02]  /*1b030*/  LDL.64 R78, [R1+0xd00] ;  /* 0x000d0000014e7983 */ /* 0x000f640000100a00 */
[----:B---3--:R-:W-:-:S02]  /*1b040*/  IMAD.WIDE R50, R2, 0x2, R80 ;  /* 0x0000000202327825 */ /* 0x008fc400078e0250 */
[----:B------:R-:W3:Y:S02]  /*1b050*/  LDL.64 R80, [R1+0xd58] ;  /* 0x000d580001507983 */ /* 0x000ee40000100a00 */
[C---:B0-----:R-:W-:Y:S02]  /*1b060*/  IMAD.WIDE R52, R2.reuse, 0x2, R72 ;  /* 0x0000000202347825 */ /* 0x041fe400078e0248 */
[----:B------:R-:W-:Y:S04]  /*1b070*/  STS.U16 [R71+UR9+0x21480], R54 ;  /* 0x0214803647007988 */ /* 0x000fe80008000409 */
[----:B------:R-:W3:Y:S04]  /*1b080*/  LDL.64 R72, [R1+0xca0] ;  /* 0x000ca00001487983 */ /* 0x000ee80000100a00 */
[----:B------:R0:W-:Y:S04]  /*1b090*/  STS.U16 [R71+UR9+0x31480], R55 ;  /* 0x0314803747007988 */ /* 0x0001e80008000409 */
[----:B------:R-:W-:Y:S04]  /*1b0a0*/  STS.U16 [R71+UR9+0x21880], R56 ;  /* 0x0218803847007988 */ /* 0x000fe80008000409 */
[----:B------:R1:W-:Y:S04]  /*1b0b0*/  STS.U16 [R71+UR9+0x31880], R57 ;  /* 0x0318803947007988 */ /* 0x0003e80008000409 */
[----:B------:R-:W-:Y:S04]  /*1b0c0*/  STS.U16 [R71+UR9+0x21c80], R58 ;  /* 0x021c803a47007988 */ /* 0x000fe80008000409 */
[----:B------:R0:W3:Y:S04]  /*1b0d0*/  LDG.E.U16 R15, desc[UR10][R4.64] ;  /* 0x0000000a040f7981 */ /* 0x0000e8000c1e1500 */
[----:B------:R-:W-:Y:S04]  /*1b0e0*/  STS.U16 [R71+UR9+0x31c80], R59 ;  /* 0x031c803b47007988 */ /* 0x000fe80008000409 */
[----:B------:R-:W-:Y:S01]  /*1b0f0*/  STS.U16 [R71+UR9+0x22080], R60 ;  /* 0x0220803c47007988 */ /* 0x000fe20008000409 */
[----:B0-----:R-:W-:-:S03]  /*1b100*/  IMAD.WIDE R4, R2, 0x2, R74 ;  /* 0x0000000202047825 */ /* 0x001fc600078e024a */
[----:B------:R-:W-:Y:S04]  /*1b110*/  STS.U16 [R71+UR9+0x32080], R61 ;  /* 0x0320803d47007988 */ /* 0x000fe80008000409 */
[----:B------:R-:W3:Y:S01]  /*1b120*/  LDG.E.U16 R50, desc[UR10][R50.64] ;  /* 0x0000000a32327981 */ /* 0x000ee2000c1e1500 */
[----:B------:R-:W-:-:S03]  /*1b130*/  IMAD.WIDE R54, R2, 0x2, R90 ;  /* 0x0000000202367825 */ /* 0x000fc600078e025a */
[----:B------:R-:W3:Y:S01]  /*1b140*/  LDG.E.U16 R52, desc[UR10][R52.64] ;  /* 0x0000000a34347981 */ /* 0x000ee2000c1e1500 */
[----:B-1----:R-:W-:-:S03]  /*1b150*/  IMAD.WIDE R56, R2, 0x2, R86 ;  /* 0x0000000202387825 */ /* 0x002fc600078e0256 */
[----:B------:R-:W3:Y:S04]  /*1b160*/  LDG.E.U16 R54, desc[UR10][R54.64] ;  /* 0x0000000a36367981 */ /* 0x000ee8000c1e1500 */
[----:B------:R0:W3:Y:S04]  /*1b170*/  LDG.E.U16 R51, desc[UR10][R4.64] ;  /* 0x0000000a04337981 */ /* 0x0000e8000c1e1500 */
[----:B------:R-:W3:Y:S04]  /*1b180*/  LDG.E.U16 R56, desc[UR10][R56.64] ;  /* 0x0000000a38387981 */ /* 0x000ee8000c1e1500 */
[----:B------:R-:W3:Y:S01]  /*1b190*/  LDL.64 R74, [R1+0xcf8] ;  /* 0x000cf800014a7983 */ /* 0x000ee20000100a00 */
[----:B0-----:R-:W-:-:S03]  /*1b1a0*/  IMAD.WIDE R4, R2, 0x2, R92 ;  /* 0x0000000202047825 */ /* 0x001fc600078e025c */
[----:B------:R0:W-:Y:S04]  /*1b1b0*/  STS.U16 [R71+UR9+0x22480], R69 ;  /* 0x0224804547007988 */ /* 0x0001e80008000409 */
[----:B------:R1:W3:Y:S01]  /*1b1c0*/  LDG.E.U16 R53, desc[UR10][R4.64] ;  /* 0x0000000a04357981 */ /* 0x0002e2000c1e1500 */
[----:B------:R-:W-:-:S03]  /*1b1d0*/  LOP3.LUT R70, R133, 0x20, RZ, 0x3c, !PT ;  /* 0x0000002085467812 */ /* 0x000fc600078e3cff */
[----:B------:R-:W3:Y:S01]  /*1b1e0*/  LDL.64 R92, [R1+0xf30] ;  /* 0x000f3000015c7983 */ /* 0x000ee20000100a00 */
[----:B0-----:R-:W0:Y:S01]  /*1b1f0*/  LDC R69, c[0x0][0x3c4] ;  /* 0x0000f100ff457b82 */ /* 0x001e220000000800 */
[C---:B-1----:R-:W-:Y:S02]  /*1b200*/  IMAD.WIDE R4, R2.reuse, 0x2, R88 ;  /* 0x0000000202047825 */ /* 0x042fe400078e0258 */
[----:B------:R-:W-:Y:S04]  /*1b210*/  STS.U16 [R71+UR9+0x32480], R66 ;  /* 0x0324804247007988 */ /* 0x000fe80008000409 */
[----:B------:R2:W3:Y:S04]  /*1b220*/  LDG.E.U16 R55, desc[UR10][R4.64] ;  /* 0x0000000a04377981 */ /* 0x0004e8000c1e1500 */
[----:B------:R-:W3:Y:S01]  /*1b230*/  LDL.64 R88, [R1+0xfa0] ;  /* 0x000fa00001587983 */ /* 0x000ee20000100a00 */
[----:B--2---:R-:W-:-:S03]  /*1b240*/  IMAD.WIDE R4, R2, 0x2, R84 ;  /* 0x0000000202047825 */ /* 0x004fc600078e0254 */
[----:B------:R-:W-:Y:S04]  /*1b250*/  STS.U16 [R71+UR9+0x22880], R67 ;  /* 0x0228804347007988 */ /* 0x000fe80008000409 */
[----:B------:R3:W2:Y:S04]  /*1b260*/  LDG.E.U16 R57, desc[UR10][R4.64] ;  /* 0x0000000a04397981 */ /* 0x0006a8000c1e1500 */
[----:B------:R-:W-:Y:S04]  /*1b270*/  STS.U16 [R71+UR9+0x32880], R68 ;  /* 0x0328804447007988 */ /* 0x000fe80008000409 */
[----:B------:R1:W-:Y:S04]  /*1b280*/  STS.U16 [R71+UR9+0x22c80], R46 ;  /* 0x022c802e47007988 */ /* 0x0003e80008000409 */
[----:B------:R0:W-:Y:S04]  /*1b290*/  STS.U16 [R71+UR9+0x32c80], R48 ;  /* 0x032c803047007988 */ /* 0x0001e80008000409 */
[----:B------:R-:W-:Y:S01]  /*1b2a0*/  STS.U16 [R71+UR9+0x23080], R62 ;  /* 0x0230803e47007988 */ /* 0x000fe20008000409 */
[----:B-1----:R-:W1:Y:S03]  /*1b2b0*/  LDC R46, c[0x0][0x3c4] ;  /* 0x0000f100ff2e7b82 */ /* 0x002e660000000800 */
[----:B------:R-:W-:Y:S04]  /*1b2c0*/  STS.U16 [R71+UR9+0x33080], R63 ;  /* 0x0330803f47007988 */ /* 0x000fe80008000409 */
[----:B------:R-:W-:Y:S01]  /*1b2d0*/  STS.U16 [R71+UR9+0x23480], R64 ;  /* 0x0234804047007988 */ /* 0x000fe20008000409 */
[----:B0-----:R-:W0:Y:S03]  /*1b2e0*/  LDC R48, c[0x0][0x3c4] ;  /* 0x0000f100ff307b82 */ /* 0x001e260000000800 */
[----:B------:R-:W-:Y:S04]  /*1b2f0*/  STS.U16 [R71+UR9+0x33480], R65 ;  /* 0x0334804147007988 */ /* 0x000fe80008000409 */
[----:B------:R-:W-:Y:S04]  /*1b300*/  STS.U16 [R71+UR9+0x23880], R40 ;  /* 0x0238802847007988 */ /* 0x000fe80008000409 */
[----:B------:R-:W-:Y:S04]  /*1b310*/  STS.U16 [R71+UR9+0x33880], R41 ;  /* 0x0338802947007988 */ /* 0x000fe80008000409 */
[----:B------:R-:W-:Y:S04]  /*1b320*/  STS.U16 [R71+UR9+0x23c80], R12 ;  /* 0x023c800c47007988 */ /* 0x000fe80008000409 */
[----:B------:R-:W-:Y:S04]  /*1b330*/  STS.U16 [R71+UR9+0x33c80], R13 ;  /* 0x033c800d47007988 */ /* 0x000fe80008000409 */
[----:B------:R1:W-:Y:S04]  /*1b340*/  STS.U16 [R70+UR9+0x20100], R45 ;  /* 0x0201002d46007988 */ /* 0x0003e80008000409 */
[----:B------:R-:W2:Y:S04]  /*1b350*/  LDL.64 R84, [R1+0xc40] ;  /* 0x000c400001547983 */ /* 0x000ea80000100a00 */
[----:B-1----:R-:W2:Y:S01]  /*1b360*/  LDL.64 R70, [R1+0xbd8] ;  /* 0x000bd80001467983 */ /* 0x002ea20000100a00 */
[----:B----4-:R-:W-:-:S03]  /*1b370*/  IMAD.WIDE R58, R2, 0x2, R82 ;  /* 0x00000002023a7825 */ /* 0x010fc600078e0252 */
[----:B------:R-:W4:Y:S04]  /*1b380*/  LDL.64 R82, [R1+0xbe0] ;  /* 0x000be00001527983 */ /* 0x000f280000100a00 */
[----:B------:R-:W4:Y:S01]  /*1b390*/  LDG.E.U16 R58, desc[UR10][R58.64] ;  /* 0x0000000a3a3a7981 */ /* 0x000f22000c1e1500 */
[----:B-----5:R-:W-:-:S03]  /*1b3a0*/  IMAD.WIDE R60, R2, 0x2, R78 ;  /* 0x00000002023c7825 */ /* 0x020fc600078e024e */
[----:B------:R-:W5:Y:S01]  /*1b3b0*/  LDL.64 R78, [R1+0xc98] ;  /* 0x000c9800014e7983 */ /* 0x000f620000100a00 */
[----:B---3--:R-:W-:-:S03]  /*1b3c0*/  IMAD.WIDE R4, R2, 0x2, R80 ;  /* 0x0000000202047825 */ /* 0x008fc600078e0250 */
[----:B------:R-:W3:Y:S04]  /*1b3d0*/  LDL.64 R80, [R1+0xb80] ;  /* 0x000b800001507983 */ /* 0x000ee80000100a00 */
[----:B------:R-:W3:Y:S04]  /*1b3e0*/  LDG.E.U16 R59, desc[UR10][R4.64] ;  /* 0x0000000a043b7981 */ /* 0x000ee8000c1e1500 */
[----:B------:R1:W3:Y:S01]  /*1b3f0*/  LDG.E.U16 R60, desc[UR10][R60.64] ;  /* 0x0000000a3c3c7981 */ /* 0x0002e2000c1e1500 */
[----:B------:R-:W-:Y:S01]  /*1b400*/  IMAD R62, R69, 0x3, RZ ;  /* 0x00000003453e7824 */ /* 0x000fe200078e02ff */
[----:B-1----:R-:W1:Y:S01]  /*1b410*/  LDC R61, c[0x0][0x3c4] ;  /* 0x0000f100ff3d7b82 */ /* 0x002e620000000800 */
[----:B------:R-:W-:-:S02]  /*1b420*/  IMAD.WIDE R4, R2, 0x2, R72 ;  /* 0x0000000202047825 */ /* 0x000fc400078e0248 */
[----:B------:R-:W3:Y:S02]  /*1b430*/  LDL.64 R72, [R1+0xc38] ;  /* 0x000c380001487983 */ /* 0x000ee40000100a00 */
[----:B------:R-:W-:Y:S02]  /*1b440*/  IMAD R64, R46, 0x5, RZ ;  /* 0x000000052e407824 */ /* 0x000fe400078e02ff */
[--C-:B------:R-:W-:Y:S01]  /*1b450*/  IMAD.WIDE R40, R62, 0x2, R136.reuse ;  /* 0x000000023e287825 */ /* 0x100fe200078e0288 */
[----:B------:R0:W4:Y:S03]  /*1b460*/  LDG.E.U16 R87, desc[UR10][R4.64] ;  /* 0x0000000a04577981 */ /* 0x000126000c1e1500 */
[----:B------:R-:W-:-:S04]  /*1b470*/  IMAD.WIDE R66, R64, 0x2, R136 ;  /* 0x0000000240427825 */ /* 0x000fc800078e0288 */
[----:B------:R-:W-:-:S04]  /*1b480*/  IMAD.WIDE R62, R62, 0x2, R134 ;  /* 0x000000023e3e7825 */ /* 0x000fc800078e0286 */
[----:B-1----:R-:W-:Y:S02]  /*1b490*/  IMAD.SHL.U32 R12, R61, 0x4, RZ ;  /* 0x000000043d0c7824 */ /* 0x002fe400078e00ff */
[----:B------:R-:W-:-:S04]  /*1b4a0*/  IMAD.WIDE R64, R64, 0x2, R134 ;  /* 0x0000000240407825 */ /* 0x000fc800078e0286 */
[----:B0-----:R-:W-:-:S04]  /*1b4b0*/  IMAD.WIDE R4, R76, 0x2, R134 ;  /* 0x000000024c047825 */ /* 0x001fc800078e0286 */
[----:B------:R-:W-:-:S04]  /*1b4c0*/  IMAD.WIDE R76, R12, 0x2, R136 ;  /* 0x000000020c4c7825 */ /* 0x000fc800078e0288 */
[----:B------:R-:W-:-:S04]  /*1b4d0*/  IMAD.WIDE R40, R2, 0x2, R40 ;  /* 0x0000000202287825 */ /* 0x000fc800078e0228 */
[----:B------:R-:W-:Y:S02]  /*1b4e0*/  IMAD.WIDE R12, R12, 0x2, R134 ;  /* 0x000000020c0c7825 */ /* 0x000fe400078e0286 */
[----:B------:R-:W4:Y:S02]  /*1b4f0*/  LDG.E.U16 R40, desc[UR10][R40.64] ;  /* 0x0000000a28287981 */ /* 0x000f24000c1e1500 */
[----:B------:R-:W-:-:S04]  /*1b500*/  IMAD.WIDE R62, R2, 0x2, R62 ;  /* 0x00000002023e7825 */ /* 0x000fc800078e023e */
[----:B------:R-:W-:-:S04]  /*1b510*/  IMAD.WIDE R64, R2, 0x2, R64 ;  /* 0x0000000202407825 */ /* 0x000fc800078e0240 */
[C---:B------:R-:W-:Y:S01]  /*1b520*/  IMAD.WIDE R12, R2.reuse, 0x2, R12 ;  /* 0x00000002020c7825 */ /* 0x040fe200078e020c */
[----:B------:R0:W4:Y:S04]  /*1b530*/  LDG.E.U16 R41, desc[UR10][R62.64] ;  /* 0x0000000a3e297981 */ /* 0x000128000c1e1500 */
[----:B------:R-:W4:Y:S01]  /*1b540*/  LDG.E.U16 R45, desc[UR10][R64.64] ;  /* 0x0000000a402d7981 */ /* 0x000f22000c1e1500 */
[----:B------:R-:W-:-:S03]  /*1b550*/  IMAD.WIDE R90, R2, 0x2, R74 ;  /* 0x00000002025a7825 */ /* 0x000fc600078e024a */
[----:B------:R1:W4:Y:S01]  /*1b560*/  LDG.E.U16 R75, desc[UR10][R12.64] ;  /* 0x0000000a0c4b7981 */ /* 0x000322000c1e1500 */
[----:B0-----:R-:W-:Y:S02]  /*1b570*/  IMAD R62, R48, 0x6, RZ ;  /* 0x00000006303e7824 */ /* 0x001fe400078e02ff */
[----:B------:R-:W-:Y:S01]  /*1b580*/  IMAD.WIDE R66, R2, 0x2, R66 ;  /* 0x0000000202427825 */ /* 0x000fe200078e0242 */
[----:B------:R-:W4:Y:S04]  /*1b590*/  LDG.E.U16 R90, desc[UR10][R90.64] ;  /* 0x0000000a5a5a7981 */ /* 0x000f28000c1e1500 */
[----:B------:R-:W4:Y:S01]  /*1b5a0*/  LDG.E.U16 R46, desc[UR10][R66.64] ;  /* 0x0000000a422e7981 */ /* 0x000f22000c1e1500 */
[----:B-1----:R-:W-:-:S04]  /*1b5b0*/  IMAD.WIDE R12, R62, 0x2, R136 ;  /* 0x000000023e0c7825 */ /* 0x002fc800078e0288 */
[----:B------:R-:W-:-:S04]  /*1b5c0*/  IMAD.WIDE R62, R62, 0x2, R134 ;  /* 0x000000023e3e7825 */ /* 0x000fc800078e0286 */
[----:B------:R-:W-:-:S04]  /*1b5d0*/  IMAD.WIDE R12, R2, 0x2, R12 ;  /* 0x00000002020c7825 */ /* 0x000fc800078e020c */
[C---:B------:R-:W-:Y:S02]  /*1b5e0*/  IMAD.WIDE R62, R2.reuse, 0x2, R62 ;  /* 0x00000002023e7825 */ /* 0x040fe400078e023e */
[----:B------:R-:W4:Y:S04]  /*1b5f0*/  LDG.E.U16 R13, desc[UR10][R12.64] ;  /* 0x0000000a0c0d7981 */ /* 0x000f28000c1e1500 */
[----:B------:R2:W4:Y:S02]  /*1b600*/  LDG.E.U16 R12, desc[UR10][R62.64] ;  /* 0x0000000a3e0c7981 */ /* 0x000524000c1e1500 */
[C---:B--2---:R-:W-:Y:S02]  /*1b610*/  IMAD.WIDE R62, R2.reuse, 0x2, R70 ;  /* 0x00000002023e7825 */ /* 0x044fe400078e0246 */
[----:B------:R-:W2:Y:S02]  /*1b620*/  LDL.64 R70, [R1+0xf98] ;  /* 0x000f980001467983 */ /* 0x000ea40000100a00 */
[----:B------:R-:W-:-:S05]  /*1b630*/  IMAD.WIDE R66, R2, 0x2, R84 ;  /* 0x0000000202427825 */ /* 0x000fca00078e0254 */
[----:B------:R-:W2:Y:S04]  /*1b640*/  LDG.E.U16 R85, desc[UR10][R66.64] ;  /* 0x0000000a42557981 */ /* 0x000ea8000c1e1500 */
[----:B------:R-:W2:Y:S01]  /*1b650*/  LDL.64 R66, [R1+0xec8] ;  /* 0x000ec80001427983 */ /* 0x000ea20000100a00 */
[----:B-----5:R-:W-:-:S03]  /*1b660*/  IMAD.WIDE R68, R2, 0x2, R78 ;  /* 0x0000000202447825 */ /* 0x020fc600078e024e */
[----:B------:R-:W5:Y:S04]  /*1b670*/  LDL.64 R78, [R1+0xb78] ;  /* 0x000b7800014e7983 */ /* 0x000f680000100a00 */
[----:B------:R-:W2:Y:S04]  /*1b680*/  LDG.E.U16 R86, desc[UR10][R68.64] ;  /* 0x0000000a44567981 */ /* 0x000ea8000c1e1500 */
[----:B------:R-:W2:Y:S01]  /*1b690*/  LDL.64 R68, [R1+0xf28] ;  /* 0x000f280001447983 */ /* 0x000ea20000100a00 */
[----:B---3--:R-:W-:-:S03]  /*1b6a0*/  IMAD.WIDE R64, R2, 0x2, R72 ;  /* 0x0000000202407825 */ /* 0x008fc600078e0248 */
[----:B------:R-:W3:Y:S04]  /*1b6b0*/  LDL.64 R72, [R1+0x1008] ;  /* 0x0010080001487983 */ /* 0x000ee80000100a00 */
[----:B------:R4:W2:Y:S02]  /*1b6c0*/  LDG.E.U16 R84, desc[UR10][R64.64] ;  /* 0x0000000a40547981 */ /* 0x0008a4000c1e1500 */
[C---:B----4-:R-:W-:Y:S02]  /*1b6d0*/  IMAD.WIDE R64, R2.reuse, 0x2, R82 ;  /* 0x0000000202407825 */ /* 0x050fe400078e0252 */
[----:B------:R0:W4:Y:S02]  /*1b6e0*/  LDG.E.U16 R82, desc[UR10][R62.64] ;  /* 0x0000000a3e527981 */ /* 0x000124000c1e1500 */
[----:B------:R-:W-:-:S02]  /*1b6f0*/  IMAD.WIDE R76, R2, 0x2, R76 ;  /* 0x00000002024c7825 */ /* 0x000fc400078e024c */
[----:B------:R-:W2:Y:S04]  /*1b700*/  LDG.E.U16 R83, desc[UR10][R64.64] ;  /* 0x0000000a40537981 */ /* 0x000ea8000c1e1500 */
[----:B------:R-:W2:Y:S01]  /*1b710*/  LDG.E.U16 R76, desc[UR10][R76.64] ;  /* 0x0000000a4c4c7981 */ /* 0x000ea2000c1e1500 */
[----:B0-----:R-:W-:-:S03]  /*1b720*/  IMAD.WIDE R62, R2, 0x2, R80 ;  /* 0x00000002023e7825 */ /* 0x001fc600078e0250 */
[----:B------:R-:W2:Y:S04]  /*1b730*/  LDL.64 R64, [R1+0xe10] ;  /* 0x000e100001407983 */ /* 0x000ea80000100a00 */
[----:B------:R0:W2:Y:S02]  /*1b740*/  LDG.E.U16 R81, desc[UR10][R62.64] ;  /* 0x0000000a3e517981 */ /* 0x0000a4000c1e1500 */
[C---:B0-----:R-:W-:Y:S02]  /*1b750*/  IMAD.WIDE R62, R2.reuse, 0x2, R104 ;  /* 0x00000002023e7825 */ /* 0x041fe400078e0268 */
[----:B------:R-:W2:Y:S04]  /*1b760*/  LDL.64 R104, [R1+0xce8] ;  /* 0x000ce80001687983 */ /* 0x000ea80000100a00 */
[----:B------:R0:W2:Y:S02]  /*1b770*/  LDG.E.U16 R80, desc[UR10][R62.64] ;  /* 0x0000000a3e507981 */ /* 0x0000a4000c1e1500 */
[----:B0-----:R-:W-:-:S02]  /*1b780*/  IMAD.WIDE R62, R2, 0x2, R96 ;  /* 0x00000002023e7825 */ /* 0x001fc400078e0260 */
[----:B------:R-:W2:Y:S02]  /*1b790*/  LDL.64 R96, [R1+0xe70] ;  /* 0x000e700001607983 */ /* 0x000ea40000100a00 */
[----:B-----5:R-:W-:-:S06]  /*1b7a0*/  IMAD.WIDE R78, R2, 0x2, R78 ;  /* 0x00000002024e7825 */ /* 0x020fcc00078e024e */
[----:B------:R-:W5:Y:S04]  /*1b7b0*/  LDG.E.U16 R78, desc[UR10][R78.64] ;  /* 0x0000000a4e4e7981 */ /* 0x000f68000c1e1500 */
[----:B------:R0:W4:Y:S02]  /*1b7c0*/  LDG.E.U16 R79, desc[UR10][R62.64] ;  /* 0x0000000a3e4f7981 */ /* 0x000124000c1e1500 */
[C---:B0-----:R-:W-:Y:S02]  /*1b7d0*/  IMAD.WIDE R62, R2.reuse, 0x2, R102 ;  /* 0x00000002023e7825 */ /* 0x041fe400078e0266 */
[----:B------:R-:W4:Y:S04]  /*1b7e0*/  LDL.64 R102, [R1+0xd48] ;  /* 0x000d480001667983 */ /* 0x000f280000100a00 */
[----:B------:R0:W4:Y:S02]  /*1b7f0*/  LDG.E.U16 R48, desc[UR10][R62.64] ;  /* 0x0000000a3e307981 */ /* 0x000124000c1e1500 */
[----:B0-----:R-:W-:-:S02]  /*1b800*/  IMAD.WIDE R62, R2, 0x2, R98 ;  /* 0x00000002023e7825 */ /* 0x001fc400078e0262 */
[----:B------:R-:W4:Y:S04]  /*1b810*/  LDL.64 R98, [R1+0xe68] ;  /* 0x000e680001627983 */ /* 0x000f280000100a00 */
[----:B------:R0:W5:Y:S02]  /*1b820*/  LDG.E.U16 R77, desc[UR10][R62.64] ;  /* 0x0000000a3e4d7981 */ /* 0x000164000c1e1500 */
[C---:B0-----:R-:W-:Y:S02]  /*1b830*/  IMAD.WIDE R62, R2.reuse, 0x2, R100 ;  /* 0x00000002023e7825 */ /* 0x041fe400078e0264 */
[----:B------:R-:W5:Y:S04]  /*1b840*/  LDL.64 R100, [R1+0xdb0] ;  /* 0x000db00001647983 */ /* 0x000f680000100a00 */
[----:B------:R3:W5:Y:S02]  /*1b850*/  LDG.E.U16 R74, desc[UR10][R62.64] ;  /* 0x0000000a3e4a7981 */ /* 0x000764000c1e1500 */
[----:B---3--:R-:W-:-:S05]  /*1b860*/  IMAD.WIDE R62, R2, 0x2, R72 ;  /* 0x00000002023e7825 */ /* 0x008fca00078e0248 */
[----:B------:R0:W3:Y:S02]  /*1b870*/  LDG.E.U16 R73, desc[UR10][R62.64] ;  /* 0x0000000a3e497981 */ /* 0x0000e4000c1e1500 */
[C---:B0-----:R-:W-:Y:S02]  /*1b880*/  IMAD.WIDE R62, R2.reuse, 0x2, R88 ;  /* 0x00000002023e7825 */ /* 0x041fe400078e0258 */
[----:B------:R-:W3:Y:S04]  /*1b890*/  LDL.64 R88, [R1+0xda8] ;  /* 0x000da80001587983 */ /* 0x000ee80000100a00 */
[----:B------:R2:W3:Y:S02]  /*1b8a0*/  LDG.E.U16 R72, desc[UR10][R62.64] ;  /* 0x0000000a3e487981 */ /* 0x0004e4000c1e1500 */
[----:B--2---:R-:W-:-:S05]  /*1b8b0*/  IMAD.WIDE R62, R2, 0x2, R70 ;  /* 0x00000002023e7825 */ /* 0x004fca00078e0246 */
[----:B------:R0:W2:Y:S02]  /*1b8c0*/  LDG.E.U16 R71, desc[UR10][R62.64] ;  /* 0x0000000a3e477981 */ /* 0x0000a4000c1e1500 */
[C---:B0-----:R-:W-:Y:S02]  /*1b8d0*/  IMAD.WIDE R62, R2.reuse, 0x2, R92 ;  /* 0x00000002023e7825 */ /* 0x041fe400078e025c */
[----:B------:R-:W2:Y:S04]  /*1b8e0*/  LDL.64 R92, [R1+0xcf0] ;  /* 0x000cf000015c7983 */ /* 0x000ea80000100a00 */
[----:B------:R0:W2:Y:S02]  /*1b8f0*/  LDG.E.U16 R70, desc[UR10][R62.64] ;  /* 0x0000000a3e467981 */ /* 0x0000a4000c1e1500 */
[----:B0-----:R-:W-:-:S05]  /*1b900*/  IMAD.WIDE R62, R2, 0x2, R68 ;  /* 0x00000002023e7825 */ /* 0x001fca00078e0244 */
[----:B------:R0:W2:Y:S02]  /*1b910*/  LDG.E.U16 R69, desc[UR10][R62.64] ;  /* 0x0000000a3e457981 */ /* 0x0000a4000c1e1500 */
[C---:B0-----:R-:W-:Y:S02]  /*1b920*/  IMAD.WIDE R62, R2.reuse, 0x2, R94 ;  /* 0x00000002023e7825 */ /* 0x041fe400078e025e */
[----:B------:R-:W2:Y:S04]  /*1b930*/  LDL.64 R94, [R1+0xc90] ;  /* 0x000c9000015e7983 */ /* 0x000ea80000100a00 */
[----:B------:R0:W2:Y:S02]  /*1b940*/  LDG.E.U16 R68, desc[UR10][R62.64] ;  /* 0x0000000a3e447981 */ /* 0x0000a4000c1e1500 */
[----:B0-----:R-:W-:-:S05]  /*1b950*/  IMAD.WIDE R62, R2, 0x2, R66 ;  /* 0x00000002023e7825 */ /* 0x001fca00078e0242 */
[----:B------:R0:W2:Y:S02]  /*1b960*/  LDG.E.U16 R67, desc[UR10][R62.64] ;  /* 0x0000000a3e437981 */ /* 0x0000a4000c1e1500 */
[C---:B0-----:R-:W-:Y:S02]  /*1b970*/  IMAD.WIDE R62, R2.reuse, 0x2, R96 ;  /* 0x00000002023e7825 */ /* 0x041fe400078e0260 */
[----:B------:R-:W2:Y:S02]  /*1b980*/  LDL.64 R96, [R1+0xc30] ;  /* 0x000c300001607983 */ /* 0x000ea40000100a00 */
[C---:B------:R-:W-:Y:S02]  /*1b990*/  IMAD.WIDE R4, R2.reuse, 0x2, R4 ;  /* 0x0000000202047825 */ /* 0x040fe400078e0204 */
[----:B------:R4:W2:Y:S04]  /*1b9a0*/  LDG.E.U16 R66, desc[UR10][R62.64] ;  /* 0x0000000a3e427981 */ /* 0x0008a8000c1e1500 */
[----:B------:R-:W2:Y:S01]  /*1b9b0*/  LDG.E.U16 R4, desc[UR10][R4.64] ;  /* 0x0000000a04047981 */ /* 0x000ea2000c1e1500 */
[----:B----4-:R-:W-:-:S03]  /*1b9c0*/  IMAD.WIDE R62, R2, 0x2, R98 ;  /* 0x00000002023e7825 */ /* 0x010fc600078e0262 */
[----:B------:R-:W4:Y:S04]  /*1b9d0*/  LDL.64 R98, [R1+0xbd0] ;  /* 0x000bd00001627983 */ /* 0x000f280000100a00 */
[----:B------:R0:W4:Y:S02]  /*1b9e0*/  LDG.E.U16 R5, desc[UR10][R62.64] ;  /* 0x0000000a3e057981 */ /* 0x000124000c1e1500 */
[----:B0-----:R-:W-:-:S05]  /*1b9f0*/  IMAD.WIDE R62, R2, 0x2, R64 ;  /* 0x00000002023e7825 */ /* 0x001fca00078e0240 */
[----:B------:R0:W4:Y:S02]  /*1ba00*/  LDG.E.U16 R65, desc[UR10][R62.64] ;  /* 0x0000000a3e417981 */ /* 0x000124000c1e1500 */
[C---:B0-----:R-:W-:Y:S02]  /*1ba10*/  IMAD.WIDE R62, R2.reuse, 0x2, R108 ;  /* 0x00000002023e7825 */ /* 0x041fe400078e026c */
[----:B------:R-:W4:Y:S04]  /*1ba20*/  LDL.64 R108, [R1+0xbc8] ;  /* 0x000bc800016c7983 */ /* 0x000f280000100a00 */
[----:B------:R5:W4:Y:S02]  /*1ba30*/  LDG.E.U16 R64, desc[UR10][R62.64] ;  /* 0x0000000a3e407981 */ /* 0x000b24000c1e1500 */
[----:B-----5:R-:W-:-:S02]  /*1ba40*/  IMAD.WIDE R62, R2, 0x2, R100 ;  /* 0x00000002023e7825 */ /* 0x020fc400078e0264 */
[----:B------:R-:W5:Y:S02]  /*1ba50*/  LDL.64 R100, [R1+0xb70] ;  /* 0x000b700001647983 */ /* 0x000f640000100a00 */
[C---:B---3--:R-:W-:Y:S02]  /*1ba60*/  IMAD.WIDE R88, R2.reuse, 0x2, R88 ;  /* 0x0000000202587825 */ /* 0x048fe400078e0258 */
[----:B------:R-:W3:Y:S04]  /*1ba70*/  LDG.E.U16 R63, desc[UR10][R62.64] ;  /* 0x0000000a3e3f7981 */ /* 0x000ee8000c1e1500 */
[----:B------:R0:W3:Y:S02]  /*1ba80*/  LDG.E.U16 R62, desc[UR10][R88.64] ;  /* 0x0000000a583e7981 */ /* 0x0000e4000c1e1500 */
[----:B0-----:R-:W-:-:S02]  /*1ba90*/  IMAD.WIDE R88, R2, 0x2, R110 ;  /* 0x0000000202587825 */ /* 0x001fc400078e026e */
[----:B------:R-:W3:Y:S04]  /*1baa0*/  LDL.64 R110, [R1+0xb68] ;  /* 0x000b6800016e7983 */ /* 0x000ee80000100a00 */
        /* <DEDUP_REMOVED lines=19> */
[----:B----4-:R-:W-:-:S05]  /*1bbe0*/  IMAD.WIDE R88, R2, 0x2, R98 ;  /* 0x0000000202587825 */ /* 0x010fca00078e0262 */
[----:B------:R0:W4:Y:S02]  /*1bbf0*/  LDG.E.U16 R98, desc[UR10][R88.64] ;  /* 0x0000000a58627981 */ /* 0x000124000c1e1500 */
[C---:B0-----:R-:W-:Y:S02]  /*1bc00*/  IMAD.WIDE R88, R2.reuse, 0x2, R108 ;  /* 0x0000000202587825 */ /* 0x041fe400078e026c */
[----:B------:R-:W4:Y:S04]  /*1bc10*/  LDL.64 R108, [R1+0xf90] ;  /* 0x000f9000016c7983 */ /* 0x000f280000100a00 */
[----:B------:R5:W4:Y:S02]  /*1bc20*/  LDG.E.U16 R99, desc[UR10][R88.64] ;  /* 0x0000000a58637981 */ /* 0x000b24000c1e1500 */
[----:B-----5:R-:W-:-:S05]  /*1bc30*/  IMAD.WIDE R88, R2, 0x2, R100 ;  /* 0x0000000202587825 */ /* 0x020fca00078e0264 */
[----:B------:R3:W5:Y:S02]  /*1bc40*/  LDG.E.U16 R100, desc[UR10][R88.64] ;  /* 0x0000000a58647981 */ /* 0x000764000c1e1500 */
[C---:B---3--:R-:W-:Y:S02]  /*1bc50*/  IMAD.WIDE R88, R2.reuse, 0x2, R110 ;  /* 0x0000000202587825 */ /* 0x048fe400078e026e */
[----:B------:R-:W3:Y:S04]  /*1bc60*/  LDL.64 R110, [R1+0xf20] ;  /* 0x000f2000016e7983 */ /* 0x000ee80000100a00 */
[----:B------:R0:W5:Y:S02]  /*1bc70*/  LDG.E.U16 R101, desc[UR10][R88.64] ;  /* 0x0000000a58657981 */ /* 0x000164000c1e1500 */
[----:B0-----:R-:W-:-:S05]  /*1bc80*/  IMAD.WIDE R88, R2, 0x2, R102 ;  /* 0x0000000202587825 */ /* 0x001fca00078e0266 */
[----:B------:R0:W5:Y:S02]  /*1bc90*/  LDG.E.U16 R102, desc[UR10][R88.64] ;  /* 0x0000000a58667981 */ /* 0x000164000c1e1500 */
[C---:B0-----:R-:W-:Y:S02]  /*1bca0*/  IMAD.WIDE R88, R2.reuse, 0x2, R112 ;  /* 0x0000000202587825 */ /* 0x041fe400078e0270 */
[----:B------:R-:W5:Y:S04]  /*1bcb0*/  LDL.64 R112, [R1+0xec0] ;  /* 0x000ec00001707983 */ /* 0x000f680000100a00 */
[----:B------:R2:W5:Y:S02]  /*1bcc0*/  LDG.E.U16 R103, desc[UR10][R88.64] ;  /* 0x0000000a58677981 */ /* 0x000564000c1e1500 */
        /* <DEDUP_REMOVED lines=15> */
[----:B---3--:R-:W-:-:S05]  /*1bdc0*/  IMAD.WIDE R88, R2, 0x2, R110 ;  /* 0x0000000202587825 */ /* 0x008fca00078e026e */
[----:B------:R0:W3:Y:S02]  /*1bdd0*/  LDG.E.U16 R110, desc[UR10][R88.64] ;  /* 0x0000000a586e7981 */ /* 0x0000e4000c1e1500 */
[C---:B0-----:R-:W-:Y:S02]  /*1bde0*/  IMAD.WIDE R88, R2.reuse, 0x2, R118 ;  /* 0x0000000202587825 */ /* 0x041fe400078e0276 */
[----:B------:R-:W3:Y:S04]  /*1bdf0*/  LDL.64 R118, [R1+0xda0] ;  /* 0x000da00001767983 */ /* 0x000ee80000100a00 */
[----:B------:R5:W3:Y:S02]  /*1be00*/  LDG.E.U16 R111, desc[UR10][R88.64] ;  /* 0x0000000a586f7981 */ /* 0x000ae4000c1e1500 */
[----:B-----5:R-:W-:-:S05]  /*1be10*/  IMAD.WIDE R88, R2, 0x2, R112 ;  /* 0x0000000202587825 */ /* 0x020fca00078e0270 */
[----:B------:R2:W5:Y:S02]  /*1be20*/  LDG.E.U16 R112, desc[UR10][R88.64] ;  /* 0x0000000a58707981 */ /* 0x000564000c1e1500 */
[C---:B--2---:R-:W-:Y:S02]  /*1be30*/  IMAD.WIDE R88, R2.reuse, 0x2, R120 ;  /* 0x0000000202587825 */ /* 0x044fe400078e0278 */
[----:B------:R-:W2:Y:S04]  /*1be40*/  LDL.64 R120, [R1+0xd40] ;  /* 0x000d400001787983 */ /* 0x000ea80000100a00 */
[----:B------:R0:W5:Y:S02]  /*1be50*/  LDG.E.U16 R113, desc[UR10][R88.64] ;  /* 0x0000000a58717981 */ /* 0x000164000c1e1500 */
[----:B0-----:R-:W-:-:S05]  /*1be60*/  IMAD.WIDE R88, R2, 0x2, R114 ;  /* 0x0000000202587825 */ /* 0x001fca00078e0272 */
[----:B------:R0:W5:Y:S02]  /*1be70*/  LDG.E.U16 R114, desc[UR10][R88.64] ;  /* 0x0000000a58727981 */ /* 0x000164000c1e1500 */
[C---:B0-----:R-:W-:Y:S02]  /*1be80*/  IMAD.WIDE R88, R2.reuse, 0x2, R122 ;  /* 0x0000000202587825 */ /* 0x041fe400078e027a */
[----:B------:R-:W5:Y:S04]  /*1be90*/  LDL.64 R122, [R1+0xce0] ;  /* 0x000ce000017a7983 */ /* 0x000f680000100a00 */
[----:B------:R4:W5:Y:S02]  /*1bea0*/  LDG.E.U16 R115, desc[UR10][R88.64] ;  /* 0x0000000a58737981 */ /* 0x000964000c1e1500 */
        /* <DEDUP_REMOVED lines=15> */
[----:B-----5:R-:W-:-:S05]  /*1bfa0*/  IMAD.WIDE R88, R2, 0x2, R122 ;  /* 0x0000000202587825 */ /* 0x020fca00078e027a */
        /* <DEDUP_REMOVED lines=20> */
[----:B------:R0:W5:Y:S04]  /*1c0f0*/  LDG.E.U16 R130, desc[UR10][R88.64] ;  /* 0x0000000a58827981 */ /* 0x000168000c1e1500 */
[----:B------:R-:W0:Y:S02]  /*1c100*/  LDL.64 R88, [R1+0xb58] ;  /* 0x000b580001587983 */ /* 0x000e240000100a00 */
[----:B0-----:R-:W-:-:S05]  /*1c110*/  IMAD.WIDE R88, R2, 0x2, R88 ;  /* 0x0000000202587825 */ /* 0x001fca00078e0258 */
[----:B------:R0:W2:Y:S04]  /*1c120*/  LDG.E.U16 R131, desc[UR10][R88.64] ;  /* 0x0000000a58837981 */ /* 0x0000a8000c1e1500 */
[----:B------:R-:W0:Y:S02]  /*1c130*/  LDL.64 R88, [R1+0x988] ;  /* 0x0009880001587983 */ /* 0x000e240000100a00 */
[----:B0-----:R-:W-:-:S05]  /*1c140*/  IMAD.WIDE R88, R2, 0x2, R88 ;  /* 0x0000000202587825 */ /* 0x001fca00078e0258 */
[----:B------:R0:W2:Y:S04]  /*1c150*/  LDG.E.U16 R138, desc[UR10][R88.64] ;  /* 0x0000000a588a7981 */ /* 0x0000a8000c1e1500 */
[----:B------:R-:W0:Y:S02]  /*1c160*/  LDL.64 R88, [R1+0x980] ;  /* 0x0009800001587983 */ /* 0x000e240000100a00 */
[----:B0-----:R-:W-:-:S05]  /*1c170*/  IMAD.WIDE R88, R2, 0x2, R88 ;  /* 0x0000000202587825 */ /* 0x001fca00078e0258 */
[----:B------:R4:W2:Y:S02]  /*1c180*/  LDG.E.U16 R144, desc[UR10][R88.64] ;  /* 0x0000000a58907981 */ /* 0x0008a4000c1e1500 */
[----:B----4-:R-:W-:-:S05]  /*1c190*/  IMAD.WIDE R88, R2, 0x2, R214 ;  /* 0x0000000202587825 */ /* 0x010fca00078e02d6 */
[----:B------:R0:W4:Y:S04]  /*1c1a0*/  LDG.E.U16 R214, desc[UR10][R88.64] ;  /* 0x0000000a58d67981 */ /* 0x000128000c1e1500 */
[----:B------:R-:W0:Y:S02]  /*1c1b0*/  LDL.64 R88, [R1+0x918] ;  /* 0x0009180001587983 */ /* 0x000e240000100a00 */
[----:B0-----:R-:W-:-:S05]  /*1c1c0*/  IMAD.WIDE R88, R2, 0x2, R88 ;  /* 0x0000000202587825 */ /* 0x001fca00078e0258 */
[----:B------:R3:W2:Y:S02]  /*1c1d0*/  LDG.E.U16 R215, desc[UR10][R88.64] ;  /* 0x0000000a58d77981 */ /* 0x0006a4000c1e1500 */
[----:B---3--:R-:W-:-:S05]  /*1c1e0*/  IMAD.WIDE R88, R2, 0x2, R224 ;  /* 0x0000000202587825 */ /* 0x008fca00078e02e0 */
[----:B------:R0:W3:Y:S04]  /*1c1f0*/  LDG.E.U16 R224, desc[UR10][R88.64] ;  /* 0x0000000a58e07981 */ /* 0x0000e8000c1e1500 */
[----:B------:R-:W0:Y:S02]  /*1c200*/  LDL.64 R88, [R1+0xfe8] ;  /* 0x000fe80001587983 */ /* 0x000e240000100a00 */
[----:B0-----:R-:W-:-:S05]  /*1c210*/  IMAD.WIDE R88, R2, 0x2, R88 ;  /* 0x0000000202587825 */ /* 0x001fca00078e0258 */
[----:B------:R2:W3:Y:S02]  /*1c220*/  LDG.E.U16 R225, desc[UR10][R88.64] ;  /* 0x0000000a58e17981 */ /* 0x0004e4000c1e1500 */
[----:B--2---:R-:W-:-:S05]  /*1c230*/  IMAD.WIDE R88, R2, 0x2, R248 ;  /* 0x0000000202587825 */ /* 0x004fca00078e02f8 */
[----:B------:R0:W2:Y:S04]  /*1c240*/  LDG.E.U16 R248, desc[UR10][R88.64] ;  /* 0x0000000a58f87981 */ /* 0x0000a8000c1e1500 */
[----:B------:R-:W0:Y:S02]  /*1c250*/  LDL.64 R88, [R1+0xf78] ;  /* 0x000f780001587983 */ /* 0x000e240000100a00 */
[----:B0-----:R-:W-:-:S05]  /*1c260*/  IMAD.WIDE R88, R2, 0x2, R88 ;  /* 0x0000000202587825 */ /* 0x001fca00078e0258 */
[----:B------:R0:W2:Y:S04]  /*1c270*/  LDG.E.U16 R249, desc[UR10][R88.64] ;  /* 0x0000000a58f97981 */ /* 0x0000a8000c1e1500 */
[----:B------:R-:W0:Y:S02]  /*1c280*/  LDL.64 R88, [R1+0x1040] ;  /* 0x0010400001587983 */ /* 0x000e240000100a00 */
[----:B0-----:R-:W-:-:S05]  /*1c290*/  IMAD.WIDE R88, R2, 0x2, R88 ;  /* 0x0000000202587825 */ /* 0x001fca00078e0258 */
[----:B------:R0:W2:Y:S04]  /*1c2a0*/  LDG.E.U16 R250, desc[UR10][R88.64] ;  /* 0x0000000a58fa7981 */ /* 0x0000a8000c1e1500 */
[----:B------:R-:W0:Y:S02]  /*1c2b0*/  LDL.64 R88, [R1+0xb20] ;  /* 0x000b200001587983 */ /* 0x000e240000100a00 */
[----:B0-----:R-:W-:-:S06]  /*1c2c0*/  IMAD.WIDE R88, R2, 0x2, R88 ;  /* 0x0000000202587825 */ /* 0x001fcc00078e0258 */
[----:B------:R0:W2:Y:S02]  /*1c2d0*/  LDG.E.U16 R88, desc[UR10][R88.64] ;  /* 0x0000000a58587981 */ /* 0x0000a4000c1e1500 */
[----:B0-----:R-:W-:-:S05]  /*1c2e0*/  LOP3.LUT R89, R133, 0x20, RZ, 0x3c, !PT ;  /* 0x0000002085597812 */ /* 0x001fca00078e3cff */
        /* <DEDUP_REMOVED lines=23> */
[----:B0-----:R-:W-:-:S03]  /*1c460*/  LOP3.LUT R8, R133, 0x30, RZ, 0x3c, !PT ;  /* 0x0000003085087812 */ /* 0x001fc600078e3cff */
        /* <DEDUP_REMOVED lines=40> */
[----:B-1----:R-:W2:Y:S04]  /*1c6f0*/  LDL.64 R18, [R1+0xb30] ;  /* 0x000b300001127983 */ /* 0x002ea80000100a00 */
[----:B------:R-:W2:Y:S04]  /*1c700*/  LDL.64 R10, [R1+0xb40] ;  /* 0x000b4000010a7983 */ /* 0x000ea80000100a00 */
[----:B0-----:R-:W2:Y:S04]  /*1c710*/  LDL.64 R8, [R1+0xb38] ;  /* 0x000b380001087983 */ /* 0x001ea80000100a00 */
[----:B------:R-:W3:Y:S04]  /*1c720*/  LDL.64 R30, [R1+0xb10] ;  /* 0x000b1000011e7983 */ /* 0x000ee80000100a00 */
[----:B------:R-:W3:Y:S04]  /*1c730*/  LDL.64 R24, [R1+0xb28] ;  /* 0x000b280001187983 */ /* 0x000ee80000100a00 */
[----:B------:R-:W3:Y:S04]  /*1c740*/  LDL.64 R28, [R1+0xb08] ;  /* 0x000b0800011c7983 */ /* 0x000ee80000100a00 */
[----:B------:R-:W3:Y:S04]  /*1c750*/  LDL.64 R40, [R1+0xb18] ;  /* 0x000b180001287983 */ /* 0x000ee80000100a00 */
[----:B------:R-:W3:Y:S04]  /*1c760*/  LDL.64 R22, [R1+0xb00] ;  /* 0x000b000001167983 */ /* 0x000ee80000100a00 */
[----:B------:R-:W3:Y:S01]  /*1c770*/  LDL.64 R20, [R1+0xae0] ;  /* 0x000ae00001147983 */ /* 0x000ee20000100a00 */
[----:B------:R-:W0:Y:S03]  /*1c780*/  S2R R89, SR_TID.X ;  /* 0x0000000000597919 */ /* 0x000e260000002100 */
[----:B------:R-:W3:Y:S04]  /*1c790*/  LDL.64 R16, [R1+0xaf8] ;  /* 0x000af80001107983 */ /* 0x000ee80000100a00 */
[----:B------:R-:W3:Y:S04]  /*1c7a0*/  LDL.64 R26, [R1+0xae8] ;  /* 0x000ae800011a7983 */ /* 0x000ee80000100a00 */
[----:B------:R-:W3:Y:S04]  /*1c7b0*/  LDL.64 R14, [R1+0xaf0] ;  /* 0x000af000010e7983 */ /* 0x000ee80000100a00 */
[----:B------:R-:W3:Y:S04]  /*1c7c0*/  LDL.64 R38, [R1+0xad8] ;  /* 0x000ad80001267983 */ /* 0x000ee80000100a00 */
[----:B------:R-:W3:Y:S04]  /*1c7d0*/  LDL.64 R34, [R1+0xac8] ;  /* 0x000ac80001227983 */ /* 0x000ee80000100a00 */
[----:B------:R-:W3:Y:S04]  /*1c7e0*/  LDL.64 R48, [R1+0xa98] ;  /* 0x000a980001307983 */ /* 0x000ee80000100a00 */
[----:B------:R-:W3:Y:S01]  /*1c7f0*/  LDL.64 R42, [R1+0xa88] ;  /* 0x000a8800012a7983 */ /* 0x000ee20000100a00 */
[----:B0-----:R-:W-:-:S03]  /*1c800*/  LOP3.LUT R4, R89, 0x3f, RZ, 0xc0, !PT ;  /* 0x0000003f59047812 */ /* 0x001fc600078ec0ff */
[----:B------:R-:W3:Y:S01]  /*1c810*/  LDL.64 R50, [R1+0xaa8] ;  /* 0x000aa80001327983 */ /* 0x000ee20000100a00 */
[C---:B------:R-:W-:Y:S01]  /*1c820*/  LOP3.LUT R6, R89.reuse, 0xc0, RZ, 0xc0, !PT ;  /* 0x000000c059067812 */ /* 0x040fe200078ec0ff */
[----:B------:R-:W-:Y:S02]  /*1c830*/  IMAD.SHL.U32 R4, R4, 0x2, RZ ;  /* 0x0000000204047824 */ /* 0x000fe400078e00ff */
[----:B------:R-:W3:Y:S03]  /*1c840*/  LDL.64 R56, [R1+0xa48] ;  /* 0x000a480001387983 */ /* 0x000ee60000100a00 */
[----:B------:R-:W-:Y:S01]  /*1c850*/  LEA R4, R6, R4, 0x8 ;  /* 0x0000000406047211 */ /* 0x000fe200078e40ff */
[----:B------:R-:W3:Y:S03]  /*1c860*/  LDL.64 R54, [R1+0xa40] ;  /* 0x000a400001367983 */ /* 0x000ee60000100a00 */
[----:B------:R-:W-:Y:S01]  /*1c870*/  LOP3.LUT R6, R4, 0x40, RZ, 0x3c, !PT ;  /* 0x0000004004067812 */ /* 0x000fe200078e3cff */
[----:B------:R-:W3:Y:S01]  /*1c880*/  LDL.64 R58, [R1+0xa08] ;  /* 0x000a0800013a7983 */ /* 0x000ee20000100a00 */
[----:B------:R-:W-:-:S02]  /*1c890*/  LOP3.LUT R4, R89, 0x3f, RZ, 0xc0, !PT ;  /* 0x0000003f59047812 */ /* 0x000fc400078ec0ff */
[----:B------:R-:W-:Y:S01]  /*1c8a0*/  LOP3.LUT R7, R89, 0xc0, RZ, 0xc0, !PT ;  /* 0x000000c059077812 */ /* 0x000fe200078ec0ff */
[----:B------:R-:W3:Y:S02]  /*1c8b0*/  LDL.64 R52, [R1+0x9e8] ;  /* 0x0009e80001347983 */ /* 0x000ee40000100a00 */
[----:B------:R-:W-:Y:S02]  /*1c8c0*/  IMAD.SHL.U32 R4, R4, 0x2, RZ ;  /* 0x0000000204047824 */ /* 0x000fe400078e00ff */
[----:B------:R-:W3:Y:S02]  /*1c8d0*/  LDL.64 R86, [R1+0xa70] ;  /* 0x000a700001567983 */ /* 0x000ee40000100a00 */
[----:B------:R-:W-:Y:S02]  /*1c8e0*/  IMAD R4, R7, 0x100, R4 ;  /* 0x0000010007047824 */ /* 0x000fe400078e0204 */
[----:B------:R-:W3:Y:S03]  /*1c8f0*/  LDL.64 R84, [R1+0xa58] ;  /* 0x000a580001547983 */ /* 0x000ee60000100a00 */
[C---:B------:R-:W-:Y:S01]  /*1c900*/  LOP3.LUT R7, R4.reuse, 0x50, RZ, 0x3c, !PT ;  /* 0x0000005004077812 */ /* 0x040fe200078e3cff */
        /* <DEDUP_REMOVED lines=53> */
[----:B------:R-:W3:Y:S01]  /*1cc60*/  LDL.64 R82, [R1+0xa18] ;  /* 0x000a180001527983 */ /* 0x000ee20000100a00 */
[----:B--2---:R-:W-:-:S03]  /*1cc70*/  IMAD.WIDE R8, R2, 0x2, R8 ;  /* 0x0000000202087825 */ /* 0x004fc600078e0208 */
[----:B------:R-:W-:Y:S01]  /*1cc80*/  STS.U16 [R7+UR9+0x22a80], R124 ;  /* 0x022a807c07007988 */ /* 0x000fe20008000409 */
[----:B------:R-:W-:-:S03]  /*1cc90*/  IMAD.WIDE R10, R2, 0x2, R10 ;  /* 0x00000002020a7825 */ /* 0x000fc600078e020a */
        /* <DEDUP_REMOVED lines=9> */
[----:B----4-:R-:W-:Y:S04]  /*1cd30*/  STS.U16 [R7+UR9+0x23e80], R214 ;  /* 0x023e80d607007988 */ /* 0x010fe80008000409 */
[----:B------:R0:W-:Y:S04]  /*1cd40*/  STS.U16 [R7+UR9+0x33e80], R215 ;  /* 0x033e80d707007988 */ /* 0x0001e80008000409 */
[----:B------:R3:W2:Y:S04]  /*1cd50*/  LDG.E.U16 R32, desc[UR10][R8.64] ;  /* 0x0000000a08207981 */ /* 0x0006a8000c1e1500 */
[----:B------:R1:W4:Y:S01]  /*1cd60*/  LDG.E.U16 R33, desc[UR10][R10.64] ;  /* 0x0000000a0a217981 */ /* 0x000322000c1e1500 */
[----:B0-----:R-:W-:-:S03]  /*1cd70*/  IMAD.WIDE R6, R2, 0x2, R18 ;  /* 0x0000000202067825 */ /* 0x001fc600078e0212 */
[----:B------:R-:W5:Y:S01]  /*1cd80*/  LDL.64 R18, [R1+0xad0] ;  /* 0x000ad00001127983 */ /* 0x000f620000100a00 */
[----:B---3--:R-:W-:-:S03]  /*1cd90*/  IMAD.WIDE R8, R2, 0x2, R30 ;  /* 0x0000000202087825 */ /* 0x008fc600078e021e */
[----:B------:R-:W-:Y:S04]  /*1cda0*/  STS.U16 [R5+UR9+0x20300], R13 ;  /* 0x0203000d05007988 */ /* 0x000fe80008000409 */
[----:B------:R0:W-:Y:S01]  /*1cdb0*/  STS.U16 [R5+UR9+0x30300], R12 ;  /* 0x0303000c05007988 */ /* 0x0001e20008000409 */
[----:B-1----:R-:W-:-:S03]  /*1cdc0*/  IMAD.WIDE R10, R2, 0x2, R40 ;  /* 0x00000002020a7825 */ /* 0x002fc600078e0228 */
[----:B------:R1:W3:Y:S04]  /*1cdd0*/  LDG.E.U16 R31, desc[UR10][R6.64] ;  /* 0x0000000a061f7981 */ /* 0x0002e8000c1e1500 */
[----:B------:R-:W2:Y:S01]  /*1cde0*/  LDL.64 R44, [R1+0xa78] ;  /* 0x000a7800012c7983 */ /* 0x000ea20000100a00 */
[----:B0-----:R-:W-:-:S03]  /*1cdf0*/  IMAD.WIDE R12, R2, 0x2, R24 ;  /* 0x00000002020c7825 */ /* 0x001fc600078e0218 */
[----:B------:R-:W2:Y:S01]  /*1ce00*/  LDL.64 R24, [R1+0xac0] ;  /* 0x000ac00001187983 */ /* 0x000ea20000100a00 */
[----:B-1----:R-:W-:-:S03]  /*1ce10*/  IMAD.WIDE R6, R2, 0x2, R28 ;  /* 0x0000000202067825 */ /* 0x002fc600078e021c */
[----:B------:R0:W3:Y:S04]  /*1ce20*/  LDG.E.U16 R28, desc[UR10][R8.64] ;  /* 0x0000000a081c7981 */ /* 0x0000e8000c1e1500 */
[----:B------:R1:W3:Y:S01]  /*1ce30*/  LDG.E.U16 R29, desc[UR10][R10.64] ;  /* 0x0000000a0a1d7981 */ /* 0x0002e2000c1e1500 */
[----:B------:R-:W-:-:S03]  /*1ce40*/  IMAD.WIDE R16, R2, 0x2, R16 ;  /* 0x0000000202107825 */ /* 0x000fc600078e0210 */
[----:B------:R-:W3:Y:S01]  /*1ce50*/  LDL.64 R46, [R1+0xab8] ;  /* 0x000ab800012e7983 */ /* 0x000ee20000100a00 */
[----:B0-----:R-:W-:-:S03]  /*1ce60*/  IMAD.WIDE R8, R2, 0x2, R22 ;  /* 0x0000000202087825 */ /* 0x001fc600078e0216 */
[----:B------:R-:W3:Y:S01]  /*1ce70*/  LDL.64 R22, [R1+0xab0] ;  /* 0x000ab00001167983 */ /* 0x000ee20000100a00 */
[----:B-1----:R-:W-:-:S03]  /*1ce80*/  IMAD.WIDE R10, R2, 0x2, R20 ;  /* 0x00000002020a7825 */ /* 0x002fc600078e0214 */
[----:B------:R-:W4:Y:S04]  /*1ce90*/  LDL.64 R20, [R1+0xa90] ;  /* 0x000a900001147983 */ /* 0x000f280000100a00 */
[----:B------:R-:W4:Y:S04]  /*1cea0*/  LDL.64 R40, [R1+0xaa0] ;  /* 0x000aa00001287983 */ /* 0x000f280000100a00 */
[----:B------:R0:W4:Y:S01]  /*1ceb0*/  LDG.E.U16 R30, desc[UR10][R12.64] ;  /* 0x0000000a0c1e7981 */ /* 0x000122000c1e1500 */
[----:B------:R-:W-:-:S03]  /*1cec0*/  IMAD.WIDE R14, R2, 0x2, R14 ;  /* 0x00000002020e7825 */ /* 0x000fc600078e020e */
[----:B------:R-:W4:Y:S04]  /*1ced0*/  LDG.E.U16 R8, desc[UR10][R8.64] ;  /* 0x0000000a08087981 */ /* 0x000f28000c1e1500 */
[----:B------:R-:W4:Y:S01]  /*1cee0*/  LDL.64 R60, [R1+0xa68] ;  /* 0x000a6800013c7983 */ /* 0x000f220000100a00 */
[----:B0-----:R-:W-:-:S03]  /*1cef0*/  IMAD.WIDE R12, R2, 0x2, R26 ;  /* 0x00000002020c7825 */ /* 0x001fc600078e021a */
[----:B------:R0:W4:Y:S04]  /*1cf00*/  LDG.E.U16 R27, desc[UR10][R16.64] ;  /* 0x0000000a101b7981 */ /* 0x000128000c1e1500 */
[----:B------:R1:W4:Y:S04]  /*1cf10*/  LDG.E.U16 R9, desc[UR10][R12.64] ;  /* 0x0000000a0c097981 */ /* 0x000328000c1e1500 */
[----:B------:R-:W4:Y:S01]  /*1cf20*/  LDG.E.U16 R26, desc[UR10][R14.64] ;  /* 0x0000000a0e1a7981 */ /* 0x000f22000c1e1500 */
[----:B0-----:R-:W-:-:S03]  /*1cf30*/  IMAD.WIDE R16, R2, 0x2, R34 ;  /* 0x0000000202107825 */ /* 0x001fc600078e0222 */
[----:B------:R-:W4:Y:S01]  /*1cf40*/  LDL.64 R34, [R1+0xa80] ;  /* 0x000a800001227983 */ /* 0x000f220000100a00 */
[----:B-1----:R-:W-:-:S03]  /*1cf50*/  IMAD.WIDE R12, R2, 0x2, R38 ;  /* 0x00000002020c7825 */ /* 0x002fc600078e0226 */
[----:B------:R-:W4:Y:S04]  /*1cf60*/  LDL.64 R38, [R1+0xa60] ;  /* 0x000a600001267983 */ /* 0x000f280000100a00 */
[----:B------:R-:W4:Y:S04]  /*1cf70*/  LDG.E.U16 R6, desc[UR10][R6.64] ;  /* 0x0000000a06067981 */ /* 0x000f28000c1e1500 */
[----:B------:R-:W4:Y:S04]  /*1cf80*/  LDL.64 R68, [R1+0x970] ;  /* 0x0009700001447983 */ /* 0x000f280000100a00 */
[----:B------:R-:W4:Y:S04]  /*1cf90*/  LDG.E.U16 R10, desc[UR10][R10.64] ;  /* 0x0000000a0a0a7981 */ /* 0x000f28000c1e1500 */
[----:B------:R0:W4:Y:S04]  /*1cfa0*/  LDG.E.U16 R7, desc[UR10][R16.64] ;  /* 0x0000000a10077981 */ /* 0x000128000c1e1500 */
[----:B------:R-:W4:Y:S04]  /*1cfb0*/  LDL.64 R62, [R1+0xa50] ;  /* 0x000a5000013e7983 */ /* 0x000f280000100a00 */
[----:B------:R-:W4:Y:S01]  /*1cfc0*/  LDL.64 R80, [R1+0xa10] ;  /* 0x000a100001507983 */ /* 0x000f220000100a00 */
[----:B0-----:R-:W-:-:S03]  /*1cfd0*/  IMAD.WIDE R16, R2, 0x2, R48 ;  /* 0x0000000202107825 */ /* 0x001fc600078e0230 */
        /* <DEDUP_REMOVED lines=8> */
[----:B-----5:R-:W-:-:S04]  /*1d060*/  IMAD.WIDE R18, R2, 0x2, R18 ;  /* 0x0000000202127825 */ /* 0x020fc800078e0212 */
[C---:B--2---:R-:W-:Y:S02]  /*1d070*/  IMAD.WIDE R14, R2.reuse, 0x2, R24 ;  /* 0x00000002020e7825 */ /* 0x044fe400078e0218 */
[----:B------:R3:W2:Y:S04]  /*1d080*/  LDG.E.U16 R24, desc[UR10][R18.64] ;  /* 0x0000000a12187981 */ /* 0x0006a8000c1e1500 */
[----:B------:R-:W5:Y:S04]  /*1d090*/  LDG.E.U16 R25, desc[UR10][R12.64] ;  /* 0x0000000a0c197981 */ /* 0x000f68000c1e1500 */
[----:B------:R-:W2:Y:S01]  /*1d0a0*/  LDG.E.U16 R11, desc[UR10][R14.64] ;  /* 0x0000000a0e0b7981 */ /* 0x000ea2000c1e1500 */
[----:B---3--:R-:W-:-:S05]  /*1d0b0*/  IMAD.WIDE R18, R2, 0x2, R22 ;  /* 0x0000000202127825 */ /* 0x008fca00078e0216 */
[----:B------:R4:W3:Y:S02]  /*1d0c0*/  LDG.E.U16 R22, desc[UR10][R18.64] ;  /* 0x0000000a12167981 */ /* 0x0008e4000c1e1500 */
[C---:B----4-:R-:W-:Y:S02]  /*1d0d0*/  IMAD.WIDE R18, R2.reuse, 0x2, R20 ;  /* 0x0000000202127825 */ /* 0x050fe400078e0214 */
[----:B------:R-:W4:Y:S04]  /*1d0e0*/  LDG.E.U16 R21, desc[UR10][R16.64] ;  /* 0x0000000a10157981 */ /* 0x000f28000c1e1500 */
[----:B------:R0:W2:Y:S02]  /*1d0f0*/  LDG.E.U16 R20, desc[UR10][R18.64] ;  /* 0x0000000a12147981 */ /* 0x0000a4000c1e1500 */
[----:B0-----:R-:W-:-:S02]  /*1d100*/  IMAD.WIDE R18, R2, 0x2, R44 ;  /* 0x0000000202127825 */ /* 0x001fc400078e022c */
[----:B------:R-:W2:Y:S02]  /*1d110*/  LDL.64 R44, [R1+0x978] ;  /* 0x00097800012c7983 */ /* 0x000ea40000100a00 */
[C---:B------:R-:W-:Y:S02]  /*1d120*/  IMAD.WIDE R12, R2.reuse, 0x2, R46 ;  /* 0x00000002020c7825 */ /* 0x040fe400078e022e */
[----:B------:R-:W3:Y:S02]  /*1d130*/  LDL.64 R46, [R1+0xa28] ;  /* 0x000a2800012e7983 */ /* 0x000ee40000100a00 */
[C---:B------:R-:W-:Y:S02]  /*1d140*/  IMAD.WIDE R14, R2.reuse, 0x2, R40 ;  /* 0x00000002020e7825 */ /* 0x040fe400078e0228 */
[----:B------:R-:W3:Y:S02]  /*1d150*/  LDL.64 R40, [R1+0xa20] ;  /* 0x000a200001287983 */ /* 0x000ee40000100a00 */
[----:B------:R-:W-:-:S02]  /*1d160*/  IMAD.WIDE R16, R2, 0x2, R42 ;  /* 0x0000000202107825 */ /* 0x000fc400078e022a */
[----:B------:R-:W3:Y:S01]  /*1d170*/  LDG.E.U16 R14, desc[UR10][R14.64] ;  /* 0x0000000a0e0e7981 */ /* 0x000ee2000c1e1500 */
[----:B------:R-:W0:Y:S03]  /*1d180*/  LDC R42, c[0x0][0x3c4] ;  /* 0x0000f100ff2a7b82 */ /* 0x000e260000000800 */
[----:B------:R1:W3:Y:S01]  /*1d190*/  LDG.E.U16 R23, desc[UR10][R12.64] ;  /* 0x0000000a0c177981 */ /* 0x0002e2000c1e1500 */
[----:B------:R-:W-:-:S03]  /*1d1a0*/  IMAD.WIDE R34, R2, 0x2, R34 ;  /* 0x0000000202227825 */ /* 0x000fc600078e0222 */
[----:B------:R-:W4:Y:S01]  /*1d1b0*/  LDG.E.U16 R19, desc[UR10][R18.64] ;  /* 0x0000000a12137981 */ /* 0x000f22000c1e1500 */
[----:B------:R-:W-:-:S03]  /*1d1c0*/  IMAD.WIDE R38, R2, 0x2, R38 ;  /* 0x0000000202267825 */ /* 0x000fc600078e0226 */
[----:B------:R1:W4:Y:S02]  /*1d1d0*/  LDG.E.U16 R15, desc[UR10][R16.64] ;  /* 0x0000000a100f7981 */ /* 0x000324000c1e1500 */
[C---:B-1----:R-:W-:Y:S02]  /*1d1e0*/  IMAD.WIDE R12, R2.reuse, 0x2, R50 ;  /* 0x00000002020c7825 */ /* 0x042fe400078e0232 */
[----:B------:R-:W4:Y:S04]  /*1d1f0*/  LDL.64 R50, [R1+0x9e0] ;  /* 0x0009e00001327983 */ /* 0x000f280000100a00 */
[----:B------:R-:W4:Y:S01]  /*1d200*/  LDG.E.U16 R13, desc[UR10][R12.64] ;  /* 0x0000000a0c0d7981 */ /* 0x000f22000c1e1500 */
[----:B------:R-:W-:-:S03]  /*1d210*/  IMAD.WIDE R16, R2, 0x2, R60 ;  /* 0x0000000202107825 */ /* 0x000fc600078e023c */
[----:B------:R-:W4:Y:S04]  /*1d220*/  LDL.64 R60, [R1+0xa38] ;  /* 0x000a3800013c7983 */ /* 0x000f280000100a00 */
[----:B------:R-:W4:Y:S04]  /*1d230*/  LDG.E.U16 R16, desc[UR10][R16.64] ;  /* 0x0000000a10107981 */ /* 0x000f28000c1e1500 */
[----:B------:R1:W4:Y:S04]  /*1d240*/  LDG.E.U16 R12, desc[UR10][R34.64] ;  /* 0x0000000a220c7981 */ /* 0x000328000c1e1500 */
[----:B------:R0:W5:Y:S01]  /*1d250*/  LDG.E.U16 R17, desc[UR10][R38.64] ;  /* 0x0000000a26117981 */ /* 0x000162000c1e1500 */
[----:B-1----:R-:W-:-:S03]  /*1d260*/  IMAD.WIDE R34, R2, 0x2, R56 ;  /* 0x0000000202227825 */ /* 0x002fc600078e0238 */
[----:B------:R-:W5:Y:S01]  /*1d270*/  LDL.64 R56, [R1+0x910] ;  /* 0x0009100001387983 */ /* 0x000f620000100a00 */
[----:B0-----:R-:W-:-:S03]  /*1d280*/  IMAD.WIDE R38, R2, 0x2, R54 ;  /* 0x0000000202267825 */ /* 0x001fc600078e0236 */
[----:B------:R0:W5:Y:S04]  /*1d290*/  LDG.E.U16 R18, desc[UR10][R34.64] ;  /* 0x0000000a22127981 */ /* 0x000168000c1e1500 */
[----:B------:R-:W5:Y:S04]  /*1d2a0*/  LDL.64 R54, [R1+0x908] ;  /* 0x0009080001367983 */ /* 0x000f680000100a00 */
[----:B------:R1:W5:Y:S01]  /*1d2b0*/  LDG.E.U16 R37, desc[UR10][R38.64] ;  /* 0x0000000a26257981 */ /* 0x000362000c1e1500 */
[----:B0-----:R-:W-:-:S03]  /*1d2c0*/  IMAD.WIDE R34, R2, 0x2, R58 ;  /* 0x0000000202227825 */ /* 0x001fc600078e023a */
[----:B------:R-:W5:Y:S01]  /*1d2d0*/  LDL.64 R58, [R1+0xa30] ;  /* 0x000a3000013a7983 */ /* 0x000f620000100a00 */
[----:B-1----:R-:W-:-:S03]  /*1d2e0*/  IMAD.WIDE R38, R2, 0x2, R48 ;  /* 0x0000000202267825 */ /* 0x002fc600078e0230 */
[----:B------:R0:W5:Y:S04]  /*1d2f0*/  LDG.E.U16 R48, desc[UR10][R34.64] ;  /* 0x0000000a22307981 */ /* 0x000168000c1e1500 */
[----:B------:R2:W5:Y:S01]  /*1d300*/  LDG.E.U16 R49, desc[UR10][R38.64] ;  /* 0x0000000a26317981 */ /* 0x000562000c1e1500 */
[----:B0-----:R-:W-:-:S04]  /*1d310*/  IMAD.WIDE R34, R2, 0x2, R52 ;  /* 0x0000000202227825 */ /* 0x001fc800078e0234 */
[----:B--2---:R-:W-:-:S05]  /*1d320*/  IMAD.WIDE R38, R2, 0x2, R44 ;  /* 0x0000000202267825 */ /* 0x004fca00078e022c */
[----:B------:R0:W2:Y:S02]  /*1d330*/  LDG.E.U16 R52, desc[UR10][R38.64] ;  /* 0x0000000a26347981 */ /* 0x0000a4000c1e1500 */
[C---:B0-----:R-:W-:Y:S02]  /*1d340*/  IMAD.WIDE R38, R2.reuse, 0x2, R68 ;  /* 0x0000000202267825 */ /* 0x041fe400078e0244 */
[----:B------:R-:W2:Y:S02]  /*1d350*/  LDL.64 R68, [R1+0x8e8] ;  /* 0x0008e80001447983 */ /* 0x000ea40000100a00 */
[C---:B---3--:R-:W-:Y:S02]  /*1d360*/  IMAD.WIDE R46, R2.reuse, 0x2, R46 ;  /* 0x00000002022e7825 */ /* 0x048fe400078e022e */
[----:B------:R-:W3:Y:S02]  /*1d370*/  LDG.E.U16 R53, desc[UR10][R38.64] ;  /* 0x0000000a26357981 */ /* 0x000ee4000c1e1500 */
[----:B------:R-:W-:-:S02]  /*1d380*/  IMAD.WIDE R40, R2, 0x2, R40 ;  /* 0x0000000202287825 */ /* 0x000fc400078e0228 */
[----:B------:R-:W3:Y:S02]  /*1d390*/  LDG.E.U16 R46, desc[UR10][R46.64] ;  /* 0x0000000a2e2e7981 */ /* 0x000ee4000c1e1500 */
[----:B------:R-:W-:-:S04]  /*1d3a0*/  IMAD R42, R42, 0x7, RZ ;  /* 0x000000072a2a7824 */ /* 0x000fc800078e02ff */
[----:B------:R-:W-:Y:S01]  /*1d3b0*/  IMAD.WIDE R44, R42, 0x2, R136 ;  /* 0x000000022a2c7825 */ /* 0x000fe200078e0288 */
[----:B------:R4:W3:Y:S03]  /*1d3c0*/  LDG.E.U16 R47, desc[UR10][R40.64] ;  /* 0x0000000a282f7981 */ /* 0x0008e6000c1e1500 */
[----:B------:R-:W-:-:S04]  /*1d3d0*/  IMAD.WIDE R44, R2, 0x2, R44 ;  /* 0x00000002022c7825 */ /* 0x000fc800078e022c */
[----:B----4-:R-:W-:Y:S02]  /*1d3e0*/  IMAD.WIDE R40, R2, 0x2, R50 ;  /* 0x0000000202287825 */ /* 0x010fe400078e0232 */
[----:B------:R0:W4:Y:S04]  /*1d3f0*/  LDG.E.U16 R50, desc[UR10][R34.64] ;  /* 0x0000000a22327981 */ /* 0x000128000c1e1500 */
[----:B------:R5:W3:Y:S01]  /*1d400*/  LDG.E.U16 R51, desc[UR10][R40.64] ;  /* 0x0000000a28337981 */ /* 0x000ae2000c1e1500 */
[----:B0-----:R-:W-:-:S04]  /*1d410*/  IMAD.WIDE R34, R42, 0x2, R134 ;  /* 0x000000022a227825 */ /* 0x001fc800078e0286 */
[C---:B-----5:R-:W-:Y:S02]  /*1d420*/  IMAD.WIDE R40, R2.reuse, 0x2, R56 ;  /* 0x0000000202287825 */ /* 0x060fe400078e0238 */
[----:B------:R-:W5:Y:S02]  /*1d430*/  LDG.E.U16 R56, desc[UR10][R44.64] ;  /* 0x0000000a2c387981 */ /* 0x000f64000c1e1500 */
[C---:B------:R-:W-:Y:S02]  /*1d440*/  IMAD.WIDE R42, R2.reuse, 0x2, R54 ;  /* 0x00000002022a7825 */ /* 0x040fe400078e0236 */
[----:B------:R0:W3:Y:S02]  /*1d450*/  LDG.E.U16 R54, desc[UR10][R40.64] ;  /* 0x0000000a28367981 */ /* 0x0000e4000c1e1500 */
[C---:B------:R-:W-:Y:S02]  /*1d460*/  IMAD.WIDE R34, R2.reuse, 0x2, R34 ;  /* 0x0000000202227825 */ /* 0x040fe400078e0222 */
[----:B------:R1:W3:Y:S02]  /*1d470*/  LDG.E.U16 R55, desc[UR10][R42.64] ;  /* 0x0000000a2a377981 */ /* 0x0002e4000c1e1500 */
[----:B------:R-:W-:-:S02]  /*1d480*/  IMAD.WIDE R38, R2, 0x2, R84 ;  /* 0x0000000202267825 */ /* 0x000fc400078e0254 */
[----:B------:R1:W3:Y:S02]  /*1d490*/  LDG.E.U16 R57, desc[UR10][R34.64] ;  /* 0x0000000a22397981 */ /* 0x0002e4000c1e1500 */
[----:B0-----:R-:W-:-:S04]  /*1d4a0*/  IMAD.WIDE R40, R2, 0x2, R62 ;  /* 0x0000000202287825 */ /* 0x001fc800078e023e */
[C---:B-1----:R-:W-:Y:S02]  /*1d4b0*/  IMAD.WIDE R42, R2.reuse, 0x2, R60 ;  /* 0x00000002022a7825 */ /* 0x042fe400078e023c */
[----:B------:R0:W3:Y:S02]  /*1d4c0*/  LDG.E.U16 R60, desc[UR10][R40.64] ;  /* 0x0000000a283c7981 */ /* 0x0000e4000c1e1500 */
[C---:B------:R-:W-:Y:S02]  /*1d4d0*/  IMAD.WIDE R34, R2.reuse, 0x2, R86 ;  /* 0x0000000202227825 */ /* 0x040fe400078e0256 */
[----:B------:R1:W3:Y:S02]  /*1d4e0*/  LDG.E.U16 R61, desc[UR10][R42.64] ;  /* 0x0000000a2a3d7981 */ /* 0x0002e4000c1e1500 */
[C---:B------:R-:W-:Y:S02]  /*1d4f0*/  IMAD.WIDE R44, R2.reuse, 0x2, R58 ;  /* 0x00000002022c7825 */ /* 0x040fe400078e023a */
[----:B------:R1:W3:Y:S02]  /*1d500*/  LDG.E.U16 R58, desc[UR10][R34.64] ;  /* 0x0000000a223a7981 */ /* 0x0002e4000c1e1500 */
[----:B0-----:R-:W-:-:S02]  /*1d510*/  IMAD.WIDE R40, R2, 0x2, R78 ;  /* 0x0000000202287825 */ /* 0x001fc400078e024e */
[----:B------:R0:W3:Y:S02]  /*1d520*/  LDG.E.U16 R59, desc[UR10][R38.64] ;  /* 0x0000000a263b7981 */ /* 0x0000e4000c1e1500 */
[C---:B-1----:R-:W-:Y:S02]  /*1d530*/  IMAD.WIDE R42, R2.reuse, 0x2, R66 ;  /* 0x00000002022a7825 */ /* 0x042fe400078e0242 */
        /* <DEDUP_REMOVED lines=8> */
[----:B------:R1:W4:Y:S02]  /*1d5c0*/  LDG.E.U16 R65, desc[UR10][R40.64] ;  /* 0x0000000a28417981 */ /* 0x000324000c1e1500 */
[----:B0-----:R-:W-:-:S02]  /*1d5d0*/  IMAD.WIDE R34, R2, 0x2, R76 ;  /* 0x0000000202227825 */ /* 0x001fc400078e024c */
[----:B------:R2:W4:Y:S02]  /*1d5e0*/  LDG.E.U16 R67, desc[UR10][R44.64] ;  /* 0x0000000a2c437981 */ /* 0x000524000c1e1500 */
[C---:B-1----:R-:W-:Y:S02]  /*1d5f0*/  IMAD.WIDE R38, R2.reuse, 0x2, R74 ;  /* 0x0000000202267825 */ /* 0x042fe400078e024a */
[----:B------:R-:W4:Y:S02]  /*1d600*/  LDG.E.U16 R34, desc[UR10][R34.64] ;  /* 0x0000000a22227981 */ /* 0x000f24000c1e1500 */
[C---:B------:R-:W-:Y:S02]  /*1d610*/  IMAD.WIDE R40, R2.reuse, 0x2, R72 ;  /* 0x0000000202287825 */ /* 0x040fe400078e0248 */
[----:B------:R-:W4:Y:S04]  /*1d620*/  LDG.E.U16 R38, desc[UR10][R38.64] ;  /* 0x0000000a26267981 */ /* 0x000f28000c1e1500 */
[----:B------:R-:W5:Y:S04]  /*1d630*/  LDG.E.U16 R40, desc[UR10][R40.64] ;  /* 0x0000000a28287981 */ /* 0x000f68000c1e1500 */
[----:B------:R-:W5:Y:S01]  /*1d640*/  LDG.E.U16 R42, desc[UR10][R42.64] ;  /* 0x0000000a2a2a7981 */ /* 0x000f62000c1e1500 */
[----:B--2---:R-:W-:-:S06]  /*1d650*/  IMAD.WIDE R44, R2, 0x2, R68 ;  /* 0x00000002022c7825 */ /* 0x004fcc00078e0244 */
[----:B------:R-:W2:Y:S01]  /*1d660*/  LDG.E.U16 R44, desc[UR10][R44.64] ;  /* 0x0000000a2c2c7981 */ /* 0x000ea2000c1e1500 */
[----:B------:R-:W-:Y:S02]  /*1d670*/  UMOV UR70, 0x1 ;  /* 0x0000000100467882 */ /* 0x000fe40000000000 */
[----:B------:R-:W-:-:S04]  /*1d680*/  @!UP0 UIADD3 UR70, UPT, UPT, -UR70, 0x100000, URZ ;  /* 0x0010000046468890 */ /* 0x000fc8000fffe1ff */
[----:B------:R-:W-:Y:S02]  /*1d690*/  @!UP0 USHF.L.U32 UR71, UR70, 0xb, URZ ;  /* 0x0000000b46478899 */ /* 0x000fe400080006ff */
[----:B------:R-:W-:Y:S01]  /*1d6a0*/  @!UP0 USHF.L.U32 UR70, UR70, 0x1, URZ ;  /* 0x0000000146468899 */ /* 0x000fe200080006ff */
[----:B------:R-:W-:Y:S01]  /*1d6b0*/  LOP3.LUT R4, R4, 0x70, RZ, 0x3c, !PT ;  /* 0x0000007004047812 */ /* 0x000fe200078e3cff */
[----:B------:R-:W-:Y:S01]  /*1d6c0*/  VOTEU.ALL UP1, P0 ;  /* 0x0000000000ff7886 */ /* 0x000fe20000020000 */
        /* <DEDUP_REMOVED lines=20> */
[----:B---3--:R0:W-:Y:S04]  /*1d810*/  STS.U16 [R5+UR9+0x22f00], R46 ;  /* 0x022f002e05007988 */ /* 0x0081e80008000409 */
[----:B------:R0:W-:Y:S04]  /*1d820*/  STS.U16 [R5+UR9+0x32f00], R47 ;  /* 0x032f002f05007988 */ /* 0x0001e80008000409 */
[----:B------:R0:W-:Y:S04]  /*1d830*/  STS.U16 [R5+UR9+0x23300], R48 ;  /* 0x0233003005007988 */ /* 0x0001e80008000409 */
[----:B------:R0:W-:Y:S04]  /*1d840*/  STS.U16 [R5+UR9+0x33300], R49 ;  /* 0x0333003105007988 */ /* 0x0001e80008000409 */
[----:B----4-:R0:W-:Y:S04]  /*1d850*/  STS.U16 [R5+UR9+0x23700], R50 ;  /* 0x0237003205007988 */ /* 0x0101e80008000409 */
[----:B------:R0:W-:Y:S04]  /*1d860*/  STS.U16 [R5+UR9+0x33700], R51 ;  /* 0x0337003305007988 */ /* 0x0001e80008000409 */
[----:B------:R0:W-:Y:S04]  /*1d870*/  STS.U16 [R5+UR9+0x23b00], R52 ;  /* 0x023b003405007988 */ /* 0x0001e80008000409 */
[----:B------:R0:W-:Y:S04]  /*1d880*/  STS.U16 [R5+UR9+0x33b00], R53 ;  /* 0x033b003505007988 */ /* 0x0001e80008000409 */
[----:B------:R0:W-:Y:S04]  /*1d890*/  STS.U16 [R5+UR9+0x23f00], R54 ;  /* 0x023f003605007988 */ /* 0x0001e80008000409 */
[----:B------:R0:W-:Y:S04]  /*1d8a0*/  STS.U16 [R5+UR9+0x33f00], R55 ;  /* 0x033f003705007988 */ /* 0x0001e80008000409 */
[----:B-----5:R0:W-:Y:S04]  /*1d8b0*/  STS.U16 [R4+UR9+0x20380], R56 ;  /* 0x0203803804007988 */ /* 0x0201e80008000409 */
        /* <DEDUP_REMOVED lines=30> */
[----:B--2---:R0:W-:Y:S01]  /*1daa0*/  STS.U16 [R4+UR9+0x33f80], R44 ;  /* 0x033f802c04007988 */ /* 0x0041e20008000409 */
[----:B------:R1:W-:Y:S06]  /*1dab0*/  MEMBAR.ALL.CTA ;  /* 0x0000000000007992 */ /* 0x0003ec0000008000 */
[----:B-1----:R-:W-:Y:S04]  /*1dac0*/  FENCE.VIEW.ASYNC.S ;  /* 0x00000000000073c6 */ /* 0x002fe80000000000 */
[----:B------:R-:W1:Y:S02]  /*1dad0*/  FENCE.VIEW.ASYNC.S ;  /* 0x00000000000073c6 */ /* 0x000e640000000000 */
[----:B-1----:R0:W1:Y:S02]  /*1dae0*/  @!UP1 SYNCS.EXCH.64 URZ, [UR9+0x70010], UR70 ;  /* 0x0700104609ff95b2 */ /* 0x0020640008000100 */
[----:B-1----:R-:W-:Y:S06]  /*1daf0*/  BAR.SYNC.DEFER_BLOCKING 0x0 ;  /* 0x0000000000007b1d */ /* 0x002fec0000010000 */
[----:B0-----:R-:W-:Y:S05]  /*1db00*/  @P5 BRA `(.L_x_13) ;  /* 0x0000000c002c5947 */ /* 0x001fea0003800000 */
[----:B------:R-:W2:Y:S04]  /*1db10*/  LDL R72, [R1+0x788] ;  /* 0x0007880001487983 */ /* 0x000ea80000100800 */
[----:B------:R-:W3:Y:S04]  /*1db20*/  LDL.64 R78, [R1+0x778] ;  /* 0x00077800014e7983 */ /* 0x000ee80000100a00 */
[----:B------:R-:W4:Y:S04]  /*1db30*/  LDL.64 R18, [R1+0x740] ;  /* 0x0007400001127983 */ /* 0x000f280000100a00 */
[----:B------:R-:W5:Y:S04]  /*1db40*/  LDL.64 R76, [R1+0x780] ;  /* 0x00078000014c7983 */ /* 0x000f680000100a00 */
[----:B------:R-:W4:Y:S04]  /*1db50*/  LDL.64 R70, [R1+0x770] ;  /* 0x0007700001467983 */ /* 0x000f280000100a00 */
[----:B------:R-:W4:Y:S01]  /*1db60*/  LDL.64 R26, [R1+0x760] ;  /* 0x00076000011a7983 */ /* 0x000f220000100a00 */
[----:B------:R-:W-:-:S03]  /*1db70*/  R2UR UR70, R251 ;  /* 0x00000000fb4672ca */ /* 0x000fc600000e0000 */
[----:B------:R-:W4:Y:S04]  /*1db80*/  LDL.64 R80, [R1+0x768] ;  /* 0x0007680001507983 */ /* 0x000f280000100a00 */
[----:B------:R-:W4:Y:S04]  /*1db90*/  LDL.64 R74, [R1+0x758] ;  /* 0x00075800014a7983 */ /* 0x000f280000100a00 */
[----:B------:R-:W4:Y:S01]  /*1dba0*/  LDL.64 R24, [R1+0x738] ;  /* 0x0007380001187983 */ /* 0x000f220000100a00 */
[----:B------:R-:W-:Y:S01]  /*1dbb0*/  ELECT P4, URZ, PT ;  /* 0x0000000000ff782f */ /* 0x000fe20003880000 */
[----:B------:R-:W-:-:S02]  /*1dbc0*/  IMAD.U32 R4, RZ, RZ, UR70 ;  /* 0x00000046ff047e24 */ /* 0x000fc4000f8e00ff */
[----:B------:R-:W4:Y:S01]  /*1dbd0*/  LDL.64 R22, [R1+0x750] ;  /* 0x0007500001167983 */ /* 0x000f220000100a00 */
[----:B------:R-:W-:Y:S02]  /*1dbe0*/  MOV.SPILL R10, UR69 ;  /* 0x00000045000a7c02 */ /* 0x000fe40009000f00 */
[----:B------:R-:W-:Y:S01]  /*1dbf0*/  MOV.SPILL R11, UR68 ;  /* 0x00000044000b7c02 */ /* 0x000fe20009000f00 */
[----:B------:R-:W4:Y:S04]  /*1dc00*/  LDL.64 R68, [R1+0x748] ;  /* 0x0007480001447983 */ /* 0x000f280000100a00 */
[----:B------:R-:W4:Y:S02]  /*1dc10*/  LDL.64 R20, [R1+0x720] ;  /* 0x0007200001147983 */ /* 0x000f240000100a00 */
[----:B------:R-:W-:-:S02]  /*1dc20*/  @P4 IMAD.MOV.U32 R5, RZ, RZ, 0x40004040 ;  /* 0x40004040ff054424 */ /* 0x000fc400078e00ff */
[----:B------:R-:W-:Y:S01]  /*1dc30*/  @P4 IMAD.MOV.U32 R7, RZ, RZ, 0x40004040 ;  /* 0x40004040ff074424 */ /* 0x000fe200078e00ff */
[----:B------:R-:W-:Y:S01]  /*1dc40*/  MOV.SPILL R12, UR11 ;  /* 0x0000000b000c7c02 */ /* 0x000fe20009000f00 */
[----:B------:R-:W4:Y:S01]  /*1dc50*/  LDL.64 R30, [R1+0x730] ;  /* 0x00073000011e7983 */ /* 0x000f220000100a00 */
[----:B------:R-:W-:Y:S02]  /*1dc60*/  @P4 R2UR UR71, R5 ;  /* 0x00000000054742ca */ /* 0x000fe400000e0000 */
[----:B------:R-:W-:Y:S01]  /*1dc70*/  @P4 R2UR UR73, R7 ;  /* 0x00000000074942ca */ /* 0x000fe200000e0000 */
[----:B------:R-:W-:Y:S01]  /*1dc80*/  UMOV UR11, 0x4208490 ;  /* 0x04208490000b7882 */ /* 0x000fe20000000000 */
[----:B------:R-:W-:Y:S01]  /*1dc90*/  MOV.SPILL R13, UR10 ;  /* 0x0000000a000d7c02 */ /* 0x000fe20009000f00 */
[----:B------:R-:W-:Y:S01]  /*1dca0*/  UMOV UR10, 0x0 ;  /* 0x00000000000a7882 */ /* 0x000fe20000000000 */
[----:B------:R-:W-:Y:S01]  /*1dcb0*/  MOV.SPILL R14, UR9 ;  /* 0x00000009000e7c02 */ /* 0x000fe20009000f00 */
[----:B------:R-:W4:Y:S01]  /*1dcc0*/  LDL.64 R28, [R1+0x708] ;  /* 0x00070800011c7983 */ /* 0x000f220000100a00 */
[----:B------:R-:W-:-:S02]  /*1dcd0*/  MOV.SPILL R15, UR8 ;  /* 0x00000008000f7c02 */ /* 0x000fc40009000f00 */
[----:B------:R-:W-:Y:S01]  /*1dce0*/  MOV.SPILL R8, UR67 ;  /* 0x0000004300087c02 */ /* 0x000fe20009000f00 */
[----:B------:R-:W4:Y:S01]  /*1dcf0*/  LDL.64 R32, [R1+0x710] ;  /* 0x0007100001207983 */ /* 0x000f220000100a00 */
[----:B--2---:R-:W-:Y:S02]  /*1dd00*/  R2UR UR70, R72 ;  /* 0x00000000484672ca */ /* 0x004fe400000e0000 */
[----:B---3--:R-:W-:-:S11]  /*1dd10*/  R2UR UR68, R78 ;  /* 0x000000004e4472ca */ /* 0x008fd600000e0000 */
[----:B------:R-:W-:Y:S01]  /*1dd20*/  IMAD.U32 R6, RZ, RZ, UR70 ;  /* 0x00000046ff067e24 */ /* 0x000fe2000f8e00ff */
[----:B------:R-:W-:Y:S02]  /*1dd30*/  @P4 R2UR UR70, R4 ;  /* 0x00000000044642ca */ /* 0x000fe400000e0000 */
[----:B------:R-:W-:Y:S01]  /*1dd40*/  R2UR UR69, R79 ;  /* 0x000000004f4572ca */ /* 0x000fe200000e0000 */
[----:B------:R-:W2:Y:S01]  /*1dd50*/  LDL R4, [R1+0x1048] ;  /* 0x0010480001047983 */ /* 0x000ea20000100800 */
[----:B------:R-:W-:Y:S02]  /*1dd60*/  @P4 R2UR UR72, R6 ;  /* 0x00000000064842ca */ /* 0x000fe400000e0000 */
[----:B-----5:R-:W-:Y:S01]  /*1dd70*/  R2UR UR8, R76 ;  /* 0x000000004c0872ca */ /* 0x020fe200000e0000 */
[----:B------:R-:W3:Y:S10]  /*1dd80*/  LDL.64 R6, [R1+0x718] ;  /* 0x0007180001067983 */ /* 0x000ef40000100a00 */
[----:B------:R0:W-:Y:S02]  /*1dd90*/  UTCHMMA gdesc[UR70], gdesc[UR72], tmem[UR5], tmem[UR10], idesc[UR11], !UPT ;  /* 0x00ff0a48460075ea */ /* 0x0001e4000f800005 */
[----:B0-----:R-:W-:Y:S01]  /*1dda0*/  UMOV UR72, 0x0 ;  /* 0x0000000000487882 */ /* 0x001fe20000000000 */
[----:B------:R-:W-:-:S02]  /*1ddb0*/  UMOV UR73, 0x4208490 ;  /* 0x0420849000497882 */ /* 0x000fc40000000000 */
[----:B------:R4:W-:Y:S02]  /*1ddc0*/  UTCHMMA gdesc[UR68], gdesc[UR12], tmem[UR5], tmem[UR72], idesc[UR73], UPT ;  /* 0x00ff480c440075ea */ /* 0x0009e4000b800005 */
[----:B----4-:R-:W-:Y:S02]  /*1ddd0*/  R2UR UR68, R18 ;  /* 0x00000000124472ca */ /* 0x010fe400000e0000 */
[----:B------:R-:W-:Y:S02]  /*1dde0*/  R2UR UR69, R19 ;  /* 0x00000000134572ca */ /* 0x000fe400000e0000 */
[----:B------:R-:W4:Y:S01]  /*1ddf0*/  LDL.64 R18, [R1+0x6f8] ;  /* 0x0006f80001127983 */ /* 0x000f220000100a00 */
[----:B------:R-:W-:Y:S02]  /*1de00*/  R2UR UR9, R77 ;  /* 0x000000004d0972ca */ /* 0x000fe400000e0000 */
[----:B------:R-:W-:Y:S02]  /*1de10*/  R2UR UR70, R70 ;  /* 0x00000000464672ca */ /* 0x000fe400000e0000 */
[----:B------:R-:W-:-:S13]  /*1de20*/  R2UR UR71, R71 ;  /* 0x00000000474772ca */ /* 0x000fda00000e0000 */
[----:B------:R0:W-:Y:S02]  /*1de30*/  UTCHMMA gdesc[UR8], gdesc[UR70], tmem[UR5], tmem[UR72], idesc[UR73], UPT ;  /* 0x00ff4846080075ea */ /* 0x0001e4000b800005 */
[----:B0-----:R-:W-:Y:S02]  /*1de40*/  R2UR UR72, R26 ;  /* 0x000000001a4872ca */ /* 0x001fe400000e0000 */
[----:B------:R-:W-:Y:S02]  /*1de50*/  R2UR UR73, R27 ;  /* 0x000000001b4972ca */ /* 0x000fe400000e0000 */
[----:B------:R-:W5:Y:S01]  /*1de60*/  LDL.64 R26, [R1+0x728] ;  /* 0x00072800011a7983 */ /* 0x000f620000100a00 */
[----:B------:R-:W-:Y:S02]  /*1de70*/  MOV.SPILL R9, UR66 ;  /* 0x0000004200097c02 */ /* 0x000fe40009000f00 */
[----:B------:R-:W-:Y:S02]  /*1de80*/  R2UR UR66, R80 ;  /* 0x00000000504272ca */ /* 0x000fe400000e0000 */
[----:B------:R-:W-:-:S02]  /*1de90*/  R2UR UR67, R81 ;  /* 0x00000000514372ca */ /* 0x000fc400000e0000 */
[----:B------:R-:W-:Y:S02]  /*1dea0*/  MOV.SPILL R16, UR7 ;  /* 0x0000000700107c02 */ /* 0x000fe40009000f00 */
[----:B------:R-:W-:Y:S02]  /*1deb0*/  MOV.SPILL R17, UR6 ;  /* 0x0000000600117c02 */ /* 0x000fe40009000f00 */
[----:B------:R-:W-:Y:S02]  /*1dec0*/  R2UR UR6, R74 ;  /* 0x000000004a0672ca */ /* 0x000fe400000e0000 */
[----:B------:R-:W-:Y:S02]  /*1ded0*/  R2UR UR7, R75 ;  /* 0x000000004b0772ca */ /* 0x000fe400000e0000 */
[----:B------:R-:W-:Y:S02]  /*1dee0*/  R2UR UR8, R24 ;  /* 0x00000000180872ca */ /* 0x000fe400000e0000 */
[----:B------:R-:W-:-:S02]  /*1def0*/  R2UR UR9, R25 ;  /* 0x00000000190972ca */ /* 0x000fc400000e0000 */
[----:B------:R-:W2:Y:S01]  /*1df00*/  LDL.64 R24, [R1+0x6e8] ;  /* 0x0006e80001187983 */ /* 0x000ea20000100a00 */
[----:B------:R-:W-:Y:S01]  /*1df10*/  UMOV UR70, 0x0 ;  /* 0x0000000000467882 */ /* 0x000fe20000000000 */
[----:B------:R-:W-:Y:S02]  /*1df20*/  UMOV UR71, 0x4208490 ;  /* 0x0420849000477882 */ /* 0x000fe40000000000 */
[----:B------:R-:W-:Y:S01]  /*1df30*/  UTCHMMA gdesc[UR76], gdesc[UR66], tmem[UR5], tmem[UR70], idesc[UR71], UPT ;  /* 0x00ff46424c0075ea */ /* 0x000fe2000b800005 */
[----:B------:R0:W-:Y:S02]  /*1df40*/  UTCHMMA gdesc[UR74], gdesc[UR72], tmem[UR5], tmem[UR70], idesc[UR71], UPT ;  /* 0x00ff46484a0075ea */ /* 0x0001e4000b800005 */
[----:B0-----:R-:W-:Y:S01]  /*1df50*/  UMOV UR72, 0x0 ;  /* 0x0000000000487882 */ /* 0x001fe20000000000 */
[----:B------:R-:W-:Y:S02]  /*1df60*/  UMOV UR73, 0x4208490 ;  /* 0x0420849000497882 */ /* 0x000fe40000000000 */
[----:B------:R0:W-:Y:S02]  /*1df70*/  UTCHMMA gdesc[UR14], gdesc[UR6], tmem[UR5], tmem[UR72], idesc[UR73], UPT ;  /* 0x00ff48060e0075ea */ /* 0x0001e4000b800005 */
[----:B0-----:R-:W-:-:S02]  /*1df80*/  R2UR UR72, R22 ;  /* 0x00000000164872ca */ /* 0x001fc400000e0000 */
[----:B------:R-:W-:Y:S02]  /*1df90*/  R2UR UR73, R23 ;  /* 0x00000000174972ca */ /* 0x000fe400000e0000 */
[----:B------:R-:W2:Y:S01]  /*1dfa0*/  LDL.64 R22, [R1+0x700] ;  /* 0x0007000001167983 */ /* 0x000ea20000100a00 */
[----:B------:R-:W-:Y:S02]  /*1dfb0*/  R2UR UR10, R68 ;  /* 0x00000000440a72ca */ /* 0x000fe400000e0000 */
[----:B------:R-:W-:Y:S02]  /*1dfc0*/  R2UR UR11, R69 ;  /* 0x00000000450b72ca */ /* 0x000fe400000e0000 */
[----:B------:R-:W-:Y:S02]  /*1dfd0*/  R2UR UR6, R20 ;  /* 0x00000000140672ca */ /* 0x000fe400000e0000 */
[----:B------:R-:W-:Y:S02]  /*1dfe0*/  R2UR UR7, R21 ;  /* 0x00000000150772ca */ /* 0x000fe400000e0000 */
[----:B------:R-:W2:Y:S02]  /*1dff0*/  LDL.64 R20, [R1+0x6d8] ;  /* 0x0006d80001147983 */ /* 0x000ea40000100a00 */
[----:B------:R0:W-:Y:S02]  /*1e000*/  UTCHMMA gdesc[UR16], gdesc[UR72], tmem[UR5], tmem[UR70], idesc[UR71], UPT ;  /* 0x00ff4648100075ea */ /* 0x0001e4000b800005 */
[----:B0-----:R-:W-:Y:S01]  /*1e010*/  UMOV UR72, 0x0 ;  /* 0x0000000000487882 */ /* 0x001fe20000000000 */
[----:B------:R-:W-:-:S02]  /*1e020*/  UMOV UR73, 0x4208490 ;  /* 0x0420849000497882 */ /* 0x000fc40000000000 */
[----:B------:R-:W-:Y:S01]  /*1e030*/  UTCHMMA gdesc[UR18], gdesc[UR10], tmem[UR5], tmem[UR72], idesc[UR73], UPT ;  /* 0x00ff480a120075ea */ /* 0x000fe2000b800005 */
[----:B------:R0:W-:Y:S01]  /*1e040*/  UTCHMMA gdesc[UR20], gdesc[UR68], tmem[UR5], tmem[UR72], idesc[UR73], UPT ;  /* 0x00ff4844140075ea */ /* 0x0001e2000b800005 */
[----:B------:R-:W-:Y:S01]  /*1e050*/  UTCHMMA gdesc[UR22], gdesc[UR8], tmem[UR5], tmem[UR70], idesc[UR71], UPT ;  /* 0x00ff4608160075ea */ /* 0x000fe2000b800005 */
[----:B0-----:R-:W-:Y:S02]  /*1e060*/  R2UR UR72, R30 ;  /* 0x000000001e4872ca */ /* 0x001fe400000e0000 */
[----:B------:R-:W-:Y:S02]  /*1e070*/  R2UR UR73, R31 ;  /* 0x000000001f4972ca */ /* 0x000fe400000e0000 */
[----:B------:R-:W-:Y:S02]  /*1e080*/  R2UR UR68, R28 ;  /* 0x000000001c4472ca */ /* 0x000fe400000e0000 */
[----:B------:R-:W-:Y:S02]  /*1e090*/  R2UR UR69, R29 ;  /* 0x000000001d4572ca */ /* 0x000fe400000e0000 */
[----:B------:R-:W2:Y:S01]  /*1e0a0*/  LDL.64 R28, [R1+0x6f0] ;  /* 0x0006f000011c7983 */ /* 0x000ea20000100a00 */
[----:B------:R-:W-:-:S02]  /*1e0b0*/  R2UR.FILL UR67, R8 ;  /* 0x00000000084372ca */ /* 0x000fc400004e0000 */
[----:B------:R-:W-:Y:S02]  /*1e0c0*/  R2UR.FILL UR66, R9 ;  /* 0x00000000094272ca */ /* 0x000fe400004e0000 */
[----:B------:R-:W2:Y:S02]  /*1e0d0*/  LDL.64 R8, [R1+0x6a8] ;  /* 0x0006a80001087983 */ /* 0x000ea40000100a00 */
[----:B------:R0:W-:Y:S02]  /*1e0e0*/  UTCHMMA gdesc[UR24], gdesc[UR72], tmem[UR5], tmem[UR70], idesc[UR71], UPT ;  /* 0x00ff4648180075ea */ /* 0x0001e4000b800005 */
[----:B0-----:R-:W-:Y:S01]  /*1e0f0*/  UMOV UR72, 0x0 ;  /* 0x0000000000487882 */ /* 0x001fe20000000000 */
[----:B------:R-:W-:Y:S01]  /*1e100*/  UMOV UR73, 0x4208490 ;  /* 0x0420849000497882 */ /* 0x000fe20000000000 */
[----:B----4-:R-:W-:Y:S02]  /*1e110*/  R2UR UR8, R18 ;  /* 0x00000000120872ca */ /* 0x010fe400000e0000 */
[----:B------:R-:W-:-:S02]  /*1e120*/  R2UR UR9, R19 ;  /* 0x00000000130972ca */ /* 0x000fc400000e0000 */
[----:B------:R-:W4:Y:S01]  /*1e130*/  LDL.64 R18, [R1+0x6b8] ;  /* 0x0006b80001127983 */ /* 0x000f220000100a00 */
[----:B-----5:R-:W-:Y:S02]  /*1e140*/  R2UR UR70, R26 ;  /* 0x000000001a4672ca */ /* 0x020fe400000e0000 */
[----:B------:R-:W-:Y:S02]  /*1e150*/  R2UR UR71, R27 ;  /* 0x000000001b4772ca */ /* 0x000fe400000e0000 */
[----:B------:R-:W5:Y:S11]  /*1e160*/  LDL.64 R26, [R1+0x6e0] ;  /* 0x0006e000011a7983 */ /* 0x000f760000100a00 */
[----:B------:R0:W-:Y:S02]  /*1e170*/  UTCHMMA gdesc[UR26], gdesc[UR70], tmem[UR5], tmem[UR72], idesc[UR73], UPT ;  /* 0x00ff48461a0075ea */ /* 0x0001e4000b800005 */
[----:B0-----:R-:W-:Y:S01]  /*1e180*/  UMOV UR70, 0x0 ;  /* 0x0000000000467882 */ /* 0x001fe20000000000 */
[----:B------:R-:W-:-:S02]  /*1e190*/  UMOV UR71, 0x4208490 ;  /* 0x0420849000477882 */ /* 0x000fc40000000000 */
[----:B------:R3:W-:Y:S02]  /*1e1a0*/  UTCHMMA gdesc[UR28], gdesc[UR6], tmem[UR5], tmem[UR70], idesc[UR71], UPT ;  /* 0x00ff46061c0075ea */ /* 0x0007e4000b800005 */
[----:B---3--:R-:W-:Y:S02]  /*1e1b0*/  R2UR UR70, R6 ;  /* 0x00000000064672ca */ /* 0x008fe400000e0000 */
[----:B------:R-:W-:Y:S02]  /*1e1c0*/  R2UR UR71, R7 ;  /* 0x00000000074772ca */ /* 0x000fe400000e0000 */
[----:B------:R-:W3:Y:S01]  /*1e1d0*/  LDL.64 R6, [R1+0x6d0] ;  /* 0x0006d00001067983 */ /* 0x000ee20000100a00 */
[----:B------:R-:W-:Y:S02]  /*1e1e0*/  R2UR UR10, R32 ;  /* 0x00000000200a72ca */ /* 0x000fe400000e0000 */
[----:B------:R-:W-:Y:S02]  /*1e1f0*/  R2UR UR11, R33 ;  /* 0x00000000210b72ca */ /* 0x000fe400000e0000 */
[----:B--2---:R-:W-:-:S02]  /*1e200*/  R2UR UR6, R24 ;  /* 0x00000000180672ca */ /* 0x004fc400000e0000 */
[----:B------:R-:W-:Y:S02]  /*1e210*/  R2UR UR7, R25 ;  /* 0x00000000190772ca */ /* 0x000fe400000e0000 */
[----:B------:R-:W2:Y:S02]  /*1e220*/  LDL.64 R24, [R1+0x6c8] ;  /* 0x0006c80001187983 */ /* 0x000ea40000100a00 */
[----:B------:R-:W-:Y:S05]  /*1e230*/  UTCHMMA gdesc[UR30], gdesc[UR70], tmem[UR5], tmem[UR72], idesc[UR73], UPT ;  /* 0x00ff48461e0075ea */ /* 0x000fea000b800005 */
[----:B------:R0:W-:Y:S02]  /*1e240*/  UTCHMMA gdesc[UR32], gdesc[UR10], tmem[UR5], tmem[UR72], idesc[UR73], UPT ;  /* 0x00ff480a200075ea */ /* 0x0001e4000b800005 */
[----:B0-----:R-:W-:-:S02]  /*1e250*/  R2UR UR72, R22 ;  /* 0x00000000164872ca */ /* 0x001fc400000e0000 */
[----:B------:R-:W-:Y:S02]  /*1e260*/  R2UR UR73, R23 ;  /* 0x00000000174972ca */ /* 0x000fe400000e0000 */
[----:B------:R-:W2:Y:S01]  /*1e270*/  LDL.64 R22, [R1+0x6c0] ;  /* 0x0006c00001167983 */ /* 0x000ea20000100a00 */
[----:B------:R-:W-:Y:S02]  /*1e280*/  R2UR UR10, R20 ;  /* 0x00000000140a72ca */ /* 0x000fe400000e0000 */
[----:B------:R-:W-:Y:S02]  /*1e290*/  R2UR UR11, R21 ;  /* 0x00000000150b72ca */ /* 0x000fe400000e0000 */
[----:B------:R-:W2:Y:S01]  /*1e2a0*/  LDL.64 R20, [R1+0x6b0] ;  /* 0x0006b00001147983 */ /* 0x000ea20000100a00 */
[----:B------:R-:W-:Y:S01]  /*1e2b0*/  UMOV UR70, 0x0 ;  /* 0x0000000000467882 */ /* 0x000fe20000000000 */
[----:B------:R-:W-:Y:S02]  /*1e2c0*/  UMOV UR71, 0x4208490 ;  /* 0x0420849000477882 */ /* 0x000fe40000000000 */
[----:B------:R-:W-:Y:S02]  /*1e2d0*/  UTCHMMA gdesc[UR34], gdesc[UR68], tmem[UR5], tmem[UR70], idesc[UR71], UPT ;  /* 0x00ff4644220075ea */ /* 0x000fe4000b800005 */
[----:B------:R0:W-:Y:S02]  /*1e2e0*/  UTCHMMA gdesc[UR36], gdesc[UR72], tmem[UR5], tmem[UR70], idesc[UR71], UPT ;  /* 0x00ff4648240075ea */ /* 0x0001e4000b800005 */
[----:B0-----:R-:W-:Y:S01]  /*1e2f0*/  UMOV UR72, 0x0 ;  /* 0x0000000000487882 */ /* 0x001fe20000000000 */
[----:B------:R-:W-:-:S02]  /*1e300*/  UMOV UR73, 0x4208490 ;  /* 0x0420849000497882 */ /* 0x000fc40000000000 */
[----:B------:R0:W-:Y:S01]  /*1e310*/  UTCHMMA gdesc[UR38], gdesc[UR8], tmem[UR5], tmem[UR72], idesc[UR73], UPT ;  /* 0x00ff4808260075ea */ /* 0x0001e2000b800005 */
[----:B------:R-:W-:Y:S02]  /*1e320*/  R2UR.FILL UR69, R10 ;  /* 0x000000000a4572ca */ /* 0x000fe400004e0000 */
[----:B------:R-:W-:Y:S02]  /*1e330*/  R2UR.FILL UR68, R11 ;  /* 0x000000000b4472ca */ /* 0x000fe400004e0000 */
[----:B------:R-:W2:Y:S01]  /*1e340*/  LDL.64 R10, [R1+0x698] ;  /* 0x00069800010a7983 */ /* 0x000ea20000100a00 */
[----:B0-----:R-:W-:Y:S02]  /*1e350*/  R2UR UR72, R28 ;  /* 0x000000001c4872ca */ /* 0x001fe400000e0000 */
[----:B------:R-:W-:-:S13]  /*1e360*/  R2UR UR73, R29 ;  /* 0x000000001d4972ca */ /* 0x000fda00000e0000 */
[----:B------:R0:W-:Y:S02]  /*1e370*/  UTCHMMA gdesc[UR40], gdesc[UR72], tmem[UR5], tmem[UR70], idesc[UR71], UPT ;  /* 0x00ff4648280075ea */ /* 0x0001e4000b800005 */
[----:B0-----:R-:W-:Y:S01]  /*1e380*/  UMOV UR72, 0x0 ;  /* 0x0000000000487882 */ /* 0x001fe20000000000 */
[----:B------:R-:W-:Y:S02]  /*1e390*/  UMOV UR73, 0x4208490 ;  /* 0x0420849000497882 */ /* 0x000fe40000000000 */
[----:B------:R0:W-:Y:S02]  /*1e3a0*/  UTCHMMA gdesc[UR42], gdesc[UR6], tmem[UR5], tmem[UR72], idesc[UR73], UPT ;  /* 0x00ff48062a0075ea */ /* 0x0001e4000b800005 */
[----:B0-----:R-:W-:Y:S02]  /*1e3b0*/  R2UR UR6, R8 ;  /* 0x00000000080672ca */ /* 0x001fe400000e0000 */
[----:B------:R-:W-:Y:S02]  /*1e3c0*/  R2UR UR7, R9 ;  /* 0x00000000090772ca */ /* 0x000fe400000e0000 */
[----:B------:R-:W2:Y:S01]  /*1e3d0*/  LDL.64 R8, [R1+0x690] ;  /* 0x0006900001087983 */ /* 0x000ea20000100a00 */
[----:B----4-:R-:W-:-:S02]  /*1e3e0*/  R2UR UR8, R18 ;  /* 0x00000000120872ca */ /* 0x010fc400000e0000 */
[----:B------:R-:W-:Y:S02]  /*1e3f0*/  R2UR UR9, R19 ;  /* 0x00000000130972ca */ /* 0x000fe400000e0000 */
[----:B------:R-:W4:Y:S01]  /*1e400*/  LDL.64 R18, [R1+0x6a0] ;  /* 0x0006a00001127983 */ /* 0x000f220000100a00 */
[----:B-----5:R-:W-:Y:S02]  /*1e410*/  R2UR UR70, R26 ;  /* 0x000000001a4672ca */ /* 0x020fe400000e0000 */
[----:B------:R-:W-:-:S13]  /*1e420*/  R2UR UR71, R27 ;  /* 0x000000001b4772ca */ /* 0x000fda00000e0000 */
[----:B------:R3:W-:Y:S02]  /*1e430*/  UTCHMMA gdesc[UR44], gdesc[UR70], tmem[UR5], tmem[UR72], idesc[UR73], UPT ;  /* 0x00ff48462c0075ea */ /* 0x0007e4000b800005 */
[----:B---3--:R-:W-:Y:S02]  /*1e440*/  R2UR UR72, R6 ;  /* 0x00000000064872ca */ /* 0x008fe400000e0000 */
[----:B------:R-:W-:Y:S02]  /*1e450*/  R2UR UR73, R7 ;  /* 0x00000000074972ca */ /* 0x000fe400000e0000 */
[----:B------:R-:W3:Y:S01]  /*1e460*/  LDL.64 R6, [R1+0x688] ;  /* 0x0006880001067983 */ /* 0x000ee20000100a00 */
[----:B------:R-:W-:Y:S01]  /*1e470*/  UMOV UR70, 0x0 ;  /* 0x0000000000467882 */ /* 0x000fe20000000000 */
[----:B------:R-:W-:Y:S02]  /*1e480*/  UMOV UR71, 0x4208490 ;  /* 0x0420849000477882 */ /* 0x000fe40000000000 */
[----:B------:R-:W-:Y:S07]  /*1e490*/  UTCHMMA gdesc[UR46], gdesc[UR10], tmem[UR5], tmem[UR70], idesc[UR71], UPT ;  /* 0x00ff460a2e0075ea */ /* 0x000fee000b800005 */
[----:B------:R2:W-:Y:S02]  /*1e4a0*/  UTCHMMA gdesc[UR48], gdesc[UR72], tmem[UR5], tmem[UR70], idesc[UR71], UPT ;  /* 0x00ff4648300075ea */ /* 0x0005e4000b800005 */
[----:B--2---:R-:W-:-:S02]  /*1e4b0*/  R2UR UR70, R24 ;  /* 0x00000000184672ca */ /* 0x004fc400000e0000 */
[----:B------:R-:W-:Y:S01]  /*1e4c0*/  R2UR UR71, R25 ;  /* 0x00000000194772ca */ /* 0x000fe200000e0000 */
[----:B------:R-:W-:Y:S01]  /*1e4d0*/  UMOV UR72, 0x0 ;  /* 0x0000000000487882 */ /* 0x000fe20000000000 */
[----:B------:R-:W-:-:S11]  /*1e4e0*/  UMOV UR73, 0x4208490 ;  /* 0x0420849000497882 */ /* 0x000fd60000000000 */
[----:B------:R0:W-:Y:S02]  /*1e4f0*/  UTCHMMA gdesc[UR50], gdesc[UR70], tmem[UR5], tmem[UR72], idesc[UR73], UPT ;  /* 0x00ff4846320075ea */ /* 0x0001e4000b800005 */
[----:B0-----:R-:W-:Y:S02]  /*1e500*/  R2UR UR72, R22 ;  /* 0x00000000164872ca */ /* 0x001fe400000e0000 */
[----:B------:R-:W-:Y:S01]  /*1e510*/  R2UR UR73, R23 ;  /* 0x00000000174972ca */ /* 0x000fe200000e0000 */
[----:B------:R-:W-:Y:S01]  /*1e520*/  UMOV UR70, 0x0 ;  /* 0x0000000000467882 */ /* 0x000fe20000000000 */
[----:B------:R-:W-:-:S11]  /*1e530*/  UMOV UR71, 0x4208490 ;  /* 0x0420849000477882 */ /* 0x000fd60000000000 */
[----:B------:R0:W-:Y:S02]  /*1e540*/  UTCHMMA gdesc[UR52], gdesc[UR72], tmem[UR5], tmem[UR70], idesc[UR71], UPT ;  /* 0x00ff4648340075ea */ /* 0x0001e4000b800005 */
[----:B0-----:R-:W-:Y:S02]  /*1e550*/  R2UR UR70, R20 ;  /* 0x00000000144672ca */ /* 0x001fe400000e0000 */
[----:B------:R-:W-:Y:S01]  /*1e560*/  R2UR UR71, R21 ;  /* 0x00000000154772ca */ /* 0x000fe200000e0000 */
[----:B------:R-:W-:Y:S01]  /*1e570*/  UMOV UR72, 0x0 ;  /* 0x0000000000487882 */ /* 0x000fe20000000000 */
[----:B------:R-:W-:Y:S02]  /*1e580*/  UMOV UR73, 0x4208490 ;  /* 0x0420849000497882 */ /* 0x000fe40000000000 */
[----:B------:R-:W-:Y:S09]  /*1e590*/  UTCHMMA gdesc[UR54], gdesc[UR8], tmem[UR5], tmem[UR72], idesc[UR73], UPT ;  /* 0x00ff4808360075ea */ /* 0x000ff2000b800005 */
[----:B------:R0:W-:Y:S02]  /*1e5a0*/  UTCHMMA gdesc[UR56], gdesc[UR70], tmem[UR5], tmem[UR72], idesc[UR73], UPT ;  /* 0x00ff4846380075ea */ /* 0x0001e4000b800005 */
[----:B0-----:R-:W-:Y:S01]  /*1e5b0*/  UMOV UR70, 0x0 ;  /* 0x0000000000467882 */ /* 0x001fe20000000000 */
[----:B------:R-:W-:-:S02]  /*1e5c0*/  UMOV UR71, 0x4208490 ;  /* 0x0420849000477882 */ /* 0x000fc40000000000 */
[----:B------:R0:W-:Y:S01]  /*1e5d0*/  UTCHMMA gdesc[UR58], gdesc[UR6], tmem[UR5], tmem[UR70], idesc[UR71], UPT ;  /* 0x00ff46063a0075ea */ /* 0x0001e2000b800005 */
[----:B------:R-:W-:Y:S02]  /*1e5e0*/  HFMA2 R5, -RZ, RZ, 0, 0 ;  /* 0x00000000ff057431 */ /* 0x000fe400000001ff */
[----:B------:R-:W-:-:S05]  /*1e5f0*/  VIADD R4, R4, 0x70010 ;  /* 0x0007001004047836 */ /* 0x000fca0000000000 */
[----:B------:R-:W-:Y:S02]  /*1e600*/  @P4 MOV R4, R4 ;  /* 0x0000000400044202 */ /* 0x000fe40000000f00 */
[----:B------:R-:W-:Y:S02]  /*1e610*/  R2UR.FILL UR11, R12 ;  /* 0x000000000c0b72ca */ /* 0x000fe400004e0000 */
[----:B------:R-:W-:Y:S02]  /*1e620*/  R2UR.FILL UR10, R13 ;  /* 0x000000000d0a72ca */ /* 0x000fe400004e0000 */
[----:B------:R-:W-:Y:S02]  /*1e630*/  R2UR.FILL UR9, R14 ;  /* 0x000000000e0972ca */ /* 0x000fe400004e0000 */
[----:B------:R-:W-:Y:S02]  /*1e640*/  R2UR.FILL UR8, R15 ;  /* 0x000000000f0872ca */ /* 0x000fe400004e0000 */
[----:B0-----:R-:W-:-:S02]  /*1e650*/  R2UR.FILL UR7, R16 ;  /* 0x00000000100772ca */ /* 0x001fc400004e0000 */
[----:B------:R-:W-:Y:S02]  /*1e660*/  R2UR.FILL UR6, R17 ;  /* 0x00000000110672ca */ /* 0x000fe400004e0000 */
[----:B----4-:R-:W-:Y:S02]  /*1e670*/  R2UR UR72, R18 ;  /* 0x00000000124872ca */ /* 0x010fe400000e0000 */
[----:B------:R-:W-:-:S13]  /*1e680*/  R2UR UR73, R19 ;  /* 0x00000000134972ca */ /* 0x000fda00000e0000 */
        /* <DEDUP_REMOVED lines=11> */
[----:B---3--:R-:W-:Y:S02]  /*1e740*/  R2UR UR70, R6 ;  /* 0x00000000064672ca */ /* 0x008fe400000e0000 */
[----:B------:R-:W-:Y:S01]  /*1e750*/  R2UR UR71, R7 ;  /* 0x00000000074772ca */ /* 0x000fe200000e0000 */
[----:B------:R-:W-:Y:S01]  /*1e760*/  UMOV UR72, 0x0 ;  /* 0x0000000000487882 */ /* 0x000fe20000000000 */
[----:B------:R-:W-:-:S11]  /*1e770*/  UMOV UR73, 0x4208490 ;  /* 0x0420849000497882 */ /* 0x000fd60000000000 */
[----:B------:R0:W-:Y:S02]  /*1e780*/  UTCHMMA gdesc[UR66], gdesc[UR70], tmem[UR5], tmem[UR72], idesc[UR73], UPT ;  /* 0x00ff4846420075ea */ /* 0x0001e4000b800005 */
[----:B0-----:R-:W-:-:S13]  /*1e790*/  @P4 R2UR UR70, R4 ;  /* 0x00000000044642ca */ /* 0x001fda00000e0000 */
[----:B------:R0:W-:Y:S01]  /*1e7a0*/  UTCBAR [UR70], URZ ;  /* 0x000000ff460073e9 */ /* 0x0001e200080000ff */
[----:B------:R-:W-:Y:S01]  /*1e7b0*/  NOP ;  /* 0x0000000000007918 */ /* 0x000fe20000000000 */
.L_x_13:
[----:B------:R-:W1:Y:S01]  /*1e7c0*/  SYNCS.PHASECHK.TRANS64.TRYWAIT P4, [UR9+0x70010], RZ ;  /* 0x070010ffff0075a7 */ /* 0x000e620008081109 */
[----:B------:R-:W2:Y:S01]  /*1e7d0*/  LDC R37, c[0x0][0x3a8] ;  /* 0x0000ea00ff257b82 */ /* 0x000ea20000000800 */
[----:B-1----:R-:W-:Y:S05]  /*1e7e0*/  @!P4 BRA `(.L_x_14) ;  /* 0x000000ac00f8c947 */ /* 0x002fea0003800000 */
.L_x_23:
[----:B------:R-:W3:Y:S01]  /*1e7f0*/  LDL R4, [R1+0x78c] ;  /* 0x00078c0001047983 */ /* 0x000ee20000100800 */
[----:B------:R-:W-:Y:S01]  /*1e800*/  IMAD.U32 R36, R36, -0x80000000, RZ ;  /* 0x8000000024247824 */ /* 0x000fe200078e00ff */
[----:B------:R-:W1:Y:S01]  /*1e810*/  S2R R49, SR_TID.X ;  /* 0x0000000000317919 */ /* 0x000e620000002100 */
[----:B------:R-:W-:Y:S06]  /*1e820*/  BAR.SYNC.DEFER_BLOCKING 0x0 ;  /* 0x0000000000007b1d */ /* 0x000fec0000010000 */
[----:B------:R-:W4:Y:S01]  /*1e830*/  @!P0 SYNCS.CCTL.IV [UR9+0x70010] ;  /* 0x07001000ff0089b1 */ /* 0x000f220008000009 */
[----:B-1----:R-:W-:-:S02]  /*1e840*/  LOP3.LUT R40, R49, 0x80, RZ, 0xc0, !PT ;  /* 0x0000008031287812 */ /* 0x002fc400078ec0ff */
[C---:B------:R-:W-:Y:S02]  /*1e850*/  LOP3.LUT R38, R49.reuse, 0x10, RZ, 0xc0, !PT ;  /* 0x0000001031267812 */ /* 0x040fe400078ec0ff */
[----:B------:R-:W-:Y:S02]  /*1e860*/  SHF.R.U32.HI R40, RZ, 0x1, R40 ;  /* 0x00000001ff287819 */ /* 0x000fe40000011628 */
[C---:B------:R-:W-:Y:S02]  /*1e870*/  LOP3.LUT R41, R49.reuse, 0x80, RZ, 0xc0, !PT ;  /* 0x0000008031297812 */ /* 0x040fe400078ec0ff */
[C---:B------:R-:W-:Y:S01]  /*1e880*/  LOP3.LUT R42, R49.reuse, 0x10, RZ, 0xc0, !PT ;  /* 0x00000010312a7812 */ /* 0x040fe200078ec0ff */
[----:B------:R-:W-:Y:S01]  /*1e890*/  IMAD R40, R38, 0x2, R40 ;  /* 0x0000000226287824 */ /* 0x000fe200078e0228 */
[----:B------:R-:W-:Y:S02]  /*1e8a0*/  SHF.R.U32.HI R41, RZ, 0x1, R41 ;  /* 0x00000001ff297819 */ /* 0x000fe40000011629 */
[----:B------:R-:W-:Y:S01]  /*1e8b0*/  LOP3.LUT R144, R49, 0x60, RZ, 0xc0, !PT ;  /* 0x0000006031907812 */ /* 0x000fe200078ec0ff */
[----:B------:R-:W-:-:S02]  /*1e8c0*/  IMAD.IADD R40, R40, 0x1, R139 ;  /* 0x0000000128287824 */ /* 0x000fc400078e028b */
[----:B------:R-:W-:Y:S02]  /*1e8d0*/  VIADD R139, R139, 0x80 ;  /* 0x000000808b8b7836 */ /* 0x000fe40000000000 */
[----:B------:R-:W-:-:S05]  /*1e8e0*/  VIADD R38, R40, 0x80 ;  /* 0x0000008028267836 */ /* 0x000fca0000000000 */
[----:B------:R-:W-:Y:S02]  /*1e8f0*/  ISETP.GE.AND P4, PT, R140, R38, PT ;  /* 0x000000268c00720c */ /* 0x000fe40003f86270 */
[----:B0--3--:R-:W-:-:S13]  /*1e900*/  R2UR UR70, R4 ;  /* 0x00000000044672ca */ /* 0x009fda00000e0000 */
[----:B------:R-:W-:Y:S01]  /*1e910*/  LDTM.16dp32bit_t0_t15.x32 R4, tmem[UR70] ;  /* 0x00000046000479ee */ /* 0x000fe20008a80000 */
[----:B------:R-:W0:Y:S01]  /*1e920*/  LDTM.16dp32bit_t16_t31.x32 R4, tmem[UR70+0x20] ;  /* 0x00002046000479ee */ /* 0x000e220008aa0000 */
[----:B------:R-:W-:Y:S01]  /*1e930*/  NOP ;  /* 0x0000000000007918 */ /* 0x000fe20000000000 */
[-C--:B0-2---:R-:W-:Y:S01]  /*1e940*/  FMUL R4, R4, R37.reuse ;  /* 0x0000002504047220 */ /* 0x085fe20000400000 */
[-C--:B------:R-:W-:Y:S01]  /*1e950*/  FMUL R5, R5, R37.reuse ;  /* 0x0000002505057220 */ /* 0x080fe20000400000 */
[-C--:B------:R-:W-:Y:S01]  /*1e960*/  FMUL R6, R6, R37.reuse ;  /* 0x0000002506067220 */ /* 0x080fe20000400000 */
[-C--:B------:R-:W-:Y:S01]  /*1e970*/  FMUL R7, R7, R37.reuse ;  /* 0x0000002507077220 */ /* 0x080fe20000400000 */
[-C--:B------:R-:W-:Y:S01]  /*1e980*/  FMUL R8, R8, R37.reuse ;  /* 0x0000002508087220 */ /* 0x080fe20000400000 */
[----:B------:R-:W-:Y:S01]  /*1e990*/  FSEL R4, R4, -INF , P4 ;  /* 0xff80000004047808 */ /* 0x000fe20002000000 */
[----:B------:R-:W-:Y:S01]  /*1e9a0*/  FMUL R9, R9, R37 ;  /* 0x0000002509097220 */ /* 0x000fe20000400000 */
[----:B------:R-:W-:Y:S01]  /*1e9b0*/  ISETP.GT.AND P4, PT, R140, R38, PT ;  /* 0x000000268c00720c */ /* 0x000fe20003f84270 */
[----:B------:R-:W-:-:S02]  /*1e9c0*/  VIADD R38, R40, 0x82 ;  /* 0x0000008228267836 */ /* 0x000fc40000000000 */
[-C--:B------:R-:W-:Y:S01]  /*1e9d0*/  FMUL R10, R10, R37.reuse ;  /* 0x000000250a0a7220 */ /* 0x080fe20000400000 */
[-C--:B------:R-:W-:Y:S01]  /*1e9e0*/  FMUL R16, R16, R37.reuse ;  /* 0x0000002510107220 */ /* 0x080fe20000400000 */
[----:B------:R-:W-:Y:S01]  /*1e9f0*/  FSEL R5, R5, -INF , P4 ;  /* 0xff80000005057808 */ /* 0x000fe20002000000 */
[-C--:B------:R-:W-:Y:S01]  /*1ea00*/  FMUL R18, R18, R37.reuse ;  /* 0x0000002512127220 */ /* 0x080fe20000400000 */
[----:B------:R-:W-:Y:S01]  /*1ea10*/  ISETP.GE.AND P4, PT, R140, R38, PT ;  /* 0x000000268c00720c */ /* 0x000fe20003f86270 */
[----:B------:R-:W-:Y:S02]  /*1ea20*/  VIADD R38, R40, 0x83 ;  /* 0x0000008328267836 */ /* 0x000fe40000000000 */
[-C--:B------:R-:W-:Y:S01]  /*1ea30*/  FMUL R19, R19, R37.reuse ;  /* 0x0000002513137220 */ /* 0x080fe20000400000 */
[-C--:B------:R-:W-:Y:S01]  /*1ea40*/  FMUL R20, R20, R37.reuse ;  /* 0x0000002514147220 */ /* 0x080fe20000400000 */
[----:B------:R-:W-:Y:S01]  /*1ea50*/  FSEL R6, R6, -INF , P4 ;  /* 0xff80000006067808 */ /* 0x000fe20002000000 */
[----:B------:R-:W-:Y:S01]  /*1ea60*/  FMUL R43, R25, R37 ;  /* 0x00000025192b7220 */ /* 0x000fe20000400000 */
[----:B------:R-:W-:Y:S01]  /*1ea70*/  ISETP.GE.AND P4, PT, R140, R38, PT ;  /* 0x000000268c00720c */ /* 0x000fe20003f86270 */
        /* <DEDUP_REMOVED lines=10> */
[-C--:B------:R-:W-:Y:S01]  /*1eb20*/  FMUL R32, R32, R37.reuse ;  /* 0x0000002520207220 */ /* 0x080fe20000400000 */
[----:B------:R-:W-:Y:S01]  /*1eb30*/  ISETP.GE.AND P4, PT, R140, R38, PT ;  /* 0x000000268c00720c */ /* 0x000fe20003f86270 */
[-C--:B------:R-:W-:Y:S01]  /*1eb40*/  FMUL R33, R33, R37.reuse ;  /* 0x0000002521217220 */ /* 0x080fe20000400000 */
[----:B------:R-:W-:Y:S01]  /*1eb50*/  IADD3 R38, PT, PT, R40, 0x86, RZ ;  /* 0x0000008628267810 */ /* 0x000fe20007ffe0ff */
[-C--:B------:R-:W-:Y:S01]  /*1eb60*/  FMUL R34, R34, R37.reuse ;  /* 0x0000002522227220 */ /* 0x080fe20000400000 */
[----:B------:R-:W-:Y:S01]  /*1eb70*/  FSEL R39, R9, -INF , P4 ;  /* 0xff80000009277808 */ /* 0x000fe20002000000 */
[----:B------:R-:W-:Y:S01]  /*1eb80*/  VIADD R9, R40, 0x87 ;  /* 0x0000008728097836 */ /* 0x000fe20000000000 */
[----:B------:R-:W-:Y:S01]  /*1eb90*/  ISETP.GE.AND P4, PT, R140, R38, PT ;  /* 0x000000268c00720c */ /* 0x000fe20003f86270 */
[-C--:B------:R-:W-:Y:S01]  /*1eba0*/  FMUL R38, R11, R37.reuse ;  /* 0x000000250b267220 */ /* 0x080fe20000400000 */
[----:B------:R-:W-:-:S02]  /*1ebb0*/  FMUL R35, R35, R37 ;  /* 0x0000002523237220 */ /* 0x000fc40000400000 */
[----:B------:R-:W-:Y:S01]  /*1ebc0*/  FSEL R11, R10, -INF , P4 ;  /* 0xff8000000a0b7808 */ /* 0x000fe20002000000 */
[----:B------:R-:W-:Y:S01]  /*1ebd0*/  FMUL R10, R12, R37 ;  /* 0x000000250c0a7220 */ /* 0x000fe20000400000 */
[----:B------:R-:W-:Y:S01]  /*1ebe0*/  ISETP.GE.AND P4, PT, R140, R9, PT ;  /* 0x000000098c00720c */ /* 0x000fe20003f86270 */
[----:B------:R-:W-:-:S03]  /*1ebf0*/  VIADD R9, R40, 0x88 ;  /* 0x0000008828097836 */ /* 0x000fc60000000000 */
        /* <DEDUP_REMOVED lines=13> */
[----:B------:R-:W-:Y:S01]  /*1ecd0*/  VIADD R10, R40, 0x8c ;  /* 0x0000008c280a7836 */ /* 0x000fe20000000000 */
[----:B------:R-:W-:-:S04]  /*1ece0*/  ISETP.GE.AND P4, PT, R140, R9, PT ;  /* 0x000000098c00720c */ /* 0x000fc80003f86270 */
[----:B------:R-:W-:Y:S01]  /*1ecf0*/  FSEL R9, R38, -INF , P4 ;  /* 0xff80000026097808 */ /* 0x000fe20002000000 */
[----:B------:R-:W-:Y:S01]  /*1ed00*/  VIADD R38, R40, 0x8d ;  /* 0x0000008d28267836 */ /* 0x000fe20000000000 */
[----:B------:R-:W-:Y:S01]  /*1ed10*/  ISETP.GE.AND P4, PT, R140, R10, PT ;  /* 0x0000000a8c00720c */ /* 0x000fe20003f86270 */
[----:B------:R-:W-:Y:S01]  /*1ed20*/  FMUL R10, R17, R37 ;  /* 0x00000025110a7220 */ /* 0x000fe20000400000 */
[C---:B------:R-:W-:Y:S01]  /*1ed30*/  IADD3 R17, PT, PT, R40.reuse, 0x8e, RZ ;  /* 0x0000008e28117810 */ /* 0x040fe20007ffe0ff */
[----:B------:R-:W-:Y:S01]  /*1ed40*/  VIADD R40, R40, 0x8f ;  /* 0x0000008f28287836 */ /* 0x000fe20000000000 */
[----:B------:R-:W-:Y:S02]  /*1ed50*/  FSEL R16, R16, -INF , P4 ;  /* 0xff80000010107808 */ /* 0x000fe40002000000 */
[----:B------:R-:W-:Y:S01]  /*1ed60*/  ISETP.GE.AND P4, PT, R140, R38, PT ;  /* 0x000000268c00720c */ /* 0x000fe20003f86270 */
[----:B------:R-:W-:-:S03]  /*1ed70*/  IMAD R38, R42, 0x2, R41 ;  /* 0x000000022a267824 */ /* 0x000fc600078e0229 */
[----:B------:R-:W-:Y:S02]  /*1ed80*/  FSEL R10, R10, -INF , P4 ;  /* 0xff8000000a0a7808 */ /* 0x000fe40002000000 */
[----:B------:R-:W-:Y:S01]  /*1ed90*/  ISETP.GE.AND P4, PT, R140, R17, PT ;  /* 0x000000118c00720c */ /* 0x000fe20003f86270 */
[----:B------:R-:W-:-:S03]  /*1eda0*/  VIADD R17, R38, 0x10 ;  /* 0x0000001026117836 */ /* 0x000fc60000000000 */
[----:B------:R-:W-:Y:S01]  /*1edb0*/  FSEL R41, R18, -INF , P4 ;  /* 0xff80000012297808 */ /* 0x000fe20002000000 */
[----:B------:R-:W-:Y:S01]  /*1edc0*/  VIADD R18, R38, 0x11 ;  /* 0x0000001126127836 */ /* 0x000fe20000000000 */
[C---:B------:R-:W-:Y:S02]  /*1edd0*/  ISETP.GE.AND P4, PT, R140.reuse, R40, PT ;  /* 0x000000288c00720c */ /* 0x040fe40003f86270 */
[----:B------:R-:W-:Y:S02]  /*1ede0*/  LOP3.LUT R17, R139, R17, RZ, 0xfc, !PT ;  /* 0x000000118b117212 */ /* 0x000fe400078efcff */
[----:B------:R-:W-:Y:S01]  /*1edf0*/  FSEL R42, R19, -INF , P4 ;  /* 0xff800000132a7808 */ /* 0x000fe20002000000 */
[----:B------:R-:W-:Y:S01]  /*1ee00*/  FMUL R19, R21, R37 ;  /* 0x0000002515137220 */ /* 0x000fe20000400000 */
[----:B------:R-:W-:Y:S01]  /*1ee10*/  ISETP.GE.AND P4, PT, R140, R17, PT ;  /* 0x000000118c00720c */ /* 0x000fe20003f86270 */
[----:B------:R-:W-:Y:S01]  /*1ee20*/  VIADD R17, R38, 0x12 ;  /* 0x0000001226117836 */ /* 0x000fe20000000000 */
[----:B------:R-:W-:-:S02]  /*1ee30*/  LOP3.LUT R18, R139, R18, RZ, 0xfc, !PT ;  /* 0x000000128b127212 */ /* 0x000fc400078efcff */
[----:B------:R-:W-:Y:S01]  /*1ee40*/  FSEL R21, R20, -INF , P4 ;  /* 0xff80000014157808 */ /* 0x000fe20002000000 */
[----:B------:R-:W-:Y:S01]  /*1ee50*/  FMUL R20, R22, R37 ;  /* 0x0000002516147220 */ /* 0x000fe20000400000 */
[----:B------:R-:W-:Y:S01]  /*1ee60*/  ISETP.GE.AND P4, PT, R140, R18, PT ;  /* 0x000000128c00720c */ /* 0x000fe20003f86270 */
[----:B------:R-:W-:Y:S01]  /*1ee70*/  VIADD R18, R38, 0x13 ;  /* 0x0000001326127836 */ /* 0x000fe20000000000 */
[----:B------:R-:W-:Y:S02]  /*1ee80*/  LOP3.LUT R17, R139, R17, RZ, 0xfc, !PT ;  /* 0x000000118b117212 */ /* 0x000fe400078efcff */
[----:B------:R-:W-:Y:S01]  /*1ee90*/  FSEL R22, R19, -INF , P4 ;  /* 0xff80000013167808 */ /* 0x000fe20002000000 */
[----:B------:R-:W-:Y:S01]  /*1eea0*/  FMUL R19, R23, R37 ;  /* 0x0000002517137220 */ /* 0x000fe20000400000 */
[----:B------:R-:W-:Y:S02]  /*1eeb0*/  ISETP.GE.AND P4, PT, R140, R17, PT ;  /* 0x000000118c00720c */ /* 0x000fe40003f86270 */
[----:B------:R-:W-:-:S02]  /*1eec0*/  LOP3.LUT R18, R139, R18, RZ, 0xfc, !PT ;  /* 0x000000128b127212 */ /* 0x000fc400078efcff */
[----:B------:R-:W-:Y:S02]  /*1eed0*/  IADD3 R17, PT, PT, R38, 0x14, RZ ;  /* 0x0000001426117810 */ /* 0x000fe40007ffe0ff */
[----:B------:R-:W-:Y:S01]  /*1eee0*/  FSEL R23, R20, -INF , P4 ;  /* 0xff80000014177808 */ /* 0x000fe20002000000 */
[----:B------:R-:W-:Y:S01]  /*1eef0*/  FMUL R20, R24, R37 ;  /* 0x0000002518147220 */ /* 0x000fe20000400000 */
[----:B------:R-:W-:Y:S01]  /*1ef00*/  ISETP.GE.AND P4, PT, R140, R18, PT ;  /* 0x000000128c00720c */ /* 0x000fe20003f86270 */
[C---:B------:R-:W-:Y:S01]  /*1ef10*/  VIADD R18, R38.reuse, 0x15 ;  /* 0x0000001526127836 */ /* 0x040fe20000000000 */
[----:B------:R-:W-:Y:S02]  /*1ef20*/  LOP3.LUT R17, R139, R17, RZ, 0xfc, !PT ;  /* 0x000000118b117212 */ /* 0x000fe400078efcff */
[----:B------:R-:W-:Y:S01]  /*1ef30*/  FSEL R24, R19, -INF , P4 ;  /* 0xff80000013187808 */ /* 0x000fe20002000000 */
[----:B------:R-:W-:Y:S01]  /*1ef40*/  VIADD R19, R38, 0x17 ;  /* 0x0000001726137836 */ /* 0x000fe20000000000 */
[----:B------:R-:W-:Y:S01]  /*1ef50*/  ISETP.GE.AND P4, PT, R140, R17, PT ;  /* 0x000000118c00720c */ /* 0x000fe20003f86270 */
[----:B------:R-:W-:Y:S01]  /*1ef60*/  VIADD R17, R38, 0x16 ;  /* 0x0000001626117836 */ /* 0x000fe20000000000 */
[----:B------:R-:W-:-:S02]  /*1ef70*/  LOP3.LUT R18, R139, R18, RZ, 0xfc, !PT ;  /* 0x000000128b127212 */ /* 0x000fc400078efcff */
[----:B------:R-:W-:Y:S02]  /*1ef80*/  FSEL R25, R20, -INF , P4 ;  /* 0xff80000014197808 */ /* 0x000fe40002000000 */
[----:B------:R-:W-:Y:S02]  /*1ef90*/  ISETP.GE.AND P4, PT, R140, R18, PT ;  /* 0x000000128c00720c */ /* 0x000fe40003f86270 */
[----:B------:R-:W-:Y:S01]  /*1efa0*/  LOP3.LUT R18, R139, R17, RZ, 0xfc, !PT ;  /* 0x000000118b127212 */ /* 0x000fe200078efcff */
[----:B------:R-:W-:Y:S01]  /*1efb0*/  FMUL R17, R26, R37 ;  /* 0x000000251a117220 */ /* 0x000fe20000400000 */
[----:B------:R-:W-:Y:S01]  /*1efc0*/  FMNMX3 R20, R4, R5, R6, !PT ;  /* 0x0000000504147276 */ /* 0x000fe20007800006 */
[----:B------:R-:W-:Y:S01]  /*1efd0*/  VIADD R26, R38, 0x1a ;  /* 0x0000001a261a7836 */ /* 0x000fe20000000000 */
[----:B------:R-:W-:Y:S02]  /*1efe0*/  FSEL R43, R43, -INF , P4 ;  /* 0xff8000002b2b7808 */ /* 0x000fe40002000000 */
[----:B------:R-:W-:Y:S01]  /*1eff0*/  ISETP.GE.AND P4, PT, R140, R18, PT ;  /* 0x000000128c00720c */ /* 0x000fe20003f86270 */
[----:B------:R-:W-:Y:S01]  /*1f000*/  VIADD R18, R38, 0x18 ;  /* 0x0000001826127836 */ /* 0x000fe20000000000 */
[----:B------:R-:W-:-:S02]  /*1f010*/  LOP3.LUT R19, R139, R19, RZ, 0xfc, !PT ;  /* 0x000000138b137212 */ /* 0x000fc400078efcff */
[----:B------:R-:W-:Y:S02]  /*1f020*/  FMNMX3 R20, R20, R7, R8, !PT ;  /* 0x0000000714147276 */ /* 0x000fe40007800008 */
[----:B------:R-:W-:Y:S02]  /*1f030*/  FSEL R17, R17, -INF , P4 ;  /* 0xff80000011117808 */ /* 0x000fe40002000000 */
[----:B------:R-:W-:Y:S01]  /*1f040*/  ISETP.GE.AND P4, PT, R140, R19, PT ;  /* 0x000000138c00720c */ /* 0x000fe20003f86270 */
[----:B------:R-:W-:Y:S01]  /*1f050*/  VIADD R19, R38, 0x19 ;  /* 0x0000001926137836 */ /* 0x000fe20000000000 */
[----:B------:R-:W-:Y:S02]  /*1f060*/  LOP3.LUT R18, R139, R18, RZ, 0xfc, !PT ;  /* 0x000000128b127212 */ /* 0x000fe400078efcff */
[----:B------:R-:W-:Y:S02]  /*1f070*/  FMNMX3 R20, R20, R39, R11, !PT ;  /* 0x0000002714147276 */ /* 0x000fe4000780000b */
[----:B------:R-:W-:-:S02]  /*1f080*/  FSEL R44, R27, -INF , P4 ;  /* 0xff8000001b2c7808 */ /* 0x000fc40002000000 */
[----:B------:R-:W-:Y:S02]  /*1f090*/  ISETP.GE.AND P4, PT, R140, R18, PT ;  /* 0x000000128c00720c */ /* 0x000fe40003f86270 */
[----:B------:R-:W-:Y:S02]  /*1f0a0*/  FMNMX3 R20, R20, R12, R13, !PT ;  /* 0x0000000c14147276 */ /* 0x000fe4000780000d */
[C---:B------:R-:W-:Y:S02]  /*1f0b0*/  LOP3.LUT R19, R139.reuse, R19, RZ, 0xfc, !PT ;  /* 0x000000138b137212 */ /* 0x040fe400078efcff */
[----:B------:R-:W-:Y:S02]  /*1f0c0*/  FSEL R18, R28, -INF , P4 ;  /* 0xff8000001c127808 */ /* 0x000fe40002000000 */
[----:B------:R-:W-:Y:S02]  /*1f0d0*/  FMNMX3 R20, R20, R14, R15, !PT ;  /* 0x0000000e14147276 */ /* 0x000fe4000780000f */
[----:B------:R-:W-:Y:S01]  /*1f0e0*/  ISETP.GE.AND P4, PT, R140, R19, PT ;  /* 0x000000138c00720c */ /* 0x000fe20003f86270 */
[----:B------:R-:W-:Y:S01]  /*1f0f0*/  VIADD R19, R38, 0x1b ;  /* 0x0000001b26137836 */ /* 0x000fe20000000000 */
[----:B------:R-:W-:-:S02]  /*1f100*/  LOP3.LUT R26, R139, R26, RZ, 0xfc, !PT ;  /* 0x0000001a8b1a7212 */ /* 0x000fc400078efcff */
[----:B------:R-:W-:Y:S02]  /*1f110*/  FMNMX3 R27, R20, R9, R16, !PT ;  /* 0x00000009141b7276 */ /* 0x000fe40007800010 */
[----:B------:R-:W-:Y:S02]  /*1f120*/  FSEL R45, R29, -INF , P4 ;  /* 0xff8000001d2d7808 */ /* 0x000fe40002000000 */
[----:B------:R-:W-:Y:S02]  /*1f130*/  ISETP.GE.AND P4, PT, R140, R26, PT ;  /* 0x0000001a8c00720c */ /* 0x000fe40003f86270 */
[----:B------:R-:W-:Y:S02]  /*1f140*/  LOP3.LUT R26, R139, R19, RZ, 0xfc, !PT ;  /* 0x000000138b1a7212 */ /* 0x000fe400078efcff */
[----:B------:R-:W-:Y:S02]  /*1f150*/  IADD3 R20, PT, PT, R38, 0x1c, RZ ;  /* 0x0000001c26147810 */ /* 0x000fe40007ffe0ff */
[----:B------:R-:W-:-:S02]  /*1f160*/  FMNMX3 R27, R27, R10, R41, !PT ;  /* 0x0000000a1b1b7276 */ /* 0x000fc40007800029 */
[----:B------:R-:W-:Y:S02]  /*1f170*/  FSEL R19, R30, -INF , P4 ;  /* 0xff8000001e137808 */ /* 0x000fe40002000000 */
[----:B------:R-:W-:Y:S01]  /*1f180*/  ISETP.GE.AND P4, PT, R140, R26, PT ;  /* 0x0000001a8c00720c */ /* 0x000fe20003f86270 */
[----:B------:R-:W-:Y:S01]  /*1f190*/  VIADD R26, R38, 0x1d ;  /* 0x0000001d261a7836 */ /* 0x000fe20000000000 */
[----:B------:R-:W-:Y:S02]  /*1f1a0*/  LOP3.LUT R20, R139, R20, RZ, 0xfc, !PT ;  /* 0x000000148b147212 */ /* 0x000fe400078efcff */
[----:B------:R-:W-:Y:S02]  /*1f1b0*/  FMNMX3 R27, R27, R42, R21, !PT ;  /* 0x0000002a1b1b7276 */ /* 0x000fe40007800015 */
[----:B------:R-:W-:Y:S02]  /*1f1c0*/  FSEL R46, R31, -INF , P4 ;  /* 0xff8000001f2e7808 */ /* 0x000fe40002000000 */
[----:B------:R-:W-:-:S02]  /*1f1d0*/  ISETP.GE.AND P4, PT, R140, R20, PT ;  /* 0x000000148c00720c */ /* 0x000fc40003f86270 */
[----:B------:R-:W-:Y:S02]  /*1f1e0*/  FMNMX3 R27, R27, R22, R23, !PT ;  /* 0x000000161b1b7276 */ /* 0x000fe40007800017 */
[----:B------:R-:W-:Y:S02]  /*1f1f0*/  LOP3.LUT R26, R139, R26, RZ, 0xfc, !PT ;  /* 0x0000001a8b1a7212 */ /* 0x000fe400078efcff */
[----:B------:R-:W-:Y:S02]  /*1f200*/  FSEL R20, R32, -INF , P4 ;  /* 0xff80000020147808 */ /* 0x000fe40002000000 */
[----:B------:R-:W-:Y:S02]  /*1f210*/  FMNMX3 R27, R27, R24, R25, !PT ;  /* 0x000000181b1b7276 */ /* 0x000fe40007800019 */
[----:B------:R-:W-:Y:S01]  /*1f220*/  ISETP.GE.AND P4, PT, R140, R26, PT ;  /* 0x0000001a8c00720c */ /* 0x000fe20003f86270 */
[C---:B------:R-:W-:Y:S01]  /*1f230*/  VIADD R26, R38.reuse, 0x1e ;  /* 0x0000001e261a7836 */ /* 0x040fe20000000000 */
[----:B------:R-:W-:Y:S01]  /*1f240*/  FMNMX3 R27, R27, R43, R17, !PT ;  /* 0x0000002b1b1b7276 */ /* 0x000fe20007800011 */
[----:B------:R-:W-:Y:S01]  /*1f250*/  VIADD R38, R38, 0x1f ;  /* 0x0000001f26267836 */ /* 0x000fe20000000000 */
[----:B------:R-:W-:-:S02]  /*1f260*/  FSEL R47, R33, -INF , P4 ;  /* 0xff800000212f7808 */ /* 0x000fc40002000000 */
[----:B------:R-:W-:Y:S02]  /*1f270*/  LOP3.LUT R26, R139, R26, RZ, 0xfc, !PT ;  /* 0x0000001a8b1a7212 */ /* 0x000fe400078efcff */
[----:B------:R-:W-:Y:S02]  /*1f280*/  FMNMX3 R27, R27, R44, R18, !PT ;  /* 0x0000002c1b1b7276 */ /* 0x000fe40007800012 */
[----:B------:R-:W-:Y:S02]  /*1f290*/  ISETP.GE.AND P4, PT, R140, R26, PT ;  /* 0x0000001a8c00720c */ /* 0x000fe40003f86270 */
[----:B------:R-:W-:Y:S02]  /*1f2a0*/  LOP3.LUT R38, R139, R38, RZ, 0xfc, !PT ;  /* 0x000000268b267212 */ /* 0x000fe400078efcff */
[----:B------:R-:W-:Y:S02]  /*1f2b0*/  FMNMX3 R27, R27, R45, R19, !PT ;  /* 0x0000002d1b1b7276 */ /* 0x000fe40007800013 */
[----:B------:R-:W-:-:S02]  /*1f2c0*/  FSEL R48, R34, -INF , P4 ;  /* 0xff80000022307808 */ /* 0x000fc40002000000 */
[----:B------:R-:W-:Y:S02]  /*1f2d0*/  ISETP.GE.AND P4, PT, R140, R38, PT ;  /* 0x000000268c00720c */ /* 0x000fe40003f86270 */
[----:B------:R-:W-:Y:S02]  /*1f2e0*/  FMNMX3 R27, R27, R46, R20, !PT ;  /* 0x0000002e1b1b7276 */ /* 0x000fe40007800014 */
[----:B------:R-:W-:Y:S02]  /*1f2f0*/  FSEL R40, R35, -INF , P4 ;  /* 0xff80000023287808 */ /* 0x000fe40002000000 */
[----:B------:R-:W-:Y:S02]  /*1f300*/  FMNMX3 R27, R27, R47, R48, !PT ;  /* 0x0000002f1b1b7276 */ /* 0x000fe40007800030 */
[----:B------:R-:W-:Y:S02]  /*1f310*/  LOP3.LUT R28, R49, 0xf, RZ, 0xc0, !PT ;  /* 0x0000000f311c7812 */ /* 0x000fe400078ec0ff */
[----:B------:R-:W-:-:S02]  /*1f320*/  FMNMX R27, R40, R27, !PT ;  /* 0x0000001b281b7209 */ /* 0x000fc40007800000 */
[----:B------:R-:W-:Y:S02]  /*1f330*/  LEA.HI R144, R144, R28, RZ, 0x1f ;  /* 0x0000001c90907211 */ /* 0x000fe400078ff8ff */
[----:B------:R-:W-:Y:S01]  /*1f340*/  LOP3.LUT R38, R49, 0xff, RZ, 0xc0, !PT ;  /* 0x000000ff31267812 */ /* 0x000fe200078ec0ff */
[----:B------:R-:W0:Y:S02]  /*1f350*/  SHFL.BFLY PT, R26, R27, 0x10, 0x1f ;  /* 0x0e001f001b1a7f89 */ /* 0x000e2400000e0000 */
[----:B------:R-:W-:Y:S01]  /*1f360*/  IMAD.SHL.U32 R144, R144, 0x8, RZ ;  /* 0x0000000890907824 */ /* 0x000fe200078e00ff */
[----:B------:R-:W-:Y:S02]  /*1f370*/  SHF.R.U32.HI R37, RZ, 0x5, R38 ;  /* 0x00000005ff257819 */ /* 0x000fe40000011626 */
[----:B------:R-:W-:Y:S02]  /*1f380*/  LEA R38, R38, UR9, 0x2 ;  /* 0x0000000926267c11 */ /* 0x000fe4000f8e10ff */
[----:B------:R-:W-:-:S02]  /*1f390*/  LOP3.LUT R37, R144, 0x4, R37, 0xf8, !PT ;  /* 0x0000000490257812 */ /* 0x000fc400078ef825 */
[----:B0-----:R-:W-:-:S05]  /*1f3a0*/  FMNMX R26, R27, R26, !PT ;  /* 0x0000001a1b1a7209 */ /* 0x001fca0007800000 */
[----:B----4-:R-:W-:Y:S01]  /*1f3b0*/  @!P1 STS [R37+UR9+0x20000], R26 ;  /* 0x0200001a25009988 */ /* 0x010fe20008000809 */
[----:B------:R-:W-:Y:S06]  /*1f3c0*/  BAR.SYNC.DEFER_BLOCKING 0x0 ;  /* 0x0000000000007b1d */ /* 0x000fec0000010000 */
[----:B------:R-:W0:Y:S04]  /*1f3d0*/  @!P2 LDS R143, [R38+0x20000] ;  /* 0x02000000268fa984 */ /* 0x000e280000000800 */
[----:B0-----:R-:W0:Y:S02]  /*1f3e0*/  SHFL.BFLY PT, R26, R143, 0x1, 0x1f ;  /* 0x0c201f008f1a7f89 */ /* 0x001e2400000e0000 */
[----:B0-----:R-:W-:-:S05]  /*1f3f0*/  FMNMX R26, R143, R26, !PT ;  /* 0x0000001a8f1a7209 */ /* 0x001fca0007800000 */
[----:B------:R-:W-:Y:S01]  /*1f400*/  @P3 STS [R38+0x20000], R26 ;  /* 0x0200001a26003388 */ /* 0x000fe20000000800 */
[----:B------:R-:W-:Y:S06]  /*1f410*/  BAR.SYNC.DEFER_BLOCKING 0x0 ;  /* 0x0000000000007b1d */ /* 0x000fec0000010000 */
[----:B------:R-:W0:Y:S02]  /*1f420*/  LDS R138, [R144+UR9+0x20000] ;  /* 0x02000009908a7984 */ /* 0x000e240008000800 */
[----:B------:R-:W-:Y:S01]  /*1f430*/  BAR.SYNC.DEFER_BLOCKING 0x0 ;  /* 0x0000000000007b1d */ /* 0x000fe20000010000 */
[----:B0-----:R-:W-:-:S05]  /*1f440*/  FMNMX R138, R138, R3, !PT ;  /* 0x000000038a8a7209 */ /* 0x001fca0007800000 */
        /* <DEDUP_REMOVED lines=8> */
[----:B------:R-:W-:Y:S01]  /*1f4d0*/  FMUL R7, R7, 1.4426950216293334961 ;  /* 0x3fb8aa3b07077820 */ /* 0x000fe20000400000 */
[--C-:B------:R-:W-:Y:S01]  /*1f4e0*/  FADD R39, R39, -R138.reuse ;  /* 0x8000008a27277221 */ /* 0x100fe20000000000 */
[----:B------:R-:W-:Y:S01]  /*1f4f0*/  MUFU.EX2 R35, R35 ;  /* 0x0000002300237308 */ /* 0x000fe20000000800 */
[----:B------:R-:W-:Y:S01]  /*1f500*/  FMUL R6, R8, 1.4426950216293334961 ;  /* 0x3fb8aa3b08067820 */ /* 0x000fe20000400000 */
[--C-:B------:R-:W-:Y:S01]  /*1f510*/  FADD R14, R14, -R138.reuse ;  /* 0x8000008a0e0e7221 */ /* 0x100fe20000000000 */
[----:B------:R-:W-:Y:S01]  /*1f520*/  FMUL R33, R39, 1.4426950216293334961 ;  /* 0x3fb8aa3b27217820 */ /* 0x000fe20000400000 */
[--C-:B------:R-:W-:Y:S01]  /*1f530*/  FADD R11, R11, -R138.reuse ;  /* 0x8000008a0b0b7221 */ /* 0x100fe20000000000 */
[--C-:B------:R-:W-:Y:S01]  /*1f540*/  FADD R12, R12, -R138.reuse ;  /* 0x8000008a0c0c7221 */ /* 0x100fe20000000000 */
[----:B------:R-:W-:Y:S01]  /*1f550*/  FMUL R14, R14, 1.4426950216293334961 ;  /* 0x3fb8aa3b0e0e7820 */ /* 0x000fe20000400000 */
[--C-:B------:R-:W-:Y:S01]  /*1f560*/  FADD R15, R15, -R138.reuse ;  /* 0x8000008a0f0f7221 */ /* 0x100fe20000000000 */
[----:B------:R-:W0:Y:S01]  /*1f570*/  MUFU.EX2 R4, R4 ;  /* 0x0000000400047308 */ /* 0x000e220000000800 */
[--C-:B------:R-:W-:Y:S01]  /*1f580*/  FADD R13, R13, -R138.reuse ;  /* 0x8000008a0d0d7221 */ /* 0x100fe20000000000 */
[----:B------:R-:W-:Y:S01]  /*1f590*/  FMUL R12, R12, 1.4426950216293334961 ;  /* 0x3fb8aa3b0c0c7820 */ /* 0x000fe20000400000 */
[----:B------:R-:W-:Y:S01]  /*1f5a0*/  FMUL R15, R15, 1.4426950216293334961 ;  /* 0x3fb8aa3b0f0f7820 */ /* 0x000fe20000400000 */
[--C-:B------:R-:W-:Y:S01]  /*1f5b0*/  FADD R16, R16, -R138.reuse ;  /* 0x8000008a10107221 */ /* 0x100fe20000000000 */
[----:B------:R-:W-:Y:S01]  /*1f5c0*/  FMUL R8, R13, 1.4426950216293334961 ;  /* 0x3fb8aa3b0d087820 */ /* 0x000fe20000400000 */
[--C-:B------:R-:W-:Y:S01]  /*1f5d0*/  FADD R41, R41, -R138.reuse ;  /* 0x8000008a29297221 */ /* 0x100fe20000000000 */
[--C-:B------:R-:W-:Y:S01]  /*1f5e0*/  FADD R42, R42, -R138.reuse ;  /* 0x8000008a2a2a7221 */ /* 0x100fe20000000000 */
[----:B------:R-:W1:Y:S01]  /*1f5f0*/  MUFU.EX2 R5, R5 ;  /* 0x0000000500057308 */ /* 0x000e620000000800 */
[----:B------:R-:W-:Y:S01]  /*1f600*/  FMUL R16, R16, 1.4426950216293334961 ;  /* 0x3fb8aa3b10107820 */ /* 0x000fe20000400000 */
[--C-:B------:R-:W-:Y:S01]  /*1f610*/  FADD R21, R21, -R138.reuse ;  /* 0x8000008a15157221 */ /* 0x100fe20000000000 */
[----:B------:R-:W-:Y:S01]  /*1f620*/  FMUL R28, R42, 1.4426950216293334961 ;  /* 0x3fb8aa3b2a1c7820 */ /* 0x000fe20000400000 */
[--C-:B------:R-:W-:Y:S01]  /*1f630*/  FADD R17, R17, -R138.reuse ;  /* 0x8000008a11117221 */ /* 0x100fe20000000000 */
[--C-:B------:R-:W-:Y:S01]  /*1f640*/  FADD R22, R22, -R138.reuse ;  /* 0x8000008a16167221 */ /* 0x100fe20000000000 */
[--C-:B------:R-:W-:Y:S01]  /*1f650*/  FADD R23, R23, -R138.reuse ;  /* 0x8000008a17177221 */ /* 0x100fe20000000000 */
[--C-:B------:R-:W-:Y:S01]  /*1f660*/  FADD R26, R24, -R138.reuse ;  /* 0x8000008a181a7221 */ /* 0x100fe20000000000 */
[----:B------:R2:W3:Y:S01]  /*1f670*/  MUFU.EX2 R34, R7 ;  /* 0x0000000700227308 */ /* 0x0004e20000000800 */
[----:B------:R-:W-:Y:S01]  /*1f680*/  FMUL R22, R22, 1.4426950216293334961 ;  /* 0x3fb8aa3b16167820 */ /* 0x000fe20000400000 */
[----:B------:R-:W-:Y:S01]  /*1f690*/  FMUL R13, R23, 1.4426950216293334961 ;  /* 0x3fb8aa3b170d7820 */ /* 0x000fe20000400000 */
[----:B------:R-:W-:Y:S01]  /*1f6a0*/  FMUL R26, R26, 1.4426950216293334961 ;  /* 0x3fb8aa3b1a1a7820 */ /* 0x000fe20000400000 */
[--C-:B------:R-:W-:Y:S01]  /*1f6b0*/  FADD R25, R25, -R138.reuse ;  /* 0x8000008a19197221 */ /* 0x100fe20000000000 */
[--C-:B------:R-:W-:Y:S01]  /*1f6c0*/  FADD R18, R18, -R138.reuse ;  /* 0x8000008a12127221 */ /* 0x100fe20000000000 */
[--C-:B------:R-:W-:Y:S01]  /*1f6d0*/  FADD R43, R43, -R138.reuse ;  /* 0x8000008a2b2b7221 */ /* 0x100fe20000000000 */
[--C-:B------:R-:W-:Y:S01]  /*1f6e0*/  FADD R44, R44, -R138.reuse ;  /* 0x8000008a2c2c7221 */ /* 0x100fe20000000000 */
[----:B------:R-:W4:Y:S01]  /*1f6f0*/  MUFU.EX2 R6, R6 ;  /* 0x0000000600067308 */ /* 0x000f220000000800 */
[----:B--2---:R-:W-:Y:S01]  /*1f700*/  FMUL R7, R11, 1.4426950216293334961 ;  /* 0x3fb8aa3b0b077820 */ /* 0x004fe20000400000 */
[--C-:B------:R-:W-:Y:S01]  /*1f710*/  FADD R11, R9, -R138.reuse ;  /* 0x8000008a090b7221 */ /* 0x100fe20000000000 */
[----:B------:R-:W-:Y:S01]  /*1f720*/  FMUL R24, R44, 1.4426950216293334961 ;  /* 0x3fb8aa3b2c187820 */ /* 0x000fe20000400000 */
[--C-:B------:R-:W-:Y:S01]  /*1f730*/  FADD R19, R19, -R138.reuse ;  /* 0x8000008a13137221 */ /* 0x100fe20000000000 */
[--C-:B------:R-:W-:Y:S01]  /*1f740*/  FADD R45, R45, -R138.reuse ;  /* 0x8000008a2d2d7221 */ /* 0x100fe20000000000 */
[----:B------:R-:W-:Y:S01]  /*1f750*/  FMUL R11, R11, 1.4426950216293334961 ;  /* 0x3fb8aa3b0b0b7820 */ /* 0x000fe20000400000 */
[--C-:B------:R-:W-:Y:S01]  /*1f760*/  FADD R46, R46, -R138.reuse ;  /* 0x8000008a2e2e7221 */ /* 0x100fe20000000000 */
[----:B------:R-:W2:Y:S01]  /*1f770*/  MUFU.EX2 R33, R33 ;  /* 0x0000002100217308 */ /* 0x000ea20000000800 */
[----:B------:R-:W-:Y:S01]  /*1f780*/  FMUL R23, R45, 1.4426950216293334961 ;  /* 0x3fb8aa3b2d177820 */ /* 0x000fe20000400000 */
[--C-:B------:R-:W-:Y:S01]  /*1f790*/  FADD R20, R20, -R138.reuse ;  /* 0x8000008a14147221 */ /* 0x100fe20000000000 */
[--C-:B------:R-:W-:Y:S01]  /*1f7a0*/  FADD R47, R47, -R138.reuse ;  /* 0x8000008a2f2f7221 */ /* 0x100fe20000000000 */
[--C-:B------:R-:W-:Y:S01]  /*1f7b0*/  FADD R48, R48, -R138.reuse ;  /* 0x8000008a30307221 */ /* 0x100fe20000000000 */
[----:B------:R-:W-:-:S03]  /*1f7c0*/  FADD R40, R40, -R138 ;  /* 0x8000008a28287221 */ /* 0x000fc60000000000 */
[----:B------:R0:W-:Y:S01]  /*1f7d0*/  MUFU.EX2 R31, R14 ;  /* 0x0000000e001f7308 */ /* 0x0001e20000000800 */
[----:B------:R-:W-:-:S07]  /*1f7e0*/  FMUL R40, R40, 1.4426950216293334961 ;  /* 0x3fb8aa3b28287820 */ /* 0x000fce0000400000 */
[----:B------:R-:W5:Y:S01]  /*1f7f0*/  MUFU.EX2 R7, R7 ;  /* 0x0000000700077308 */ /* 0x000f620000000800 */
[----:B0-----:R-:W-:-:S04]  /*1f800*/  FADD R14, R35, R4 ;  /* 0x00000004230e7221 */ /* 0x001fc80000000000 */
[----:B-1----:R-:W-:-:S03]  /*1f810*/  FADD R14, R5, R14 ;  /* 0x0000000e050e7221 */ /* 0x002fc60000000000 */
[----:B------:R0:W1:Y:S08]  /*1f820*/  MUFU.EX2 R32, R12 ;  /* 0x0000000c00207308 */ /* 0x0000700000000800 */
[----:B------:R3:W-:Y:S01]  /*1f830*/  MUFU.EX2 R9, R15 ;  /* 0x0000000f00097308 */ /* 0x0007e20000000800 */
[----:B0-----:R-:W-:Y:S01]  /*1f840*/  FMUL R12, R21, 1.4426950216293334961 ;  /* 0x3fb8aa3b150c7820 */ /* 0x001fe20000400000 */
[----:B------:R-:W-:-:S06]  /*1f850*/  FMUL R21, R47, 1.4426950216293334961 ;  /* 0x3fb8aa3b2f157820 */ /* 0x000fcc0000400000 */
[----:B------:R-:W0:Y:S01]  /*1f860*/  MUFU.EX2 R8, R8 ;  /* 0x0000000800087308 */ /* 0x000e220000000800 */
[----:B---3--:R-:W-:Y:S01]  /*1f870*/  FADD R15, R34, R14 ;  /* 0x0000000e220f7221 */ /* 0x008fe20000000000 */
[----:B------:R-:W-:Y:S01]  /*1f880*/  FMUL R14, R25, 1.4426950216293334961 ;  /* 0x3fb8aa3b190e7820 */ /* 0x000fe20000400000 */
[----:B------:R-:W-:Y:S02]  /*1f890*/  FMUL R25, R43, 1.4426950216293334961 ;  /* 0x3fb8aa3b2b197820 */ /* 0x000fe40000400000 */
[----:B----4-:R-:W-:-:S03]  /*1f8a0*/  FADD R15, R6, R15 ;  /* 0x0000000f060f7221 */ /* 0x010fc60000000000 */
[----:B------:R3:W4:Y:S01]  /*1f8b0*/  MUFU.EX2 R30, R11 ;  /* 0x0000000b001e7308 */ /* 0x0007220000000800 */
[----:B--2---:R-:W-:-:S04]  /*1f8c0*/  FADD R15, R33, R15 ;  /* 0x0000000f210f7221 */ /* 0x004fc80000000000 */
[----:B-----5:R-:W-:-:S03]  /*1f8d0*/  FADD R15, R7, R15 ;  /* 0x0000000f070f7221 */ /* 0x020fc60000000000 */
[----:B------:R-:W-:Y:S01]  /*1f8e0*/  MUFU.EX2 R28, R28 ;  /* 0x0000001c001c7308 */ /* 0x000fe20000000800 */
[----:B---3--:R-:W-:-:S04]  /*1f8f0*/  FADD R11, R10, -R138 ;  /* 0x8000008a0a0b7221 */ /* 0x008fc80000000000 */
[----:B------:R-:W-:-:S03]  /*1f900*/  FMUL R11, R11, 1.4426950216293334961 ;  /* 0x3fb8aa3b0b0b7820 */ /* 0x000fc60000400000 */
[----:B------:R1:W2:Y:S08]  /*1f910*/  MUFU.EX2 R10, R16 ;  /* 0x00000010000a7308 */ /* 0x0002b00000000800 */
[----:B------:R3:W5:Y:S01]  /*1f920*/  MUFU.EX2 R29, R11 ;  /* 0x0000000b001d7308 */ /* 0x0007620000000800 */
[----:B-1----:R-:W-:Y:S01]  /*1f930*/  FADD R16, R32, R15 ;  /* 0x0000000f20107221 */ /* 0x002fe20000000000 */
[----:B------:R-:W-:-:S03]  /*1f940*/  FMUL R15, R17, 1.4426950216293334961 ;  /* 0x3fb8aa3b110f7820 */ /* 0x000fc60000400000 */
[----:B0-----:R-:W-:-:S03]  /*1f950*/  FADD R16, R8, R16 ;  /* 0x0000001008107221 */ /* 0x001fc60000000000 */
[----:B------:R-:W-:Y:S01]  /*1f960*/  MUFU.EX2 R12, R12 ;  /* 0x0000000c000c7308 */ /* 0x000fe20000000800 */
[----:B---3--:R-:W-:Y:S01]  /*1f970*/  FMUL R11, R41, 1.4426950216293334961 ;  /* 0x3fb8aa3b290b7820 */ /* 0x008fe20000400000 */
[----:B------:R-:W-:-:S04]  /*1f980*/  FADD R16, R31, R16 ;  /* 0x000000101f107221 */ /* 0x000fc80000000000 */
[----:B------:R-:W-:Y:S02]  /*1f990*/  FADD R16, R9, R16 ;  /* 0x0000001009107221 */ /* 0x000fe40000000000 */
[----:B------:R-:W0:Y:S02]  /*1f9a0*/  MUFU.EX2 R11, R11 ;  /* 0x0000000b000b7308 */ /* 0x000e240000000800 */
[----:B----4-:R-:W-:Y:S01]  /*1f9b0*/  FADD R17, R30, R16 ;  /* 0x000000101e117221 */ /* 0x010fe20000000000 */
[----:B------:R-:W-:-:S03]  /*1f9c0*/  FMUL R16, R18, 1.4426950216293334961 ;  /* 0x3fb8aa3b12107820 */ /* 0x000fc60000400000 */
[----:B--2---:R-:W-:Y:S02]  /*1f9d0*/  FADD R17, R10, R17 ;  /* 0x000000110a117221 */ /* 0x004fe40000000000 */
[----:B------:R1:W2:Y:S02]  /*1f9e0*/  MUFU.EX2 R27, R22 ;  /* 0x00000016001b7308 */ /* 0x0002a40000000800 */
[----:B-----5:R-:W-:-:S06]  /*1f9f0*/  FADD R17, R29, R17 ;  /* 0x000000111d117221 */ /* 0x020fcc0000000000 */
[----:B------:R-:W3:Y:S01]  /*1fa00*/  MUFU.EX2 R13, R13 ;  /* 0x0000000d000d7308 */ /* 0x000ee20000000800 */
[----:B0-----:R-:W-:Y:S01]  /*1fa10*/  FADD R17, R11, R17 ;  /* 0x000000110b117221 */ /* 0x001fe20000000000 */
[----:B-1----:R-:W-:-:S03]  /*1fa20*/  FMUL R22, R46, 1.4426950216293334961 ;  /* 0x3fb8aa3b2e167820 */ /* 0x002fc60000400000 */
[----:B------:R-:W-:Y:S01]  /*1fa30*/  FADD R18, R28, R17 ;  /* 0x000000111c127221 */ /* 0x000fe20000000000 */
[----:B------:R-:W-:Y:S02]  /*1fa40*/  FMUL R17, R19, 1.4426950216293334961 ;  /* 0x3fb8aa3b13117820 */ /* 0x000fe40000400000 */
[----:B------:R-:W0:Y:S01]  /*1fa50*/  MUFU.EX2 R26, R26 ;  /* 0x0000001a001a7308 */ /* 0x000e220000000800 */
[----:B------:R-:W-:-:S04]  /*1fa60*/  FADD R18, R12, R18 ;  /* 0x000000120c127221 */ /* 0x000fc80000000000 */
[----:B--2---:R-:W-:-:S03]  /*1fa70*/  FADD R18, R27, R18 ;  /* 0x000000121b127221 */ /* 0x004fc60000000000 */
[----:B------:R-:W1:Y:S01]  /*1fa80*/  MUFU.EX2 R14, R14 ;  /* 0x0000000e000e7308 */ /* 0x000e620000000800 */
[----:B---3--:R-:W-:-:S07]  /*1fa90*/  FADD R18, R13, R18 ;  /* 0x000000120d127221 */ /* 0x008fce0000000000 */
[----:B------:R-:W2:Y:S01]  /*1faa0*/  MUFU.EX2 R25, R25 ;  /* 0x0000001900197308 */ /* 0x000ea20000000800 */
[----:B0-----:R-:W-:Y:S01]  /*1fab0*/  FADD R19, R26, R18 ;  /* 0x000000121a137221 */ /* 0x001fe20000000000 */
[----:B------:R-:W-:-:S06]  /*1fac0*/  FMUL R18, R20, 1.4426950216293334961 ;  /* 0x3fb8aa3b14127820 */ /* 0x000fcc0000400000 */
[----:B------:R-:W0:Y:S01]  /*1fad0*/  MUFU.EX2 R15, R15 ;  /* 0x0000000f000f7308 */ /* 0x000e220000000800 */
[----:B-1----:R-:W-:-:S07]  /*1fae0*/  FADD R19, R14, R19 ;  /* 0x000000130e137221 */ /* 0x002fce0000000000 */
[----:B------:R-:W1:Y:S01]  /*1faf0*/  MUFU.EX2 R24, R24 ;  /* 0x0000001800187308 */ /* 0x000e620000000800 */
[----:B--2---:R-:W-:-:S07]  /*1fb00*/  FADD R19, R25, R19 ;  /* 0x0000001319137221 */ /* 0x004fce0000000000 */
[----:B------:R-:W2:Y:S01]  /*1fb10*/  MUFU.EX2 R16, R16 ;  /* 0x0000001000107308 */ /* 0x000ea20000000800 */
[----:B0-----:R-:W-:-:S07]  /*1fb20*/  FADD R19, R15, R19 ;  /* 0x000000130f137221 */ /* 0x001fce0000000000 */
[----:B------:R-:W0:Y:S01]  /*1fb30*/  MUFU.EX2 R23, R23 ;  /* 0x0000001700177308 */ /* 0x000e220000000800 */
[----:B-1----:R-:W-:Y:S01]  /*1fb40*/  FADD R20, R24, R19 ;  /* 0x0000001318147221 */ /* 0x002fe20000000000 */
[----:B------:R-:W-:-:S06]  /*1fb50*/  FMUL R19, R48, 1.4426950216293334961 ;  /* 0x3fb8aa3b30137820 */ /* 0x000fcc0000400000 */
[----:B------:R-:W1:Y:S01]  /*1fb60*/  MUFU.EX2 R17, R17 ;  /* 0x0000001100117308 */ /* 0x000e620000000800 */
[----:B--2---:R-:W-:-:S07]  /*1fb70*/  FADD R20, R16, R20 ;  /* 0x0000001410147221 */ /* 0x004fce0000000000 */
[----:B------:R-:W2:Y:S01]  /*1fb80*/  MUFU.EX2 R22, R22 ;  /* 0x0000001600167308 */ /* 0x000ea20000000800 */
[----:B0-----:R-:W-:-:S07]  /*1fb90*/  FADD R20, R23, R20 ;  /* 0x0000001417147221 */ /* 0x001fce0000000000 */
[----:B------:R-:W0:Y:S01]  /*1fba0*/  MUFU.EX2 R18, R18 ;  /* 0x0000001200127308 */ /* 0x000e220000000800 */
[----:B-1----:R-:W-:-:S07]  /*1fbb0*/  FADD R39, R17, R20 ;  /* 0x0000001411277221 */ /* 0x002fce0000000000 */
[----:B------:R-:W1:Y:S01]  /*1fbc0*/  MUFU.EX2 R21, R21 ;  /* 0x0000001500157308 */ /* 0x000e620000000800 */
[----:B--2---:R-:W-:-:S07]  /*1fbd0*/  FADD R39, R22, R39 ;  /* 0x0000002716277221 */ /* 0x004fce0000000000 */
[----:B------:R-:W2:Y:S01]  /*1fbe0*/  MUFU.EX2 R19, R19 ;  /* 0x0000001300137308 */ /* 0x000ea20000000800 */
[----:B0-----:R-:W-:-:S07]  /*1fbf0*/  FADD R39, R18, R39 ;  /* 0x0000002712277221 */ /* 0x001fce0000000000 */
[----:B------:R-:W0:Y:S01]  /*1fc00*/  MUFU.EX2 R20, R40 ;  /* 0x0000002800147308 */ /* 0x000e220000000800 */
[----:B-1----:R-:W-:-:S04]  /*1fc10*/  FADD R39, R21, R39 ;  /* 0x0000002715277221 */ /* 0x002fc80000000000 */
[----:B--2---:R-:W-:-:S04]  /*1fc20*/  FADD R39, R19, R39 ;  /* 0x0000002713277221 */ /* 0x004fc80000000000 */
[----:B0-----:R-:W-:-:S05]  /*1fc30*/  FADD R39, R20, R39 ;  /* 0x0000002714277221 */ /* 0x001fca0000000000 */
[----:B------:R-:W0:Y:S02]  /*1fc40*/  SHFL.BFLY PT, R40, R39, 0x10, 0x1f ;  /* 0x0e001f0027287f89 */ /* 0x000e2400000e0000 */
[----:B0-----:R-:W-:-:S05]  /*1fc50*/  FADD R40, R39, R40 ;  /* 0x0000002827287221 */ /* 0x001fca0000000000 */
[----:B------:R-:W-:Y:S01]  /*1fc60*/  @!P1 STS [R37+UR9+0x20000], R40 ;  /* 0x0200002825009988 */ /* 0x000fe20008000809 */
[----:B------:R-:W-:Y:S06]  /*1fc70*/  BAR.SYNC.DEFER_BLOCKING 0x0 ;  /* 0x0000000000007b1d */ /* 0x000fec0000010000 */
[----:B------:R-:W0:Y:S04]  /*1fc80*/  @!P2 LDS R142, [R38+0x20000] ;  /* 0x02000000268ea984 */ /* 0x000e280000000800 */
[----:B0-----:R-:W0:Y:S02]  /*1fc90*/  SHFL.BFLY PT, R37, R142, 0x1, 0x1f ;  /* 0x0c201f008e257f89 */ /* 0x001e2400000e0000 */
[----:B0-----:R-:W-:-:S05]  /*1fca0*/  FADD R37, R142, R37 ;  /* 0x000000258e257221 */ /* 0x001fca0000000000 */
[----:B------:R0:W-:Y:S01]  /*1fcb0*/  @P3 STS [R38+0x20000], R37 ;  /* 0x0200002526003388 */ /* 0x0001e20000000800 */
[----:B------:R-:W-:Y:S06]  /*1fcc0*/  BAR.SYNC.DEFER_BLOCKING 0x0 ;  /* 0x0000000000007b1d */ /* 0x000fec0000010000 */
[----:B------:R-:W1:Y:S01]  /*1fcd0*/  LDS R144, [R144+UR9+0x20000] ;  /* 0x0200000990907984 */ /* 0x000e620008000800 */
[----:B------:R-:W2:Y:S02]  /*1fce0*/  SYNCS.PHASECHK.TRANS64.TRYWAIT P4, [UR7], R36 ;  /* 0x00000024ff0075a7 */ /* 0x000ea40008081107 */
[----:B012---:R-:W-:Y:S05]  /*1fcf0*/  @!P4 BRA `(.L_x_15) ;  /* 0x0000009800c0c947 */ /* 0x007fea0003800000 */
.L_x_24:
[----:B------:R-:W2:Y:S04]  /*1fd00*/  LDL R37, [R1+0x790] ;  /* 0x0007900001257983 */ /* 0x000ea80000100800 */
[----:B------:R-:W3:Y:S04]  /*1fd10*/  LDL.64 R52, [R1+0x680] ;  /* 0x0006800001347983 */ /* 0x000ee80000100a00 */
[----:B------:R-:W4:Y:S04]  /*1fd20*/  LDL.64 R44, [R1+0x660] ;  /* 0x00066000012c7983 */ /* 0x000f280000100a00 */
        /* <DEDUP_REMOVED lines=48> */
[----:B--2---:R-:W-:Y:S01]  /*20030*/  R2UR UR7, R37 ;  /* 0x00000000250772ca */ /* 0x004fe200000e0000 */
[----:B---3--:R-:W-:-:S02]  /*20040*/  IMAD.WIDE R36, R0, 0x2, R52 ;  /* 0x0000000200247825 */ /* 0x008fc400078e0234 */
[----:B------:R-:W2:Y:S02]  /*20050*/  LDL.64 R52, [R1+0x4e0] ;  /* 0x0004e00001347983 */ /* 0x000ea40000100a00 */
[C---:B----4-:R-:W-:Y:S02]  /*20060*/  IMAD.WIDE R44, R0.reuse, 0x2, R44 ;  /* 0x00000002002c7825 */ /* 0x050fe400078e022c */
[----:B------:R-:W3:Y:S02]  /*20070*/  LDG.E.U16 R36, desc[UR10][R36.64] ;  /* 0x0000000a24247981 */ /* 0x000ee4000c1e1500 */
[----:B-----5:R-:W-:-:S04]  /*20080*/  IMAD.WIDE R38, R0, 0x2, R38 ;  /* 0x0000000200267825 */ /* 0x020fc800078e0226 */
[C---:B------:R-:W-:Y:S02]  /*20090*/  IMAD.WIDE R42, R0.reuse, 0x2, R42 ;  /* 0x00000002002a7825 */ /* 0x040fe400078e022a */
[----:B------:R-:W4:Y:S04]  /*200a0*/  LDG.E.U16 R38, desc[UR10][R38.64] ;  /* 0x0000000a26267981 */ /* 0x000f28000c1e1500 */
[----:B------:R0:W5:Y:S04]  /*200b0*/  LDG.E.U16 R37, desc[UR10][R44.64] ;  /* 0x0000000a2c257981 */ /* 0x000168000c1e1500 */
[----:B------:R1:W3:Y:S01]  /*200c0*/  LDG.E.U16 R39, desc[UR10][R42.64] ;  /* 0x0000000a2a277981 */ /* 0x0002e2000c1e1500 */
[----:B0-----:R-:W-:-:S03]  /*200d0*/  IMAD.WIDE R44, R0, 0x2, R56 ;  /* 0x00000002002c7825 */ /* 0x001fc600078e0238 */
[----:B------:R-:W3:Y:S01]  /*200e0*/  LDL.64 R56, [R1+0x420] ;  /* 0x0004200001387983 */ /* 0x000ee20000100a00 */
[----:B-1----:R-:W-:-:S03]  /*200f0*/  IMAD.WIDE R42, R0, 0x2, R58 ;  /* 0x00000002002a7825 */ /* 0x002fc600078e023a */
[----:B------:R-:W4:Y:S04]  /*20100*/  LDG.E.U16 R44, desc[UR10][R44.64] ;  /* 0x0000000a2c2c7981 */ /* 0x000f28000c1e1500 */
[----:B------:R-:W4:Y:S01]  /*20110*/  LDL.64 R58, [R1+0x460] ;  /* 0x00046000013a7983 */ /* 0x000f220000100a00 */
[----:B------:R-:W-:-:S03]  /*20120*/  IMAD.WIDE R48, R0, 0x2, R48 ;  /* 0x0000000200307825 */ /* 0x000fc600078e0230 */
[----:B------:R-:W5:Y:S04]  /*20130*/  LDG.E.U16 R42, desc[UR10][R42.64] ;  /* 0x0000000a2a2a7981 */ /* 0x000f68000c1e1500 */
[----:B------:R0:W5:Y:S02]  /*20140*/  LDG.E.U16 R43, desc[UR10][R48.64] ;  /* 0x0000000a302b7981 */ /* 0x000164000c1e1500 */
[C---:B0-----:R-:W-:Y:S02]  /*20150*/  IMAD.WIDE R48, R0.reuse, 0x2, R72 ;  /* 0x0000000200307825 */ /* 0x041fe400078e0248 */
[----:B------:R-:W5:Y:S02]  /*20160*/  LDL.64 R72, [R1+0x320] ;  /* 0x0003200001487983 */ /* 0x000f640000100a00 */
[----:B------:R-:W-:-:S02]  /*20170*/  IMAD.WIDE R46, R0, 0x2, R46 ;  /* 0x00000002002e7825 */ /* 0x000fc400078e022e */
[----:B------:R-:W5:Y:S02]  /*20180*/  LDG.E.U16 R48, desc[UR10][R48.64] ;  /* 0x0000000a30307981 */ /* 0x000f64000c1e1500 */
[C---:B------:R-:W-:Y:S02]  /*20190*/  IMAD.WIDE R40, R0.reuse, 0x2, R40 ;  /* 0x0000000200287825 */ /* 0x040fe400078e0228 */
[----:B------:R0:W5:Y:S02]  /*201a0*/  LDG.E.U16 R45, desc[UR10][R46.64] ;  /* 0x0000000a2e2d7981 */ /* 0x000164000c1e1500 */
[C---:B------:R-:W-:Y:S02]  /*201b0*/  IMAD.WIDE R50, R0.reuse, 0x2, R50 ;  /* 0x0000000200327825 */ /* 0x040fe400078e0232 */
[----:B------:R-:W5:Y:S02]  /*201c0*/  LDG.E.U16 R40, desc[UR10][R40.64] ;  /* 0x0000000a28287981 */ /* 0x000f64000c1e1500 */
[----:B0-----:R-:W-:-:S02]  /*201d0*/  IMAD.WIDE R46, R0, 0x2, R62 ;  /* 0x00000002002e7825 */ /* 0x001fc400078e023e */
[----:B------:R-:W5:Y:S02]  /*201e0*/  LDL.64 R62, [R1+0x3a0] ;  /* 0x0003a000013e7983 */ /* 0x000f640000100a00 */
[C---:B------:R-:W-:Y:S02]  /*201f0*/  IMAD.WIDE R54, R0.reuse, 0x2, R54 ;  /* 0x0000000200367825 */ /* 0x040fe400078e0236 */
[----:B------:R0:W5:Y:S04]  /*20200*/  LDG.E.U16 R41, desc[UR10][R50.64] ;  /* 0x0000000a32297981 */ /* 0x000168000c1e1500 */
[----:B------:R-:W5:Y:S01]  /*20210*/  LDG.E.U16 R46, desc[UR10][R46.64] ;  /* 0x0000000a2e2e7981 */ /* 0x000f62000c1e1500 */
[----:B0-----:R-:W-:-:S03]  /*20220*/  IMAD.WIDE R50, R0, 0x2, R66 ;  /* 0x0000000200327825 */ /* 0x001fc600078e0242 */
[----:B------:R-:W5:Y:S04]  /*20230*/  LDL.64 R66, [R1+0x360] ;  /* 0x0003600001427983 */ /* 0x000f680000100a00 */
[----:B------:R0:W5:Y:S01]  /*20240*/  LDG.E.U16 R47, desc[UR10][R54.64] ;  /* 0x0000000a362f7981 */ /* 0x000162000c1e1500 */
[----:B------:R-:W-:-:S03]  /*20250*/  IMAD.WIDE R60, R0, 0x2, R60 ;  /* 0x00000002003c7825 */ /* 0x000fc600078e023c */
[----:B------:R-:W5:Y:S01]  /*20260*/  LDG.E.U16 R50, desc[UR10][R50.64] ;  /* 0x0000000a32327981 */ /* 0x000f62000c1e1500 */
[----:B0-----:R-:W-:-:S03]  /*20270*/  IMAD.WIDE R54, R0, 0x2, R74 ;  /* 0x0000000200367825 */ /* 0x001fc600078e024a */
[----:B------:R-:W5:Y:S04]  /*20280*/  LDL.64 R74, [R1+0x2e0] ;  /* 0x0002e000014a7983 */ /* 0x000f680000100a00 */
[----:B------:R-:W5:Y:S04]  /*20290*/  LDG.E.U16 R54, desc[UR10][R54.64] ;  /* 0x0000000a36367981 */ /* 0x000f68000c1e1500 */
[----:B------:R-:W5:Y:S01]  /*202a0*/  LDG.E.U16 R51, desc[UR10][R60.64] ;  /* 0x0000000a3c337981 */ /* 0x000f62000c1e1500 */
[----:B--2---:R-:W-:-:S05]  /*202b0*/  IMAD.WIDE R52, R0, 0x2, R52 ;  /* 0x0000000200347825 */ /* 0x004fca00078e0234 */
[----:B------:R0:W2:Y:S02]  /*202c0*/  LDG.E.U16 R49, desc[UR10][R52.64] ;  /* 0x0000000a34317981 */ /* 0x0000a4000c1e1500 */
[C---:B0-----:R-:W-:Y:S02]  /*202d0*/  IMAD.WIDE R52, R0.reuse, 0x2, R76 ;  /* 0x0000000200347825 */ /* 0x041fe400078e024c */
[----:B------:R-:W2:Y:S04]  /*202e0*/  LDL.64 R76, [R1+0x2c0] ;  /* 0x0002c000014c7983 */ /* 0x000ea80000100a00 */
[----:B------:R-:W2:Y:S01]  /*202f0*/  LDG.E.U16 R52, desc[UR10][R52.64] ;  /* 0x0000000a34347981 */ /* 0x000ea2000c1e1500 */
[----:B---3--:R-:W-:-:S05]  /*20300*/  IMAD.WIDE R56, R0, 0x2, R56 ;  /* 0x0000000200387825 */ /* 0x008fca00078e0238 */
[----:B------:R0:W3:Y:S01]  /*20310*/  LDG.E.U16 R55, desc[UR10][R56.64] ;  /* 0x0000000a38377981 */ /* 0x0000e2000c1e1500 */
[----:B----4-:R-:W-:-:S05]  /*20320*/  IMAD.WIDE R58, R0, 0x2, R58 ;  /* 0x00000002003a7825 */ /* 0x010fca00078e023a */
[----:B------:R1:W4:Y:S01]  /*20330*/  LDG.E.U16 R53, desc[UR10][R58.64] ;  /* 0x0000000a3a357981 */ /* 0x000322000c1e1500 */
[----:B0-----:R-:W-:-:S03]  /*20340*/  IMAD.WIDE R56, R0, 0x2, R68 ;  /* 0x0000000200387825 */ /* 0x001fc600078e0244 */
[----:B------:R-:W3:Y:S01]  /*20350*/  LDL.64 R68, [R1+0x2a0] ;  /* 0x0002a00001447983 */ /* 0x000ee20000100a00 */
[----:B------:R-:W-:-:S03]  /*20360*/  IMAD.WIDE R60, R0, 0x2, R70 ;  /* 0x00000002003c7825 */ /* 0x000fc600078e0246 */
[----:B------:R-:W4:Y:S01]  /*20370*/  LDL.64 R70, [R1+0x260] ;  /* 0x0002600001467983 */ /* 0x000f220000100a00 */
[----:B-1----:R-:W-:-:S03]  /*20380*/  IMAD.WIDE R58, R0, 0x2, R80 ;  /* 0x00000002003a7825 */ /* 0x002fc600078e0250 */
[----:B------:R-:W4:Y:S01]  /*20390*/  LDL.64 R80, [R1+0x280] ;  /* 0x0002800001507983 */ /* 0x000f220000100a00 */
[----:B------:R-:W-:-:S03]  /*203a0*/  IMAD.WIDE R64, R0, 0x2, R64 ;  /* 0x0000000200407825 */ /* 0x000fc600078e0240 */
[----:B------:R-:W4:Y:S04]  /*203b0*/  LDG.E.U16 R56, desc[UR10][R56.64] ;  /* 0x0000000a38387981 */ /* 0x000f28000c1e1500 */
[----:B------:R-:W4:Y:S04]  /*203c0*/  LDG.E.U16 R58, desc[UR10][R58.64] ;  /* 0x0000000a3a3a7981 */ /* 0x000f28000c1e1500 */
[----:B------:R-:W4:Y:S04]  /*203d0*/  LDG.E.U16 R60, desc[UR10][R60.64] ;  /* 0x0000000a3c3c7981 */ /* 0x000f28000c1e1500 */
[----:B------:R5:W4:Y:S02]  /*203e0*/  LDG.E.U16 R57, desc[UR10][R64.64] ;  /* 0x0000000a40397981 */ /* 0x000b24000c1e1500 */
[----:B-----5:R-:W-:-:S02]  /*203f0*/  IMAD.WIDE R64, R0, 0x2, R72 ;  /* 0x0000000200407825 */ /* 0x020fc400078e0248 */
[----:B------:R-:W5:Y:S02]  /*20400*/  LDL.64 R72, [R1+0x220] ;  /* 0x0002200001487983 */ /* 0x000f640000100a00 */
[----:B------:R-:W-:-:S05]  /*20410*/  IMAD.WIDE R62, R0, 0x2, R62 ;  /* 0x00000002003e7825 */ /* 0x000fca00078e023e */
[----:B------:R0:W5:Y:S02]  /*20420*/  LDG.E.U16 R59, desc[UR10][R62.64] ;  /* 0x0000000a3e3b7981 */ /* 0x000164000c1e1500 */
[C---:B0-----:R-:W-:Y:S02]  /*20430*/  IMAD.WIDE R62, R0.reuse, 0x2, R82 ;  /* 0x00000002003e7825 */ /* 0x041fe400078e0252 */
[----:B------:R-:W5:Y:S02]  /*20440*/  LDL.64 R82, [R1+0xe0] ;  /* 0x0000e00001527983 */ /* 0x000f640000100a00 */
[C---:B------:R-:W-:Y:S02]  /*20450*/  IMAD.WIDE R66, R0.reuse, 0x2, R66 ;  /* 0x0000000200427825 */ /* 0x040fe400078e0242 */
[----:B------:R-:W5:Y:S04]  /*20460*/  LDG.E.U16 R62, desc[UR10][R62.64] ;  /* 0x0000000a3e3e7981 */ /* 0x000f68000c1e1500 */
[----:B------:R0:W5:Y:S04]  /*20470*/  LDG.E.U16 R61, desc[UR10][R66.64] ;  /* 0x0000000a423d7981 */ /* 0x000168000c1e1500 */
[----:B------:R1:W5:Y:S01]  /*20480*/  LDG.E.U16 R63, desc[UR10][R64.64] ;  /* 0x0000000a403f7981 */ /* 0x000362000c1e1500 */
[----:B0-----:R-:W-:-:S03]  /*20490*/  IMAD.WIDE R66, R0, 0x2, R74 ;  /* 0x0000000200427825 */ /* 0x001fc600078e024a */
[----:B------:R-:W5:Y:S01]  /*204a0*/  LDL.64 R74, [R1+0x1e0] ;  /* 0x0001e000014a7983 */ /* 0x000f620000100a00 */
[----:B-1----:R-:W-:-:S03]  /*204b0*/  IMAD.WIDE R64, R0, 0x2, R78 ;  /* 0x0000000200407825 */ /* 0x002fc600078e024e */
[----:B------:R-:W5:Y:S04]  /*204c0*/  LDL.64 R78, [R1+0x160] ;  /* 0x00016000014e7983 */ /* 0x000f680000100a00 */
[----:B------:R-:W5:Y:S04]  /*204d0*/  LDG.E.U16 R64, desc[UR10][R64.64] ;  /* 0x0000000a40407981 */ /* 0x000f68000c1e1500 */
[----:B------:R2:W5:Y:S02]  /*204e0*/  LDG.E.U16 R65, desc[UR10][R66.64] ;  /* 0x0000000a42417981 */ /* 0x000564000c1e1500 */
[----:B--2---:R-:W-:-:S02]  /*204f0*/  IMAD.WIDE R66, R0, 0x2, R76 ;  /* 0x0000000200427825 */ /* 0x004fc400078e024c */
[----:B------:R-:W2:Y:S04]  /*20500*/  LDL.64 R76, [R1+0x1a0] ;  /* 0x0001a000014c7983 */ /* 0x000ea80000100a00 */
[----:B------:R-:W2:Y:S01]  /*20510*/  LDG.E.U16 R66, desc[UR10][R66.64] ;  /* 0x0000000a42427981 */ /* 0x000ea2000c1e1500 */
[----:B---3--:R-:W-:-:S05]  /*20520*/  IMAD.WIDE R68, R0, 0x2, R68 ;  /* 0x0000000200447825 */ /* 0x008fca00078e0244 */
[----:B------:R4:W3:Y:S02]  /*20530*/  LDG.E.U16 R67, desc[UR10][R68.64] ;  /* 0x0000000a44437981 */ /* 0x0008e4000c1e1500 */
[C---:B----4-:R-:W-:Y:S02]  /*20540*/  IMAD.WIDE R68, R0.reuse, 0x2, R80 ;  /* 0x0000000200447825 */ /* 0x050fe400078e0250 */
[----:B------:R-:W4:Y:S02]  /*20550*/  LDL.64 R80, [R1+0x120] ;  /* 0x0001200001507983 */ /* 0x000f240000100a00 */
[C---:B------:R-:W-:Y:S02]  /*20560*/  IMAD.WIDE R70, R0.reuse, 0x2, R70 ;  /* 0x0000000200467825 */ /* 0x040fe400078e0246 */
[----:B------:R-:W3:Y:S04]  /*20570*/  LDG.E.U16 R68, desc[UR10][R68.64] ;  /* 0x0000000a44447981 */ /* 0x000ee8000c1e1500 */
[----:B------:R0:W3:Y:S02]  /*20580*/  LDG.E.U16 R69, desc[UR10][R70.64] ;  /* 0x0000000a46457981 */ /* 0x0000e4000c1e1500 */
[----:B0-----:R-:W-:-:S02]  /*20590*/  IMAD.WIDE R70, R0, 0x2, R84 ;  /* 0x0000000200467825 */ /* 0x001fc400078e0254 */
[----:B------:R-:W3:Y:S02]  /*205a0*/  LDL.64 R84, [R1+0xa0] ;  /* 0x0000a00001547983 */ /* 0x000ee40000100a00 */
[C---:B-----5:R-:W-:Y:S02]  /*205b0*/  IMAD.WIDE R72, R0.reuse, 0x2, R72 ;  /* 0x0000000200487825 */ /* 0x060fe400078e0248 */
[----:B------:R-:W5:Y:S04]  /*205c0*/  LDG.E.U16 R70, desc[UR10][R70.64] ;  /* 0x0000000a46467981 */ /* 0x000f68000c1e1500 */
[----:B------:R0:W5:Y:S02]  /*205d0*/  LDG.E.U16 R71, desc[UR10][R72.64] ;  /* 0x0000000a48477981 */ /* 0x000164000c1e1500 */
[----:B0-----:R-:W-:-:S02]  /*205e0*/  IMAD.WIDE R72, R0, 0x2, R90 ;  /* 0x0000000200487825 */ /* 0x001fc400078e025a */
[----:B------:R-:W5:Y:S04]  /*205f0*/  LDL.64 R90, [R1] ;  /* 0x00000000015a7983 */ /* 0x000f680000100a00 */
[----:B------:R-:W5:Y:S01]  /*20600*/  LDG.E.U16 R72, desc[UR10][R72.64] ;  /* 0x0000000a48487981 */ /* 0x000f62000c1e1500 */
[----:B------:R-:W-:-:S05]  /*20610*/  IMAD.WIDE R74, R0, 0x2, R74 ;  /* 0x00000002004a7825 */ /* 0x000fca00078e024a */
[----:B------:R0:W5:Y:S02]  /*20620*/  LDG.E.U16 R73, desc[UR10][R74.64] ;  /* 0x0000000a4a497981 */ /* 0x000164000c1e1500 */
[C---:B0-----:R-:W-:Y:S02]  /*20630*/  IMAD.WIDE R74, R0.reuse, 0x2, R104 ;  /* 0x00000002004a7825 */ /* 0x041fe400078e0268 */
[----:B------:R-:W5:Y:S04]  /*20640*/  LDL.64 R104, [R1+0x638] ;  /* 0x0006380001687983 */ /* 0x000f680000100a00 */
[----:B------:R-:W5:Y:S01]  /*20650*/  LDG.E.U16 R74, desc[UR10][R74.64] ;  /* 0x0000000a4a4a7981 */ /* 0x000f62000c1e1500 */
[----:B--2---:R-:W-:-:S05]  /*20660*/  IMAD.WIDE R76, R0, 0x2, R76 ;  /* 0x00000002004c7825 */ /* 0x004fca00078e024c */
[----:B------:R0:W2:Y:S02]  /*20670*/  LDG.E.U16 R75, desc[UR10][R76.64] ;  /* 0x0000000a4c4b7981 */ /* 0x0000a4000c1e1500 */
[C---:B0-----:R-:W-:Y:S02]  /*20680*/  IMAD.WIDE R76, R0.reuse, 0x2, R102 ;  /* 0x00000002004c7825 */ /* 0x041fe400078e0266 */
[----:B------:R-:W2:Y:S02]  /*20690*/  LDL.64 R102, [R1+0x678] ;  /* 0x0006780001667983 */ /* 0x000ea40000100a00 */
[C---:B------:R-:W-:Y:S02]  /*206a0*/  IMAD.WIDE R78, R0.reuse, 0x2, R78 ;  /* 0x00000002004e7825 */ /* 0x040fe400078e024e */
[----:B------:R-:W2:Y:S04]  /*206b0*/  LDG.E.U16 R76, desc[UR10][R76.64] ;  /* 0x0000000a4c4c7981 */ /* 0x000ea8000c1e1500 */
[----:B------:R0:W2:Y:S02]  /*206c0*/  LDG.E.U16 R77, desc[UR10][R78.64] ;  /* 0x0000000a4e4d7981 */ /* 0x0000a4000c1e1500 */
[----:B0-----:R-:W-:-:S04]  /*206d0*/  IMAD.WIDE R78, R0, 0x2, R100 ;  /* 0x00000002004e7825 */ /* 0x001fc800078e0264 */
[C---:B----4-:R-:W-:Y:S02]  /*206e0*/  IMAD.WIDE R80, R0.reuse, 0x2, R80 ;  /* 0x0000000200507825 */ /* 0x050fe400078e0250 */
[----:B------:R-:W4:Y:S02]  /*206f0*/  LDG.E.U16 R78, desc[UR10][R78.64] ;  /* 0x0000000a4e4e7981 */ /* 0x000f24000c1e1500 */
[C---:B------:R-:W-:Y:S02]  /*20700*/  IMAD.WIDE R82, R0.reuse, 0x2, R82 ;  /* 0x0000000200527825 */ /* 0x040fe400078e0252 */
[----:B------:R0:W2:Y:S02]  /*20710*/  LDG.E.U16 R79, desc[UR10][R80.64] ;  /* 0x0000000a504f7981 */ /* 0x0000a4000c1e1500 */
[----:B0-----:R-:W-:-:S06]  /*20720*/  IMAD.WIDE R80, R0, 0x2, R98 ;  /* 0x0000000200507825 */ /* 0x001fcc00078e0262 */
[----:B------:R-:W4:Y:S01]  /*20730*/  LDG.E.U16 R80, desc[UR10][R80.64] ;  /* 0x0000000a50507981 */ /* 0x000f22000c1e1500 */
[----:B---3--:R-:W-:-:S03]  /*20740*/  IMAD.WIDE R84, R0, 0x2, R84 ;  /* 0x0000000200547825 */ /* 0x008fc600078e0254 */
[----:B------:R0:W3:Y:S02]  /*20750*/  LDG.E.U16 R81, desc[UR10][R82.64] ;  /* 0x0000000a52517981 */ /* 0x0000e4000c1e1500 */
[----:B0-----:R-:W-:-:S06]  /*20760*/  IMAD.WIDE R82, R0, 0x2, R96 ;  /* 0x0000000200527825 */ /* 0x001fcc00078e0260 */
[----:B------:R-:W3:Y:S04]  /*20770*/  LDG.E.U16 R82, desc[UR10][R82.64] ;  /* 0x0000000a52527981 */ /* 0x000ee8000c1e1500 */
[----:B------:R0:W3:Y:S02]  /*20780*/  LDG.E.U16 R83, desc[UR10][R84.64] ;  /* 0x0000000a54537981 */ /* 0x0000e4000c1e1500 */
[----:B0-----:R-:W-:-:S05]  /*20790*/  IMAD.WIDE R84, R0, 0x2, R86 ;  /* 0x0000000200547825 */ /* 0x001fca00078e0256 */
[----:B------:R0:W3:Y:S02]  /*207a0*/  LDG.E.U16 R86, desc[UR10][R84.64] ;  /* 0x0000000a54567981 */ /* 0x0000e4000c1e1500 */
[----:B0-----:R-:W-:-:S05]  /*207b0*/  IMAD.WIDE R84, R0, 0x2, R94 ;  /* 0x0000000200547825 */ /* 0x001fca00078e025e */
[----:B------:R0:W3:Y:S02]  /*207c0*/  LDG.E.U16 R87, desc[UR10][R84.64] ;  /* 0x0000000a54577981 */ /* 0x0000e4000c1e1500 */
[----:B0-----:R-:W-:-:S05]  /*207d0*/  IMAD.WIDE R84, R0, 0x2, R88 ;  /* 0x0000000200547825 */ /* 0x001fca00078e0258 */
[----:B------:R0:W3:Y:S02]  /*207e0*/  LDG.E.U16 R88, desc[UR10][R84.64] ;  /* 0x0000000a54587981 */ /* 0x0000e4000c1e1500 */
[----:B0-----:R-:W-:-:S05]  /*207f0*/  IMAD.WIDE R84, R0, 0x2, R92 ;  /* 0x0000000200547825 */ /* 0x001fca00078e025c */
[----:B------:R5:W3:Y:S02]  /*20800*/  LDG.E.U16 R89, desc[UR10][R84.64] ;  /* 0x0000000a54597981 */ /* 0x000ae4000c1e1500 */
[----:B-----5:R-:W-:-:S05]  /*20810*/  IMAD.WIDE R84, R0, 0x2, R90 ;  /* 0x0000000200547825 */ /* 0x020fca00078e025a */
[----:B------:R0:W5:Y:S02]  /*20820*/  LDG.E.U16 R90, desc[UR10][R84.64] ;  /* 0x0000000a545a7981 */ /* 0x000164000c1e1500 */
        /* <DEDUP_REMOVED lines=22> */
[----:B--2---:R-:W-:-:S05]  /*20990*/  IMAD.WIDE R84, R0, 0x2, R102 ;  /* 0x0000000200547825 */ /* 0x004fca00078e0266 */
[----:B------:R0:W2:Y:S02]  /*209a0*/  LDG.E.U16 R102, desc[UR10][R84.64] ;  /* 0x0000000a54667981 */ /* 0x0000a4000c1e1500 */
[C---:B0-----:R-:W-:Y:S02]  /*209b0*/  IMAD.WIDE R84, R0.reuse, 0x2, R112 ;  /* 0x0000000200547825 */ /* 0x041fe400078e0270 */
[----:B------:R-:W2:Y:S04]  /*209c0*/  LDL.64 R112, [R1+0x538] ;  /* 0x0005380001707983 */ /* 0x000ea80000100a00 */
[----:B------:R0:W3:Y:S02]  /*209d0*/  LDG.E.U16 R103, desc[UR10][R84.64] ;  /* 0x0000000a54677981 */ /* 0x0000e4000c1e1500 */
[----:B0-----:R-:W-:-:S05]  /*209e0*/  IMAD.WIDE R84, R0, 0x2, R104 ;  /* 0x0000000200547825 */ /* 0x001fca00078e0268 */
[----:B------:R0:W3:Y:S02]  /*209f0*/  LDG.E.U16 R104, desc[UR10][R84.64] ;  /* 0x0000000a54687981 */ /* 0x0000e4000c1e1500 */
[C---:B0-----:R-:W-:Y:S02]  /*20a00*/  IMAD.WIDE R84, R0.reuse, 0x2, R114 ;  /* 0x0000000200547825 */ /* 0x041fe400078e0272 */
[----:B------:R-:W3:Y:S04]  /*20a10*/  LDL.64 R114, [R1+0x4f8] ;  /* 0x0004f80001727983 */ /* 0x000ee80000100a00 */
[----:B------:R0:W4:Y:S02]  /*20a20*/  LDG.E.U16 R105, desc[UR10][R84.64] ;  /* 0x0000000a54697981 */ /* 0x000124000c1e1500 */
[----:B0-----:R-:W-:-:S05]  /*20a30*/  IMAD.WIDE R84, R0, 0x2, R106 ;  /* 0x0000000200547825 */ /* 0x001fca00078e026a */
[----:B------:R0:W4:Y:S02]  /*20a40*/  LDG.E.U16 R106, desc[UR10][R84.64] ;  /* 0x0000000a546a7981 */ /* 0x000124000c1e1500 */
[----:B0-----:R-:W-:-:S05]  /*20a50*/  IMAD.WIDE R84, R0, 0x2, R108 ;  /* 0x0000000200547825 */ /* 0x001fca00078e026c */
[----:B------:R0:W4:Y:S02]  /*20a60*/  LDG.E.U16 R108, desc[UR10][R84.64] ;  /* 0x0000000a546c7981 */ /* 0x000124000c1e1500 */
[C---:B0-----:R-:W-:Y:S02]  /*20a70*/  IMAD.WIDE R84, R0.reuse, 0x2, R122 ;  /* 0x0000000200547825 */ /* 0x041fe400078e027a */
[----:B------:R-:W4:Y:S04]  /*20a80*/  LDL.64 R122, [R1+0x4d8] ;  /* 0x0004d800017a7983 */ /* 0x000f280000100a00 */
[----:B------:R0:W5:Y:S02]  /*20a90*/  LDG.E.U16 R107, desc[UR10][R84.64] ;  /* 0x0000000a546b7981 */ /* 0x000164000c1e1500 */
[----:B0-----:R-:W-:-:S02]  /*20aa0*/  IMAD.WIDE R84, R0, 0x2, R116 ;  /* 0x0000000200547825 */ /* 0x001fc400078e0274 */
[----:B------:R-:W5:Y:S04]  /*20ab0*/  LDL.64 R116, [R1+0x4b8] ;  /* 0x0004b80001747983 */ /* 0x000f680000100a00 */
        /* <DEDUP_REMOVED lines=11> */
[----:B---3--:R-:W-:-:S05]  /*20b70*/  IMAD.WIDE R84, R0, 0x2, R114 ;  /* 0x0000000200547825 */ /* 0x008fca00078e0272 */
[----:B------:R4:W3:Y:S02]  /*20b80*/  LDG.E.U16 R114, desc[UR10][R84.64] ;  /* 0x0000000a54727981 */ /* 0x0008e4000c1e1500 */
[C---:B----4-:R-:W-:Y:S02]  /*20b90*/  IMAD.WIDE R84, R0.reuse, 0x2, R122 ;  /* 0x0000000200547825 */ /* 0x050fe400078e027a */
[----:B------:R-:W4:Y:S04]  /*20ba0*/  LDL.64 R122, [R1+0x3f8] ;  /* 0x0003f800017a7983 */ /* 0x000f280000100a00 */
[----:B------:R5:W3:Y:S02]  /*20bb0*/  LDG.E.U16 R115, desc[UR10][R84.64] ;  /* 0x0000000a54737981 */ /* 0x000ae4000c1e1500 */
[----:B-----5:R-:W-:-:S05]  /*20bc0*/  IMAD.WIDE R84, R0, 0x2, R116 ;  /* 0x0000000200547825 */ /* 0x020fca00078e0274 */
[----:B------:R0:W5:Y:S02]  /*20bd0*/  LDG.E.U16 R116, desc[UR10][R84.64] ;  /* 0x0000000a54747981 */ /* 0x000164000c1e1500 */
[----:B0-----:R-:W-:-:S05]  /*20be0*/  IMAD.WIDE R84, R0, 0x2, R118 ;  /* 0x0000000200547825 */ /* 0x001fca00078e0276 */
[----:B------:R0:W3:Y:S02]  /*20bf0*/  LDG.E.U16 R118, desc[UR10][R84.64] ;  /* 0x0000000a54767981 */ /* 0x0000e4000c1e1500 */
[C---:B0-----:R-:W-:Y:S02]  /*20c00*/  IMAD.WIDE R84, R0.reuse, 0x2, R214 ;  /* 0x0000000200547825 */ /* 0x041fe400078e02d6 */
[----:B------:R-:W3:Y:S04]  /*20c10*/  LDL.64 R214, [R1+0x2b8] ;  /* 0x0002b80001d67983 */ /* 0x000ee80000100a00 */
[----:B------:R0:W3:Y:S02]  /*20c20*/  LDG.E.U16 R117, desc[UR10][R84.64] ;  /* 0x0000000a54757981 */ /* 0x0000e4000c1e1500 */
[----:B0-----:R-:W-:-:S02]  /*20c30*/  IMAD.WIDE R84, R0, 0x2, R126 ;  /* 0x0000000200547825 */ /* 0x001fc400078e027e */
[----:B------:R-:W3:Y:S04]  /*20c40*/  LDL.64 R126, [R1+0x378] ;  /* 0x00037800017e7983 */ /* 0x000ee80000100a00 */
[----:B------:R2:W5:Y:S02]  /*20c50*/  LDG.E.U16 R119, desc[UR10][R84.64] ;  /* 0x0000000a54777981 */ /* 0x000564000c1e1500 */
[----:B--2---:R-:W-:-:S05]  /*20c60*/  IMAD.WIDE R84, R0, 0x2, R120 ;  /* 0x0000000200547825 */ /* 0x004fca00078e0278 */
[----:B------:R0:W2:Y:S02]  /*20c70*/  LDG.E.U16 R120, desc[UR10][R84.64] ;  /* 0x0000000a54787981 */ /* 0x0000a4000c1e1500 */
[C---:B0-----:R-:W-:Y:S02]  /*20c80*/  IMAD.WIDE R84, R0.reuse, 0x2, R128 ;  /* 0x0000000200547825 */ /* 0x041fe400078e0280 */
[----:B------:R-:W2:Y:S04]  /*20c90*/  LDL.64 R128, [R1+0x338] ;  /* 0x0003380001807983 */ /* 0x000ea80000100a00 */
[----:B------:R4:W2:Y:S02]  /*20ca0*/  LDG.E.U16 R121, desc[UR10][R84.64] ;  /* 0x0000000a54797981 */ /* 0x0008a4000c1e1500 */
[----:B----4-:R-:W-:-:S05]  /*20cb0*/  IMAD.WIDE R84, R0, 0x2, R122 ;  /* 0x0000000200547825 */ /* 0x010fca00078e027a */
[----:B------:R0:W4:Y:S02]  /*20cc0*/  LDG.E.U16 R122, desc[UR10][R84.64] ;  /* 0x0000000a547a7981 */ /* 0x000124000c1e1500 */
        /* <DEDUP_REMOVED lines=17> */
[----:B------:R0:W2:Y:S02]  /*20de0*/  LDG.E.U16 R129, desc[UR10][R84.64] ;  /* 0x0000000a54817981 */ /* 0x0000a4000c1e1500 */
[----:B0-----:R-:W-:-:S05]  /*20df0*/  IMAD.WIDE R84, R0, 0x2, R130 ;  /* 0x0000000200547825 */ /* 0x001fca00078e0282 */
[----:B------:R0:W2:Y:S04]  /*20e00*/  LDG.E.U16 R130, desc[UR10][R84.64] ;  /* 0x0000000a54827981 */ /* 0x0000a8000c1e1500 */
[----:B------:R-:W0:Y:S04]  /*20e10*/  LDL.64 R84, [R1+0x2d8] ;  /* 0x0002d80001547983 */ /* 0x000e280000100a00 */
[----:B------:R-:W-:Y:S04]  /*20e20*/  STS.U16 [R132+UR9+0x40800], R38 ;  /* 0x0408002684007988 */ /* 0x000fe80008000409 */
[----:B------:R1:W-:Y:S04]  /*20e30*/  STS.U16 [R132+UR9+0x40c00], R39 ;  /* 0x040c002784007988 */ /* 0x0003e80008000409 */
[----:B------:R-:W-:Y:S04]  /*20e40*/  STS.U16 [R132+UR9+0x41800], R42 ;  /* 0x0418002a84007988 */ /* 0x000fe80008000409 */
[----:B------:R3:W-:Y:S04]  /*20e50*/  STS.U16 [R132+UR9+0x41c00], R43 ;  /* 0x041c002b84007988 */ /* 0x0007e80008000409 */
[----:B-1----:R-:W2:Y:S04]  /*20e60*/  LDL.64 R38, [R1+0x218] ;  /* 0x0002180001267983 */ /* 0x002ea80000100a00 */
[----:B---3--:R-:W3:Y:S04]  /*20e70*/  LDL.64 R42, [R1+0x1f8] ;  /* 0x0001f800012a7983 */ /* 0x008ee80000100a00 */
[----:B------:R-:W-:Y:S04]  /*20e80*/  STS.U16 [R132+UR9+0x44000], R52 ;  /* 0x0440003484007988 */ /* 0x000fe80008000409 */
[----:B------:R1:W-:Y:S04]  /*20e90*/  STS.U16 [R132+UR9+0x44400], R53 ;  /* 0x0444003584007988 */ /* 0x0003e80008000409 */
[----:B-1----:R-:W2:Y:S01]  /*20ea0*/  LDL.64 R52, [R1+0x198] ;  /* 0x0001980001347983 */ /* 0x002ea20000100a00 */
[----:B0-----:R-:W-:-:S05]  /*20eb0*/  IMAD.WIDE R84, R0, 0x2, R84 ;  /* 0x0000000200547825 */ /* 0x001fca00078e0254 */
[----:B------:R0:W4:Y:S02]  /*20ec0*/  LDG.E.U16 R131, desc[UR10][R84.64] ;  /* 0x0000000a54837981 */ /* 0x000124000c1e1500 */
[----:B0-----:R-:W-:-:S05]  /*20ed0*/  IMAD.WIDE R84, R0, 0x2, R214 ;  /* 0x0000000200547825 */ /* 0x001fca00078e02d6 */
[----:B------:R0:W4:Y:S02]  /*20ee0*/  LDG.E.U16 R214, desc[UR10][R84.64] ;  /* 0x0000000a54d67981 */ /* 0x000124000c1e1500 */
[----:B0-----:R-:W-:-:S05]  /*20ef0*/  IMAD.WIDE R84, R0, 0x2, R224 ;  /* 0x0000000200547825 */ /* 0x001fca00078e02e0 */
[----:B------:R-:W4:Y:S04]  /*20f00*/  LDG.E.U16 R224, desc[UR10][R84.64] ;  /* 0x0000000a54e07981 */ /* 0x000f28000c1e1500 */
[----:B------:R-:W4:Y:S04]  /*20f10*/  LDL.64 R84, [R1+0x278] ;  /* 0x0002780001547983 */ /* 0x000f280000100a00 */
[----:B------:R-:W-:Y:S04]  /*20f20*/  STS.U16 [R132+UR9+0x42800], R46 ;  /* 0x0428002e84007988 */ /* 0x000fe80008000409 */
[----:B------:R0:W-:Y:S04]  /*20f30*/  STS.U16 [R132+UR9+0x42c00], R47 ;  /* 0x042c002f84007988 */ /* 0x0001e80008000409 */
[----:B------:R-:W-:Y:S04]  /*20f40*/  STS.U16 [R132+UR9+0x47800], R66 ;  /* 0x0478004284007988 */ /* 0x000fe80008000409 */
[----:B0-----:R-:W5:Y:S04]  /*20f50*/  LDL.64 R46, [R1+0x178] ;  /* 0x00017800012e7983 */ /* 0x001f680000100a00 */
[----:B------:R0:W-:Y:S04]  /*20f60*/  STS.U16 [R132+UR9+0x47c00], R67 ;  /* 0x047c004384007988 */ /* 0x0001e80008000409 */
[----:B------:R-:W-:Y:S04]  /*20f70*/  STS.U16 [R132+UR9+0x43800], R50 ;  /* 0x0438003284007988 */ /* 0x000fe80008000409 */
[----:B------:R1:W-:Y:S04]  /*20f80*/  STS.U16 [R132+UR9+0x43c00], R51 ;  /* 0x043c003384007988 */ /* 0x0003e80008000409 */
[----:B0-----:R-:W5:Y:S01]  /*20f90*/  LDL.64 R66, [R1+0x118] ;  /* 0x0001180001427983 */ /* 0x001f620000100a00 */
[----:B--2---:R-:W-:-:S03]  /*20fa0*/  IMAD.WIDE R38, R0, 0x2, R38 ;  /* 0x0000000200267825 */ /* 0x004fc600078e0226 */
[----:B------:R-:W-:Y:S04]  /*20fb0*/  STS.U16 [R132+UR9+0x41000], R40 ;  /* 0x0410002884007988 */ /* 0x000fe80008000409 */
[----:B------:R0:W-:Y:S04]  /*20fc0*/  STS.U16 [R132+UR9+0x41400], R41 ;  /* 0x0414002984007988 */ /* 0x0001e80008000409 */
[----:B-1----:R-:W2:Y:S01]  /*20fd0*/  LDL.64 R50, [R1+0xf8] ;  /* 0x0000f80001327983 */ /* 0x002ea20000100a00 */
[----:B---3--:R-:W-:-:S03]  /*20fe0*/  IMAD.WIDE R42, R0, 0x2, R42 ;  /* 0x00000002002a7825 */ /* 0x008fc600078e022a */
[----:B------:R-:W-:Y:S04]  /*20ff0*/  STS.U16 [R132+UR9+0x42000], R44 ;  /* 0x0420002c84007988 */ /* 0x000fe80008000409 */
[----:B0-----:R-:W3:Y:S04]  /*21000*/  LDL.64 R40, [R1+0x1d8] ;  /* 0x0001d80001287983 */ /* 0x001ee80000100a00 */
[----:B------:R0:W-:Y:S04]  /*21010*/  STS.U16 [R132+UR9+0x42400], R45 ;  /* 0x0424002d84007988 */ /* 0x0001e80008000409 */
[----:B------:R-:W-:Y:S04]  /*21020*/  STS.U16 [R132+UR9+0x46000], R60 ;  /* 0x0460003c84007988 */ /* 0x000fe80008000409 */
[----:B------:R1:W-:Y:S04]  /*21030*/  STS.U16 [R132+UR9+0x46400], R61 ;  /* 0x0464003d84007988 */ /* 0x0003e80008000409 */
[----:B0-----:R-:W3:Y:S04]  /*21040*/  LDL.64 R44, [R1+0x1b8] ;  /* 0x0001b800012c7983 */ /* 0x001ee80000100a00 */
[----:B------:R-:W-:Y:S04]  /*21050*/  STS.U16 [R132+UR9+0x44800], R54 ;  /* 0x0448003684007988 */ /* 0x000fe80008000409 */
[----:B-1----:R-:W3:Y:S04]  /*21060*/  LDL.64 R60, [R1+0x98] ;  /* 0x00009800013c7983 */ /* 0x002ee80000100a00 */
[----:B------:R0:W-:Y:S04]  /*21070*/  STS.U16 [R132+UR9+0x44c00], R55 ;  /* 0x044c003784007988 */ /* 0x0001e80008000409 */
[----:B------:R-:W3:Y:S04]  /*21080*/  LDG.E.U16 R38, desc[UR10][R38.64] ;  /* 0x0000000a26267981 */ /* 0x000ee8000c1e1500 */
[----:B------:R-:W-:Y:S04]  /*21090*/  STS.U16 [R132+UR9+0x43000], R48 ;  /* 0x0430003084007988 */ /* 0x000fe80008000409 */
[----:B0-----:R-:W3:Y:S04]  /*210a0*/  LDL.64 R54, [R1+0x78] ;  /* 0x0000780001367983 */ /* 0x001ee80000100a00 */
[----:B------:R0:W-:Y:S04]  /*210b0*/  STS.U16 [R132+UR9+0x43400], R49 ;  /* 0x0434003184007988 */ /* 0x0001e80008000409 */
[----:B------:R1:W3:Y:S04]  /*210c0*/  LDG.E.U16 R39, desc[UR10][R42.64] ;  /* 0x0000000a2a277981 */ /* 0x0002e8000c1e1500 */
[----:B------:R-:W-:Y:S04]  /*210d0*/  STS.U16 [R132+UR9+0x45000], R56 ;  /* 0x0450003884007988 */ /* 0x000fe80008000409 */
[----:B0-----:R-:W3:Y:S01]  /*210e0*/  LDL.64 R48, [R1+0x138] ;  /* 0x0001380001307983 */ /* 0x001ee20000100a00 */
[----:B-1----:R-:W-:-:S03]  /*210f0*/  IMAD.WIDE R42, R0, 0x2, R52 ;  /* 0x00000002002a7825 */ /* 0x002fc600078e0234 */
[----:B------:R-:W3:Y:S04]  /*21100*/  LDL.64 R52, [R1+0x58] ;  /* 0x0000580001347983 */ /* 0x000ee80000100a00 */
[----:B------:R0:W-:Y:S04]  /*21110*/  STS.U16 [R132+UR9+0x45400], R57 ;  /* 0x0454003984007988 */ /* 0x0001e80008000409 */
[----:B------:R-:W-:Y:S04]  /*21120*/  STS.U16 [R132+UR9+0x45800], R58 ;  /* 0x0458003a84007988 */ /* 0x000fe80008000409 */
[----:B------:R1:W-:Y:S04]  /*21130*/  STS.U16 [R132+UR9+0x45c00], R59 ;  /* 0x045c003b84007988 */ /* 0x0003e80008000409 */
[----:B------:R-:W-:Y:S04]  /*21140*/  STS.U16 [R132+UR9+0x40000], R36 ;  /* 0x0400002484007988 */ /* 0x000fe80008000409 */
[----:B------:R1:W-:Y:S04]  /*21150*/  STS.U16 [R132+UR9+0x40400], R37 ;  /* 0x0404002584007988 */ /* 0x0003e80008000409 */
[----:B0-----:R-:W3:Y:S04]  /*21160*/  LDL.64 R56, [R1+0x38] ;  /* 0x0000380001387983 */ /* 0x001ee80000100a00 */
[----:B-1----:R-:W3:Y:S04]  /*21170*/  LDL.64 R58, [R1+0x18] ;  /* 0x00001800013a7983 */ /* 0x002ee80000100a00 */
[----:B------:R-:W3:Y:S04]  /*21180*/  LDL.64 R36, [R1+0x238] ;  /* 0x0002380001247983 */ /* 0x000ee80000100a00 */
[----:B------:R-:W-:Y:S04]  /*21190*/  STS.U16 [R132+UR9+0x47000], R64 ;  /* 0x0470004084007988 */ /* 0x000fe80008000409 */
[----:B------:R0:W-:Y:S04]  /*211a0*/  STS.U16 [R132+UR9+0x47400], R65 ;  /* 0x0474004184007988 */ /* 0x0001e80008000409 */
[----:B------:R-:W-:Y:S04]  /*211b0*/  STS.U16 [R132+UR9+0x46800], R62 ;  /* 0x0468003e84007988 */ /* 0x000fe80008000409 */
[----:B------:R1:W-:Y:S04]  /*211c0*/  STS.U16 [R132+UR9+0x46c00], R63 ;  /* 0x046c003f84007988 */ /* 0x0003e80008000409 */
[----:B0-----:R-:W3:Y:S04]  /*211d0*/  LDL.64 R64, [R1+0xd8] ;  /* 0x0000d80001407983 */ /* 0x001ee80000100a00 */
[----:B------:R-:W-:Y:S04]  /*211e0*/  STS.U16 [R132+UR9+0x52800], R78 ;  /* 0x0528004e84007988 */ /* 0x000fe80008000409 */
[----:B-1----:R-:W3:Y:S04]  /*211f0*/  LDL.64 R62, [R1+0xb8] ;  /* 0x0000b800013e7983 */ /* 0x002ee80000100a00 */
        /* <DEDUP_REMOVED lines=14> */
[----:B0-----:R-:W3:Y:S01]  /*212e0*/  LDL.64 R82, [R1+0x5f0] ;  /* 0x0005f00001527983 */ /* 0x001ee20000100a00 */
[----:B----4-:R-:W-:-:S05]  /*212f0*/  IMAD.WIDE R84, R0, 0x2, R84 ;  /* 0x0000000200547825 */ /* 0x010fca00078e0254 */
[----:B------:R0:W4:Y:S02]  /*21300*/  LDG.E.U16 R215, desc[UR10][R84.64] ;  /* 0x0000000a54d77981 */ /* 0x000124000c1e1500 */
[C---:B0-----:R-:W-:Y:S02]  /*21310*/  IMAD.WIDE R84, R0.reuse, 0x2, R248 ;  /* 0x0000000200547825 */ /* 0x041fe400078e02f8 */
[----:B------:R-:W4:Y:S04]  /*21320*/  LDL.64 R248, [R1+0x158] ;  /* 0x0001580001f87983 */ /* 0x000f280000100a00 */
[----:B------:R-:W4:Y:S01]  /*21330*/  LDG.E.U16 R84, desc[UR10][R84.64] ;  /* 0x0000000a54547981 */ /* 0x000f22000c1e1500 */
[----:B-----5:R-:W-:-:S05]  /*21340*/  IMAD.WIDE R46, R0, 0x2, R46 ;  /* 0x00000002002e7825 */ /* 0x020fca00078e022e */
[----:B------:R0:W5:Y:S02]  /*21350*/  LDG.E.U16 R43, desc[UR10][R46.64] ;  /* 0x0000000a2e2b7981 */ /* 0x000164000c1e1500 */
[----:B0-----:R-:W-:-:S06]  /*21360*/  IMAD.WIDE R46, R0, 0x2, R66 ;  /* 0x00000002002e7825 */ /* 0x001fcc00078e0242 */
[----:B------:R-:W5:Y:S01]  /*21370*/  LDG.E.U16 R46, desc[UR10][R46.64] ;  /* 0x0000000a2e2e7981 */ /* 0x000f62000c1e1500 */
[----:B--2---:R-:W-:-:S05]  /*21380*/  IMAD.WIDE R50, R0, 0x2, R50 ;  /* 0x0000000200327825 */ /* 0x004fca00078e0232 */
[----:B------:R0:W2:Y:S01]  /*21390*/  LDG.E.U16 R47, desc[UR10][R50.64] ;  /* 0x0000000a322f7981 */ /* 0x0000a2000c1e1500 */
[----:B---3--:R-:W-:-:S06]  /*213a0*/  IMAD.WIDE R40, R0, 0x2, R40 ;  /* 0x0000000200287825 */ /* 0x008fcc00078e0228 */
[----:B------:R-:W3:Y:S01]  /*213b0*/  LDG.E.U16 R40, desc[UR10][R40.64] ;  /* 0x0000000a28287981 */ /* 0x000ee2000c1e1500 */
[----:B------:R-:W-:-:S03]  /*213c0*/  IMAD.WIDE R44, R0, 0x2, R44 ;  /* 0x00000002002c7825 */ /* 0x000fc600078e022c */
[----:B------:R-:W-:Y:S04]  /*213d0*/  STS.U16 [R132+UR9+0x51000], R72 ;  /* 0x0510004884007988 */ /* 0x000fe80008000409 */
[----:B------:R-:W2:Y:S01]  /*213e0*/  LDG.E.U16 R41, desc[UR10][R44.64] ;  /* 0x0000000a2c297981 */ /* 0x000ea2000c1e1500 */
[----:B0-----:R-:W-:-:S03]  /*213f0*/  IMAD.WIDE R50, R0, 0x2, R60 ;  /* 0x0000000200327825 */ /* 0x001fc600078e023c */
[----:B------:R0:W-:Y:S04]  /*21400*/  STS.U16 [R132+UR9+0x51400], R73 ;  /* 0x0514004984007988 */ /* 0x0001e80008000409 */
[----:B------:R-:W2:Y:S04]  /*21410*/  LDG.E.U16 R50, desc[UR10][R50.64] ;  /* 0x0000000a32327981 */ /* 0x000ea8000c1e1500 */
[----:B0-----:R-:W2:Y:S01]  /*21420*/  LDL.64 R72, [R1+0x5d0] ;  /* 0x0005d00001487983 */ /* 0x001ea20000100a00 */
[----:B------:R-:W-:-:S05]  /*21430*/  IMAD.WIDE R54, R0, 0x2, R54 ;  /* 0x0000000200367825 */ /* 0x000fca00078e0236 */
[----:B------:R0:W2:Y:S04]  /*21440*/  LDG.E.U16 R51, desc[UR10][R54.64] ;  /* 0x0000000a36337981 */ /* 0x0000a8000c1e1500 */
[----:B------:R-:W-:Y:S01]  /*21450*/  STS.U16 [R132+UR9+0x54800], R88 ;  /* 0x0548005884007988 */ /* 0x000fe20008000409 */
[----:B------:R-:W-:-:S04]  /*21460*/  IMAD.WIDE R48, R0, 0x2, R48 ;  /* 0x0000000200307825 */ /* 0x000fc800078e0230 */
[C---:B------:R-:W-:Y:S01]  /*21470*/  IMAD.WIDE R52, R0.reuse, 0x2, R52 ;  /* 0x0000000200347825 */ /* 0x040fe200078e0234 */
[----:B------:R1:W-:Y:S05]  /*21480*/  STS.U16 [R132+UR9+0x54c00], R89 ;  /* 0x054c005984007988 */ /* 0x0003ea0008000409 */
[----:B------:R-:W2:Y:S01]  /*21490*/  LDG.E.U16 R52, desc[UR10][R52.64] ;  /* 0x0000000a34347981 */ /* 0x000ea2000c1e1500 */
[----:B------:R-:W-:-:S03]  /*214a0*/  IMAD.WIDE R60, R0, 0x2, R230 ;  /* 0x00000002003c7825 */ /* 0x000fc600078e02e6 */
[----:B------:R-:W-:Y:S04]  /*214b0*/  STS.U16 [R132+UR9+0x51800], R74 ;  /* 0x0518004a84007988 */ /* 0x000fe80008000409 */
[----:B-1----:R-:W2:Y:S04]  /*214c0*/  LDL.64 R88, [R1+0x5b0] ;  /* 0x0005b00001587983 */ /* 0x002ea80000100a00 */
[----:B------:R1:W-:Y:S01]  /*214d0*/  STS.U16 [R132+UR9+0x51c00], R75 ;  /* 0x051c004b84007988 */ /* 0x0003e20008000409 */
[----:B------:R-:W-:-:S04]  /*214e0*/  IMAD.WIDE R56, R0, 0x2, R56 ;  /* 0x0000000200387825 */ /* 0x000fc800078e0238 */
[C---:B0-----:R-:W-:Y:S01]  /*214f0*/  IMAD.WIDE R54, R0.reuse, 0x2, R58 ;  /* 0x0000000200367825 */ /* 0x041fe200078e023a */
[----:B------:R0:W2:Y:S03]  /*21500*/  LDG.E.U16 R53, desc[UR10][R56.64] ;  /* 0x0000000a38357981 */ /* 0x0000a6000c1e1500 */
[C---:B------:R-:W-:Y:S01]  /*21510*/  IMAD.WIDE R36, R0.reuse, 0x2, R36 ;  /* 0x0000000200247825 */ /* 0x040fe200078e0224 */
[----:B-1----:R-:W2:Y:S03]  /*21520*/  LDL.64 R74, [R1+0x590] ;  /* 0x00059000014a7983 */ /* 0x002ea60000100a00 */
[C---:B------:R-:W-:Y:S01]  /*21530*/  IMAD.WIDE R58, R0.reuse, 0x2, R246 ;  /* 0x00000002003a7825 */ /* 0x040fe200078e02f6 */
[----:B------:R-:W2:Y:S03]  /*21540*/  LDG.E.U16 R54, desc[UR10][R54.64] ;  /* 0x0000000a36367981 */ /* 0x000ea6000c1e1500 */
[C---:B0-----:R-:W-:Y:S01]  /*21550*/  IMAD.WIDE R56, R0.reuse, 0x2, R238 ;  /* 0x0000000200387825 */ /* 0x041fe200078e02ee */
[----:B------:R-:W2:Y:S04]  /*21560*/  LDG.E.U16 R37, desc[UR10][R36.64] ;  /* 0x0000000a24257981 */ /* 0x000ea8000c1e1500 */
[----:B------:R-:W-:Y:S04]  /*21570*/  STS.U16 [R132+UR9+0x54000], R86 ;  /* 0x0540005684007988 */ /* 0x000fe80008000409 */
[----:B------:R0:W2:Y:S04]  /*21580*/  LDG.E.U16 R55, desc[UR10][R58.64] ;  /* 0x0000000a3a377981 */ /* 0x0000a8000c1e1500 */
[----:B------:R1:W-:Y:S04]  /*21590*/  STS.U16 [R132+UR9+0x54400], R87 ;  /* 0x0544005784007988 */ /* 0x0003e80008000409 */
[----:B------:R-:W2:Y:S01]  /*215a0*/  LDG.E.U16 R56, desc[UR10][R56.64] ;  /* 0x0000000a38387981 */ /* 0x000ea2000c1e1500 */
[----:B0-----:R-:W-:-:S03]  /*215b0*/  IMAD.WIDE R58, R0, 0x2, R220 ;  /* 0x00000002003a7825 */ /* 0x001fc600078e02dc */
[----:B-1----:R-:W2:Y:S04]  /*215c0*/  LDL.64 R86, [R1+0x570] ;  /* 0x0005700001567983 */ /* 0x002ea80000100a00 */
[----:B------:R0:W2:Y:S04]  /*215d0*/  LDG.E.U16 R57, desc[UR10][R60.64] ;  /* 0x0000000a3c397981 */ /* 0x0000a8000c1e1500 */
[----:B------:R-:W2:Y:S01]  /*215e0*/  LDG.E.U16 R58, desc[UR10][R58.64] ;  /* 0x0000000a3a3a7981 */ /* 0x000ea2000c1e1500 */
[----:B------:R-:W-:-:S04]  /*215f0*/  IMAD.WIDE R66, R0, 0x2, R176 ;  /* 0x0000000200427825 */ /* 0x000fc800078e02b0 */
[C---:B0-----:R-:W-:Y:S01]  /*21600*/  IMAD.WIDE R60, R0.reuse, 0x2, R202 ;  /* 0x00000002003c7825 */ /* 0x041fe200078e02ca */
[----:B------:R-:W-:Y:S04]  /*21610*/  STS.U16 [R132+UR9+0x52000], R76 ;  /* 0x0520004c84007988 */ /* 0x000fe80008000409 */
[----:B------:R0:W-:Y:S04]  /*21620*/  STS.U16 [R132+UR9+0x52400], R77 ;  /* 0x0524004d84007988 */ /* 0x0001e80008000409 */
[----:B------:R-:W3:Y:S04]  /*21630*/  LDG.E.U16 R60, desc[UR10][R60.64] ;  /* 0x0000000a3c3c7981 */ /* 0x000ee8000c1e1500 */
[----:B0-----:R-:W3:Y:S04]  /*21640*/  LDL.64 R76, [R1+0x550] ;  /* 0x00055000014c7983 */ /* 0x001ee80000100a00 */
[----:B------:R-:W-:Y:S04]  /*21650*/  STS.U16 [R132+UR9+0x55000], R90 ;  /* 0x0550005a84007988 */ /* 0x000fe80008000409 */
[----:B------:R0:W-:Y:S04]  /*21660*/  STS.U16 [R132+UR9+0x55400], R91 ;  /* 0x0554005b84007988 */ /* 0x0001e80008000409 */
[----:B------:R-:W-:Y:S04]  /*21670*/  STS.U16 [R132+UR9+0x50000], R68 ;  /* 0x0500004484007988 */ /* 0x000fe80008000409 */
[----:B0-----:R-:W5:Y:S04]  /*21680*/  LDL.64 R90, [R1+0x530] ;  /* 0x00053000015a7983 */ /* 0x001f680000100a00 */
[----:B------:R0:W-:Y:S02]  /*21690*/  STS.U16 [R132+UR9+0x50400], R69 ;  /* 0x0504004584007988 */ /* 0x0001e40008000409 */
[----:B0-----:R-:W-:-:S02]  /*216a0*/  IMAD.WIDE R68, R0, 0x2, R160 ;  /* 0x0000000200447825 */ /* 0x001fc400078e02a0 */
[----:B------:R-:W-:Y:S02]  /*216b0*/  STS.U16 [R132+UR9+0x56000], R94 ;  /* 0x0560005e84007988 */ /* 0x000fe40008000409 */
[C---:B------:R-:W-:Y:S02]  /*216c0*/  IMAD.WIDE R70, R0.reuse, 0x2, R70 ;  /* 0x0000000200467825 */ /* 0x040fe400078e0246 */
[----:B------:R0:W-:Y:S04]  /*216d0*/  STS.U16 [R132+UR9+0x56400], R95 ;  /* 0x0564005f84007988 */ /* 0x0001e80008000409 */
[----:B0-----:R-:W5:Y:S01]  /*216e0*/  LDL.64 R94, [R1+0x4b0] ;  /* 0x0004b000015e7983 */ /* 0x001f620000100a00 */
[----:B----4-:R-:W-:-:S03]  /*216f0*/  IMAD.WIDE R44, R0, 0x2, R248 ;  /* 0x00000002002c7825 */ /* 0x010fc600078e02f8 */
[----:B------:R-:W-:Y:S04]  /*21700*/  STS.U16 [R132+UR9+0x56800], R96 ;  /* 0x0568006084007988 */ /* 0x000fe80008000409 */
[----:B------:R0:W-:Y:S04]  /*21710*/  STS.U16 [R132+UR9+0x56c00], R97 ;  /* 0x056c006184007988 */ /* 0x0001e80008000409 */
[----:B------:R-:W4:Y:S04]  /*21720*/  LDG.E.U16 R44, desc[UR10][R44.64] ;  /* 0x0000000a2c2c7981 */ /* 0x000f28000c1e1500 */
[----:B------:R-:W-:Y:S04]  /*21730*/  STS.U16 [R132+UR9+0x57000], R98 ;  /* 0x0570006284007988 */ /* 0x000fe80008000409 */
[----:B0-----:R-:W4:Y:S04]  /*21740*/  LDL.64 R96, [R1+0x470] ;  /* 0x0004700001607983 */ /* 0x001f280000100a00 */
[----:B------:R0:W4:Y:S04]  /*21750*/  LDG.E.U16 R45, desc[UR10][R48.64] ;  /* 0x0000000a302d7981 */ /* 0x000128000c1e1500 */
[----:B------:R1:W-:Y:S04]  /*21760*/  STS.U16 [R132+UR9+0x57400], R99 ;  /* 0x0574006384007988 */ /* 0x0003e80008000409 */
[----:B------:R-:W-:Y:S01]  /*21770*/  STS.U16 [R132+UR9+0x57800], R100 ;  /* 0x0578006484007988 */ /* 0x000fe20008000409 */
[----:B0-----:R-:W-:-:S03]  /*21780*/  IMAD.WIDE R48, R0, 0x2, R64 ;  /* 0x0000000200307825 */ /* 0x001fc600078e0240 */
[----:B------:R0:W-:Y:S04]  /*21790*/  STS.U16 [R132+UR9+0x57c00], R101 ;  /* 0x057c006584007988 */ /* 0x0001e80008000409 */
[----:B------:R0:W4:Y:S01]  /*217a0*/  LDG.E.U16 R36, desc[UR10][R48.64] ;  /* 0x0000000a30247981 */ /* 0x000122000c1e1500 */
[----:B------:R-:W-:-:S03]  /*217b0*/  IMAD.WIDE R64, R0, 0x2, R192 ;  /* 0x0000000200407825 */ /* 0x000fc600078e02c0 */
[----:B-1----:R-:W4:Y:S04]  /*217c0*/  LDL.64 R98, [R1+0x430] ;  /* 0x0004300001627983 */ /* 0x002f280000100a00 */
[----:B------:R1:W4:Y:S01]  /*217d0*/  LDG.E.U16 R61, desc[UR10][R64.64] ;  /* 0x0000000a403d7981 */ /* 0x000322000c1e1500 */
[----:B0-----:R-:W-:-:S03]  /*217e0*/  IMAD.WIDE R48, R0, 0x2, R62 ;  /* 0x0000000200307825 */ /* 0x001fc600078e023e */
[----:B------:R-:W4:Y:S01]  /*217f0*/  LDL.64 R100, [R1+0x3d0] ;  /* 0x0003d00001647983 */ /* 0x000f220000100a00 */
[----:B------:R-:W-:-:S03]  /*21800*/  IMAD.WIDE R62, R0, 0x2, R210 ;  /* 0x00000002003e7825 */ /* 0x000fc600078e02d2 */
[----:B------:R-:W4:Y:S04]  /*21810*/  LDG.E.U16 R49, desc[UR10][R48.64] ;  /* 0x0000000a30317981 */ /* 0x000f28000c1e1500 */
[----:B------:R0:W4:Y:S01]  /*21820*/  LDG.E.U16 R59, desc[UR10][R62.64] ;  /* 0x0000000a3e3b7981 */ /* 0x000122000c1e1500 */
[----:B-1----:R-:W-:-:S03]  /*21830*/  IMAD.WIDE R64, R0, 0x2, R168 ;  /* 0x0000000200407825 */ /* 0x002fc600078e02a8 */
[----:B------:R-:W4:Y:S04]  /*21840*/  LDL.64 R248, [R1+0x5e8] ;  /* 0x0005e80001f87983 */ /* 0x000f280000100a00 */
[----:B------:R-:W4:Y:S01]  /*21850*/  LDG.E.U16 R64, desc[UR10][R64.64] ;  /* 0x0000000a40407981 */ /* 0x000f22000c1e1500 */
[----:B0-----:R-:W-:-:S03]  /*21860*/  IMAD.WIDE R62, R0, 0x2, R184 ;  /* 0x00000002003e7825 */ /* 0x001fc600078e02b8 */
[----:B------:R-:W4:Y:S04]  /*21870*/  LDG.E.U16 R48, desc[UR10][R68.64] ;  /* 0x0000000a44307981 */ /* 0x000f28000c1e1500 */
[----:B------:R-:W4:Y:S04]  /*21880*/  LDG.E.U16 R62, desc[UR10][R62.64] ;  /* 0x0000000a3e3e7981 */ /* 0x000f28000c1e1500 */
[----:B------:R0:W4:Y:S02]  /*21890*/  LDG.E.U16 R63, desc[UR10][R66.64] ;  /* 0x0000000a423f7981 */ /* 0x000124000c1e1500 */
[----:B0-----:R-:W-:-:S05]  /*218a0*/  IMAD.WIDE R66, R0, 0x2, R152 ;  /* 0x0000000200427825 */ /* 0x001fca00078e0298 */
[----:B------:R0:W4:Y:S01]  /*218b0*/  LDG.E.U16 R65, desc[UR10][R66.64] ;  /* 0x0000000a42417981 */ /* 0x000122000c1e1500 */
[----:B------:R-:W-:-:S03]  /*218c0*/  IMAD.WIDE R68, R0, 0x2, R92 ;  /* 0x0000000200447825 */ /* 0x000fc600078e025c */
[----:B------:R-:W4:Y:S01]  /*218d0*/  LDL.64 R92, [R1+0x4f0] ;  /* 0x0004f000015c7983 */ /* 0x000f220000100a00 */
[----:B0-----:R-:W-:-:S03]  /*218e0*/  IMAD.WIDE R66, R0, 0x2, R78 ;  /* 0x0000000200427825 */ /* 0x001fc600078e024e */
[----:B------:R-:W4:Y:S04]  /*218f0*/  LDL.64 R78, [R1+0x510] ;  /* 0x00051000014e7983 */ /* 0x000f280000100a00 */
[----:B------:R-:W4:Y:S04]  /*21900*/  LDG.E.U16 R66, desc[UR10][R66.64] ;  /* 0x0000000a42427981 */ /* 0x000f28000c1e1500 */
[----:B------:R0:W4:Y:S02]  /*21910*/  LDG.E.U16 R67, desc[UR10][R68.64] ;  /* 0x0000000a44437981 */ /* 0x000124000c1e1500 */
[----:B0-----:R-:W-:-:S02]  /*21920*/  IMAD.WIDE R68, R0, 0x2, R80 ;  /* 0x0000000200447825 */ /* 0x001fc400078e0250 */
[----:B------:R-:W4:Y:S04]  /*21930*/  LDL.64 R80, [R1+0x4d0] ;  /* 0x0004d00001507983 */ /* 0x000f280000100a00 */
[----:B------:R-:W4:Y:S04]  /*21940*/  LDG.E.U16 R68, desc[UR10][R68.64] ;  /* 0x0000000a44447981 */ /* 0x000f28000c1e1500 */
[----:B------:R0:W4:Y:S02]  /*21950*/  LDG.E.U16 R69, desc[UR10][R70.64] ;  /* 0x0000000a46457981 */ /* 0x000124000c1e1500 */
[----:B0-----:R-:W-:-:S02]  /*21960*/  IMAD.WIDE R70, R0, 0x2, R82 ;  /* 0x0000000200467825 */ /* 0x001fc400078e0252 */
[----:B------:R-:W4:Y:S04]  /*21970*/  LDL.64 R82, [R1+0x490] ;  /* 0x0004900001527983 */ /* 0x000f280000100a00 */
[----:B------:R0:W-:Y:S01]  /*21980*/  STS.U16 [R194+UR9+0x50500], R84 ;  /* 0x05050054c2007988 */ /* 0x0001e20008000409 */
[----:B--2---:R-:W-:-:S03]  /*21990*/  IMAD.WIDE R72, R0, 0x2, R72 ;  /* 0x0000000200487825 */ /* 0x004fc600078e0248 */
[----:B------:R-:W2:Y:S04]  /*219a0*/  LDG.E.U16 R70, desc[UR10][R70.64] ;  /* 0x0000000a46467981 */ /* 0x000ea8000c1e1500 */
[----:B0-----:R-:W2:Y:S01]  /*219b0*/  LDL.64 R84, [R1+0x450] ;  /* 0x0004500001547983 */ /* 0x001ea20000100a00 */
[----:B------:R-:W-:-:S03]  /*219c0*/  IMAD.WIDE R74, R0, 0x2, R74 ;  /* 0x00000002004a7825 */ /* 0x000fc600078e024a */
[----:B------:R0:W2:Y:S02]  /*219d0*/  LDG.E.U16 R71, desc[UR10][R72.64] ;  /* 0x0000000a48477981 */ /* 0x0000a4000c1e1500 */
[C---:B0-----:R-:W-:Y:S02]  /*219e0*/  IMAD.WIDE R72, R0.reuse, 0x2, R88 ;  /* 0x0000000200487825 */ /* 0x041fe400078e0258 */
[----:B------:R-:W2:Y:S04]  /*219f0*/  LDL.64 R88, [R1+0x3f0] ;  /* 0x0003f00001587983 */ /* 0x000ea80000100a00 */
[----:B------:R-:W2:Y:S01]  /*21a00*/  LDG.E.U16 R72, desc[UR10][R72.64] ;  /* 0x0000000a48487981 */ /* 0x000ea2000c1e1500 */
[----:B---3--:R-:W-:-:S03]  /*21a10*/  IMAD.WIDE R76, R0, 0x2, R76 ;  /* 0x00000002004c7825 */ /* 0x008fc600078e024c */
[----:B------:R0:W3:Y:S02]  /*21a20*/  LDG.E.U16 R73, desc[UR10][R74.64] ;  /* 0x0000000a4a497981 */ /* 0x0000e4000c1e1500 */
[C---:B0-----:R-:W-:Y:S02]  /*21a30*/  IMAD.WIDE R74, R0.reuse, 0x2, R86 ;  /* 0x00000002004a7825 */ /* 0x041fe400078e0256 */
[----:B------:R-:W3:Y:S04]  /*21a40*/  LDL.64 R86, [R1+0x410] ;  /* 0x0004100001567983 */ /* 0x000ee80000100a00 */
[----:B------:R-:W3:Y:S04]  /*21a50*/  LDG.E.U16 R74, desc[UR10][R74.64] ;  /* 0x0000000a4a4a7981 */ /* 0x000ee8000c1e1500 */
[----:B------:R5:W3:Y:S04]  /*21a60*/  LDG.E.U16 R75, desc[UR10][R76.64] ;  /* 0x0000000a4c4b7981 */ /* 0x000ae8000c1e1500 */
[----:B------:R-:W-:Y:S01]  /*21a70*/  STS.U16 [R194+UR9+0x40900], R104 ;  /* 0x04090068c2007988 */ /* 0x000fe20008000409 */
[----:B-----5:R-:W-:-:S03]  /*21a80*/  IMAD.WIDE R76, R0, 0x2, R90 ;  /* 0x00000002004c7825 */ /* 0x020fc600078e025a */
[----:B------:R-:W5:Y:S04]  /*21a90*/  LDL.64 R90, [R1+0x3b0] ;  /* 0x0003b000015a7983 */ /* 0x000f680000100a00 */
[----:B------:R0:W-:Y:S04]  /*21aa0*/  STS.U16 [R194+UR9+0x40d00], R105 ;  /* 0x040d0069c2007988 */ /* 0x0001e80008000409 */
[----:B------:R-:W5:Y:S04]  /*21ab0*/  LDG.E.U16 R76, desc[UR10][R76.64] ;  /* 0x0000000a4c4c7981 */ /* 0x000f68000c1e1500 */
[----:B0-----:R-:W5:Y:S04]  /*21ac0*/  LDL.64 R104, [R1+0x390] ;  /* 0x0003900001687983 */ /* 0x001f680000100a00 */
[----:B------:R-:W-:Y:S04]  /*21ad0*/  STS.U16 [R194+UR9+0x41100], R106 ;  /* 0x0411006ac2007988 */ /* 0x000fe80008000409 */
[----:B------:R0:W-:Y:S04]  /*21ae0*/  STS.U16 [R194+UR9+0x41900], R107 ;  /* 0x0419006bc2007988 */ /* 0x0001e80008000409 */
        /* <DEDUP_REMOVED lines=9> */
[----:B0-----:R-:W5:Y:S01]  /*21b80*/  LDL.64 R108, [R1+0x290] ;  /* 0x00029000016c7983 */ /* 0x001f620000100a00 */
[----:B----4-:R-:W-:-:S05]  /*21b90*/  IMAD.WIDE R78, R0, 0x2, R78 ;  /* 0x00000002004e7825 */ /* 0x010fca00078e024e */
[----:B------:R0:W4:Y:S02]  /*21ba0*/  LDG.E.U16 R77, desc[UR10][R78.64] ;  /* 0x0000000a4e4d7981 */ /* 0x000124000c1e1500 */
[C---:B0-----:R-:W-:Y:S02]  /*21bb0*/  IMAD.WIDE R78, R0.reuse, 0x2, R92 ;  /* 0x00000002004e7825 */ /* 0x041fe400078e025c */
[----:B------:R-:W4:Y:S04]  /*21bc0*/  LDL.64 R92, [R1+0x370] ;  /* 0x00037000015c7983 */ /* 0x000f280000100a00 */
[----:B------:R-:W4:Y:S01]  /*21bd0*/  LDG.E.U16 R78, desc[UR10][R78.64] ;  /* 0x0000000a4e4e7981 */ /* 0x000f22000c1e1500 */
[----:B------:R-:W-:-:S05]  /*21be0*/  IMAD.WIDE R80, R0, 0x2, R80 ;  /* 0x0000000200507825 */ /* 0x000fca00078e0250 */
[----:B------:R0:W4:Y:S02]  /*21bf0*/  LDG.E.U16 R79, desc[UR10][R80.64] ;  /* 0x0000000a504f7981 */ /* 0x000124000c1e1500 */
[C---:B0-----:R-:W-:Y:S02]  /*21c00*/  IMAD.WIDE R80, R0.reuse, 0x2, R94 ;  /* 0x0000000200507825 */ /* 0x041fe400078e025e */
[----:B------:R-:W4:Y:S04]  /*21c10*/  LDL.64 R94, [R1+0x330] ;  /* 0x00033000015e7983 */ /* 0x000f280000100a00 */
[----:B------:R-:W4:Y:S01]  /*21c20*/  LDG.E.U16 R80, desc[UR10][R80.64] ;  /* 0x0000000a50507981 */ /* 0x000f22000c1e1500 */
[----:B------:R-:W-:-:S05]  /*21c30*/  IMAD.WIDE R82, R0, 0x2, R82 ;  /* 0x0000000200527825 */ /* 0x000fca00078e0252 */
[----:B------:R0:W4:Y:S02]  /*21c40*/  LDG.E.U16 R81, desc[UR10][R82.64] ;  /* 0x0000000a52517981 */ /* 0x000124000c1e1500 */
[C---:B0-----:R-:W-:Y:S02]  /*21c50*/  IMAD.WIDE R82, R0.reuse, 0x2, R96 ;  /* 0x0000000200527825 */ /* 0x041fe400078e0260 */
[----:B------:R-:W4:Y:S02]  /*21c60*/  LDL.64 R96, [R1+0x2f0] ;  /* 0x0002f00001607983 */ /* 0x000f240000100a00 */
[C---:B--2---:R-:W-:Y:S02]  /*21c70*/  IMAD.WIDE R84, R0.reuse, 0x2, R84 ;  /* 0x0000000200547825 */ /* 0x044fe400078e0254 */
[----:B------:R-:W2:Y:S04]  /*21c80*/  LDG.E.U16 R82, desc[UR10][R82.64] ;  /* 0x0000000a52527981 */ /* 0x000ea8000c1e1500 */
[----:B------:R0:W2:Y:S02]  /*21c90*/  LDG.E.U16 R83, desc[UR10][R84.64] ;  /* 0x0000000a54537981 */ /* 0x0000a4000c1e1500 */
[----:B0-----:R-:W-:-:S02]  /*21ca0*/  IMAD.WIDE R84, R0, 0x2, R98 ;  /* 0x0000000200547825 */ /* 0x001fc400078e0262 */
[----:B------:R-:W2:Y:S02]  /*21cb0*/  LDL.64 R98, [R1+0x2b0] ;  /* 0x0002b00001627983 */ /* 0x000ea40000100a00 */
[C---:B------:R-:W-:Y:S02]  /*21cc0*/  IMAD.WIDE R88, R0.reuse, 0x2, R88 ;  /* 0x0000000200587825 */ /* 0x040fe400078e0258 */
[----:B------:R-:W2:Y:S04]  /*21cd0*/  LDG.E.U16 R84, desc[UR10][R84.64] ;  /* 0x0000000a54547981 */ /* 0x000ea8000c1e1500 */
[----:B------:R-:W2:Y:S01]  /*21ce0*/  LDG.E.U16 R88, desc[UR10][R88.64] ;  /* 0x0000000a58587981 */ /* 0x000ea2000c1e1500 */
[----:B---3--:R-:W-:-:S05]  /*21cf0*/  IMAD.WIDE R86, R0, 0x2, R86 ;  /* 0x0000000200567825 */ /* 0x008fca00078e0256 */
[----:B------:R0:W3:Y:S02]  /*21d00*/  LDG.E.U16 R85, desc[UR10][R86.64] ;  /* 0x0000000a56557981 */ /* 0x0000e4000c1e1500 */
[C---:B0-----:R-:W-:Y:S02]  /*21d10*/  IMAD.WIDE R86, R0.reuse, 0x2, R100 ;  /* 0x0000000200567825 */ /* 0x041fe400078e0264 */
[----:B------:R-:W3:Y:S04]  /*21d20*/  LDL.64 R100, [R1+0x270] ;  /* 0x0002700001647983 */ /* 0x000ee80000100a00 */
[----:B------:R5:W3:Y:S04]  /*21d30*/  LDG.E.U16 R89, desc[UR10][R86.64] ;  /* 0x0000000a56597981 */ /* 0x000ae8000c1e1500 */
[----:B------:R-:W-:Y:S01]  /*21d40*/  STS.U16 [R194+UR9+0x43900], R116 ;  /* 0x04390074c2007988 */ /* 0x000fe20008000409 */
[----:B-----5:R-:W-:-:S03]  /*21d50*/  IMAD.WIDE R86, R0, 0x2, R90 ;  /* 0x0000000200567825 */ /* 0x020fc600078e025a */
[----:B------:R0:W-:Y:S04]  /*21d60*/  STS.U16 [R194+UR9+0x44100], R117 ;  /* 0x04410075c2007988 */ /* 0x0001e80008000409 */
[----:B------:R1:W5:Y:S04]  /*21d70*/  LDG.E.U16 R90, desc[UR10][R86.64] ;  /* 0x0000000a565a7981 */ /* 0x000368000c1e1500 */
[----:B0-----:R-:W5:Y:S01]  /*21d80*/  LDL.64 R116, [R1+0x250] ;  /* 0x0002500001747983 */ /* 0x001f620000100a00 */
[----:B-1----:R-:W-:-:S03]  /*21d90*/  IMAD.WIDE R86, R0, 0x2, R104 ;  /* 0x0000000200567825 */ /* 0x002fc600078e0268 */
[----:B------:R-:W-:Y:S04]  /*21da0*/  STS.U16 [R194+UR9+0x40100], R102 ;  /* 0x04010066c2007988 */ /* 0x000fe80008000409 */
[----:B------:R4:W5:Y:S04]  /*21db0*/  LDG.E.U16 R91, desc[UR10][R86.64] ;  /* 0x0000000a565b7981 */ /* 0x000968000c1e1500 */
[----:B------:R0:W-:Y:S04]  /*21dc0*/  STS.U16 [R194+UR9+0x40500], R103 ;  /* 0x04050067c2007988 */ /* 0x0001e80008000409 */
[----:B------:R-:W-:Y:S04]  /*21dd0*/  STS.U16 [R194+UR9+0x42100], R110 ;  /* 0x0421006ec2007988 */ /* 0x000fe80008000409 */
[----:B------:R1:W-:Y:S04]  /*21de0*/  STS.U16 [R194+UR9+0x42500], R111 ;  /* 0x0425006fc2007988 */ /* 0x0003e80008000409 */
[----:B0-----:R-:W5:Y:S04]  /*21df0*/  LDL.64 R102, [R1+0x230] ;  /* 0x0002300001667983 */ /* 0x001f680000100a00 */
[----:B------:R-:W5:Y:S04]  /*21e00*/  LDL.64 R104, [R1+0x1f0] ;  /* 0x0001f00001687983 */ /* 0x000f680000100a00 */
[----:B-1----:R-:W5:Y:S04]  /*21e10*/  LDL.64 R110, [R1+0x210] ;  /* 0x00021000016e7983 */ /* 0x002f680000100a00 */
[----:B------:R-:W-:Y:S04]  /*21e20*/  STS.U16 [R194+UR9+0x42900], R112 ;  /* 0x04290070c2007988 */ /* 0x000fe80008000409 */
[----:B------:R0:W-:Y:S04]  /*21e30*/  STS.U16 [R194+UR9+0x42d00], R113 ;  /* 0x042d0071c2007988 */ /* 0x0001e80008000409 */
[----:B0-----:R-:W5:Y:S01]  /*21e40*/  LDL.64 R112, [R1+0x1d0] ;  /* 0x0001d00001707983 */ /* 0x001f620000100a00 */
[----:B----4-:R-:W-:-:S05]  /*21e50*/  IMAD.WIDE R86, R0, 0x2, R92 ;  /* 0x0000000200567825 */ /* 0x010fca00078e025c */
[----:B------:R0:W4:Y:S02]  /*21e60*/  LDG.E.U16 R92, desc[UR10][R86.64] ;  /* 0x0000000a565c7981 */ /* 0x000124000c1e1500 */
[C---:B0-----:R-:W-:Y:S02]  /*21e70*/  IMAD.WIDE R86, R0.reuse, 0x2, R106 ;  /* 0x0000000200567825 */ /* 0x041fe400078e026a */
[----:B------:R-:W4:Y:S04]  /*21e80*/  LDL.64 R106, [R1+0x1b0] ;  /* 0x0001b000016a7983 */ /* 0x000f280000100a00 */
[----:B------:R0:W4:Y:S02]  /*21e90*/  LDG.E.U16 R93, desc[UR10][R86.64] ;  /* 0x0000000a565d7981 */ /* 0x000124000c1e1500 */
[----:B0-----:R-:W-:-:S05]  /*21ea0*/  IMAD.WIDE R86, R0, 0x2, R94 ;  /* 0x0000000200567825 */ /* 0x001fca00078e025e */
        /* <DEDUP_REMOVED lines=9> */
[----:B--2---:R-:W-:-:S05]  /*21f40*/  IMAD.WIDE R86, R0, 0x2, R98 ;  /* 0x0000000200567825 */ /* 0x004fca00078e0262 */
[----:B------:R0:W2:Y:S02]  /*21f50*/  LDG.E.U16 R98, desc[UR10][R86.64] ;  /* 0x0000000a56627981 */ /* 0x0000a4000c1e1500 */
[C---:B0-----:R-:W-:Y:S02]  /*21f60*/  IMAD.WIDE R86, R0.reuse, 0x2, R108 ;  /* 0x0000000200567825 */ /* 0x041fe400078e026c */
[----:B------:R-:W2:Y:S04]  /*21f70*/  LDL.64 R108, [R1+0x170] ;  /* 0x00017000016c7983 */ /* 0x000ea80000100a00 */
[----:B------:R3:W2:Y:S02]  /*21f80*/  LDG.E.U16 R99, desc[UR10][R86.64] ;  /* 0x0000000a56637981 */ /* 0x0006a4000c1e1500 */
[----:B---3--:R-:W-:-:S05]  /*21f90*/  IMAD.WIDE R86, R0, 0x2, R100 ;  /* 0x0000000200567825 */ /* 0x008fca00078e0264 */
[----:B------:R5:W3:Y:S02]  /*21fa0*/  LDG.E.U16 R100, desc[UR10][R86.64] ;  /* 0x0000000a56647981 */ /* 0x000ae4000c1e1500 */
[C---:B-----5:R-:W-:Y:S02]  /*21fb0*/  IMAD.WIDE R86, R0.reuse, 0x2, R116 ;  /* 0x0000000200567825 */ /* 0x060fe400078e0274 */
[----:B------:R-:W-:Y:S04]  /*21fc0*/  STS.U16 [R194+UR9+0x46900], R128 ;  /* 0x04690080c2007988 */ /* 0x000fe80008000409 */
[----:B------:R0:W5:Y:S04]  /*21fd0*/  LDG.E.U16 R101, desc[UR10][R86.64] ;  /* 0x0000000a56657981 */ /* 0x000168000c1e1500 */
[----:B------:R1:W-:Y:S04]  /*21fe0*/  STS.U16 [R194+UR9+0x46d00], R129 ;  /* 0x046d0081c2007988 */ /* 0x0003e80008000409 */
[----:B------:R-:W-:Y:S04]  /*21ff0*/  STS.U16 [R194+UR9+0x46100], R126 ;  /* 0x0461007ec2007988 */ /* 0x000fe80008000409 */
[----:B------:R1:W-:Y:S01]  /*22000*/  STS.U16 [R194+UR9+0x46500], R127 ;  /* 0x0465007fc2007988 */ /* 0x0003e20008000409 */
[----:B0-----:R-:W-:-:S03]  /*22010*/  IMAD.WIDE R86, R0, 0x2, R102 ;  /* 0x0000000200567825 */ /* 0x001fc600078e0266 */
[----:B-1----:R-:W3:Y:S04]  /*22020*/  LDL.64 R128, [R1+0x110] ;  /* 0x0001100001807983 */ /* 0x002ee80000100a00 */
[----:B------:R0:W3:Y:S04]  /*22030*/  LDG.E.U16 R102, desc[UR10][R86.64] ;  /* 0x0000000a56667981 */ /* 0x0000e8000c1e1500 */
[----:B------:R-:W3:Y:S04]  /*22040*/  LDL.64 R126, [R1+0xd0] ;  /* 0x0000d000017e7983 */ /* 0x000ee80000100a00 */
[----:B------:R-:W-:Y:S01]  /*22050*/  STS.U16 [R194+UR9+0x45900], R124 ;  /* 0x0459007cc2007988 */ /* 0x000fe20008000409 */
[----:B0-----:R-:W-:-:S03]  /*22060*/  IMAD.WIDE R86, R0, 0x2, R110 ;  /* 0x0000000200567825 */ /* 0x001fc600078e026e */
[----:B------:R-:W3:Y:S04]  /*22070*/  LDL.64 R110, [R1+0x130] ;  /* 0x00013000016e7983 */ /* 0x000ee80000100a00 */
[----:B------:R0:W5:Y:S04]  /*22080*/  LDG.E.U16 R103, desc[UR10][R86.64] ;  /* 0x0000000a56677981 */ /* 0x000168000c1e1500 */
[----:B------:R1:W-:Y:S04]  /*22090*/  STS.U16 [R194+UR9+0x45d00], R125 ;  /* 0x045d007dc2007988 */ /* 0x0003e80008000409 */
[----:B------:R-:W5:Y:S01]  /*220a0*/  LDL.64 R116, [R1+0x70] ;  /* 0x0000700001747983 */ /* 0x000f620000100a00 */
[----:B0-----:R-:W-:-:S03]  /*220b0*/  IMAD.WIDE R86, R0, 0x2, R104 ;  /* 0x0000000200567825 */ /* 0x001fc600078e0268 */
[----:B-1----:R-:W5:Y:S04]  /*220c0*/  LDL.64 R124, [R1+0x90] ;  /* 0x00009000017c7983 */ /* 0x002f680000100a00 */
[----:B------:R0:W5:Y:S02]  /*220d0*/  LDG.E.U16 R104, desc[UR10][R86.64] ;  /* 0x0000000a56687981 */ /* 0x000164000c1e1500 */
[C---:B0-----:R-:W-:Y:S02]  /*220e0*/  IMAD.WIDE R86, R0.reuse, 0x2, R112 ;  /* 0x0000000200567825 */ /* 0x041fe400078e0270 */
[----:B------:R-:W5:Y:S04]  /*220f0*/  LDL.64 R112, [R1+0xf0] ;  /* 0x0000f00001707983 */ /* 0x000f680000100a00 */
[----:B------:R4:W5:Y:S04]  /*22100*/  LDG.E.U16 R105, desc[UR10][R86.64] ;  /* 0x0000000a56697981 */ /* 0x000968000c1e1500 */
        /* <DEDUP_REMOVED lines=15> */
[----:B------:R-:W-:Y:S04]  /*22200*/  STS.U16 [R194+UR9+0x47900], R214 ;  /* 0x047900d6c2007988 */ /* 0x000fe80008000409 */
[----:B------:R0:W-:Y:S04]  /*22210*/  STS.U16 [R194+UR9+0x50100], R215 ;  /* 0x050100d7c2007988 */ /* 0x0001e80008000409 */
[----:B------:R3:W2:Y:S04]  /*22220*/  LDG.E.U16 R109, desc[UR10][R86.64] ;  /* 0x0000000a566d7981 */ /* 0x0006a8000c1e1500 */
[----:B0-----:R-:W2:Y:S01]  /*22230*/  LDL.64 R214, [R1+0x668] ;  /* 0x0006680001d67983 */ /* 0x001ea20000100a00 */
[----:B---3--:R-:W-:-:S05]  /*22240*/  IMAD.WIDE R86, R0, 0x2, R110 ;  /* 0x0000000200567825 */ /* 0x008fca00078e026e */
[----:B------:R0:W3:Y:S02]  /*22250*/  LDG.E.U16 R110, desc[UR10][R86.64] ;  /* 0x0000000a566e7981 */ /* 0x0000e4000c1e1500 */
[----:B0-----:R-:W-:-:S05]  /*22260*/  IMAD.WIDE R86, R0, 0x2, R128 ;  /* 0x0000000200567825 */ /* 0x001fca00078e0280 */
[----:B------:R5:W3:Y:S02]  /*22270*/  LDG.E.U16 R111, desc[UR10][R86.64] ;  /* 0x0000000a566f7981 */ /* 0x000ae4000c1e1500 */
[----:B-----5:R-:W-:-:S05]  /*22280*/  IMAD.WIDE R86, R0, 0x2, R112 ;  /* 0x0000000200567825 */ /* 0x020fca00078e0270 */
[----:B------:R0:W5:Y:S02]  /*22290*/  LDG.E.U16 R112, desc[UR10][R86.64] ;  /* 0x0000000a56707981 */ /* 0x000164000c1e1500 */
[----:B0-----:R-:W-:-:S05]  /*222a0*/  IMAD.WIDE R86, R0, 0x2, R126 ;  /* 0x0000000200567825 */ /* 0x001fca00078e027e */
[----:B------:R4:W3:Y:S04]  /*222b0*/  LDG.E.U16 R113, desc[UR10][R86.64] ;  /* 0x0000000a56717981 */ /* 0x0008e8000c1e1500 */
[----:B------:R-:W-:Y:S04]  /*222c0*/  STS.U16 [R194+UR9+0x47100], R130 ;  /* 0x04710082c2007988 */ /* 0x000fe80008000409 */
[----:B------:R-:W-:Y:S04]  /*222d0*/  STS.U16 [R194+UR9+0x47500], R131 ;  /* 0x04750083c2007988 */ /* 0x000fe80008000409 */
[----:B------:R0:W-:Y:S04]  /*222e0*/  STS.U16 [R194+UR9+0x47d00], R224 ;  /* 0x047d00e0c2007988 */ /* 0x0001e80008000409 */
[----:B0-----:R-:W3:Y:S01]  /*222f0*/  LDL.64 R224, [R1+0x628] ;  /* 0x0006280001e07983 */ /* 0x001ee20000100a00 */
[----:B----4-:R-:W-:-:S05]  /*22300*/  IMAD.WIDE R86, R0, 0x2, R114 ;  /* 0x0000000200567825 */ /* 0x010fca00078e0272 */
[----:B------:R0:W4:Y:S02]  /*22310*/  LDG.E.U16 R114, desc[UR10][R86.64] ;  /* 0x0000000a56727981 */ /* 0x000124000c1e1500 */
        /* <DEDUP_REMOVED lines=8> */
[----:B0-----:R-:W-:-:S05]  /*223a0*/  IMAD.WIDE R86, R0, 0x2, R120 ;  /* 0x0000000200567825 */ /* 0x001fca00078e0278 */
        /* <DEDUP_REMOVED lines=26> */
[----:B------:R0:W2:Y:S04]  /*22550*/  LDG.E.U16 R214, desc[UR10][R86.64] ;  /* 0x0000000a56d67981 */ /* 0x0000a8000c1e1500 */
[----:B------:R-:W0:Y:S02]  /*22560*/  LDL.64 R86, [R1+0x648] ;  /* 0x0006480001567983 */ /* 0x000e240000100a00 */
[----:B0-----:R-:W-:-:S05]  /*22570*/  IMAD.WIDE R86, R0, 0x2, R86 ;  /* 0x0000000200567825 */ /* 0x001fca00078e0256 */
[----:B------:R3:W2:Y:S02]  /*22580*/  LDG.E.U16 R215, desc[UR10][R86.64] ;  /* 0x0000000a56d77981 */ /* 0x0006a4000c1e1500 */
[----:B---3--:R-:W-:-:S05]  /*22590*/  IMAD.WIDE R86, R0, 0x2, R224 ;  /* 0x0000000200567825 */ /* 0x008fca00078e02e0 */
[----:B------:R0:W3:Y:S04]  /*225a0*/  LDG.E.U16 R224, desc[UR10][R86.64] ;  /* 0x0000000a56e07981 */ /* 0x0000e8000c1e1500 */
[----:B------:R-:W0:Y:S02]  /*225b0*/  LDL.64 R86, [R1+0x608] ;  /* 0x0006080001567983 */ /* 0x000e240000100a00 */
[----:B0-----:R-:W-:-:S05]  /*225c0*/  IMAD.WIDE R86, R0, 0x2, R86 ;  /* 0x0000000200567825 */ /* 0x001fca00078e0256 */
[----:B------:R0:W2:Y:S02]  /*225d0*/  LDG.E.U16 R225, desc[UR10][R86.64] ;  /* 0x0000000a56e17981 */ /* 0x0000a4000c1e1500 */
[----:B0-----:R-:W-:-:S05]  /*225e0*/  IMAD.WIDE R86, R0, 0x2, R248 ;  /* 0x0000000200567825 */ /* 0x001fca00078e02f8 */
[----:B------:R0:W2:Y:S04]  /*225f0*/  LDG.E.U16 R248, desc[UR10][R86.64] ;  /* 0x0000000a56f87981 */ /* 0x0000a8000c1e1500 */
[----:B------:R-:W0:Y:S02]  /*22600*/  LDL.64 R86, [R1+0x5c8] ;  /* 0x0005c80001567983 */ /* 0x000e240000100a00 */
[----:B0-----:R-:W-:-:S05]  /*22610*/  IMAD.WIDE R86, R0, 0x2, R86 ;  /* 0x0000000200567825 */ /* 0x001fca00078e0256 */
[----:B------:R0:W2:Y:S04]  /*22620*/  LDG.E.U16 R249, desc[UR10][R86.64] ;  /* 0x0000000a56f97981 */ /* 0x0000a8000c1e1500 */
[----:B------:R-:W0:Y:S04]  /*22630*/  LDL.64 R86, [R1+0x5a8] ;  /* 0x0005a80001567983 */ /* 0x000e280000100a00 */
[----:B------:R-:W-:Y:S04]  /*22640*/  STS.U16 [R194+UR9+0x53900], R49 ;  /* 0x05390031c2007988 */ /* 0x000fe80008000409 */
[----:B------:R1:W-:Y:S04]  /*22650*/  STS.U16 [R194+UR9+0x57900], R48 ;  /* 0x05790030c2007988 */ /* 0x0003e80008000409 */
[----:B-1----:R-:W2:Y:S01]  /*22660*/  LDL.64 R48, [R1+0x568] ;  /* 0x0005680001307983 */ /* 0x002ea20000100a00 */
[----:B0-----:R-:W-:-:S05]  /*22670*/  IMAD.WIDE R86, R0, 0x2, R86 ;  /* 0x0000000200567825 */ /* 0x001fca00078e0256 */
[----:B------:R0:W3:Y:S04]  /*22680*/  LDG.E.U16 R250, desc[UR10][R86.64] ;  /* 0x0000000a56fa7981 */ /* 0x0000e8000c1e1500 */
[----:B------:R-:W0:Y:S04]  /*22690*/  LDL.64 R86, [R1+0x588] ;  /* 0x0005880001567983 */ /* 0x000e280000100a00 */
[----:B------:R-:W-:Y:S04]  /*226a0*/  STS.U16 [R194+UR9+0x51500], R40 ;  /* 0x05150028c2007988 */ /* 0x000fe80008000409 */
[----:B------:R1:W-:Y:S04]  /*226b0*/  STS.U16 [R194+UR9+0x51900], R41 ;  /* 0x05190029c2007988 */ /* 0x0003e80008000409 */
[----:B------:R-:W-:Y:S04]  /*226c0*/  STS.U16 [R194+UR9+0x51d00], R42 ;  /* 0x051d002ac2007988 */ /* 0x000fe80008000409 */
[----:B------:R2:W-:Y:S04]  /*226d0*/  STS.U16 [R194+UR9+0x52100], R43 ;  /* 0x0521002bc2007988 */ /* 0x0005e80008000409 */
[----:B-1----:R-:W3:Y:S04]  /*226e0*/  LDL.64 R40, [R1+0x528] ;  /* 0x0005280001287983 */ /* 0x002ee80000100a00 */
[----:B------:R-:W-:Y:S04]  /*226f0*/  STS.U16 [R194+UR9+0x52500], R44 ;  /* 0x0525002cc2007988 */ /* 0x000fe80008000409 */
[----:B------:R1:W-:Y:S04]  /*22700*/  STS.U16 [R194+UR9+0x52900], R45 ;  /* 0x0529002dc2007988 */ /* 0x0003e80008000409 */
[----:B--2---:R-:W2:Y:S04]  /*22710*/  LDL.64 R42, [R1+0x548] ;  /* 0x00054800012a7983 */ /* 0x004ea80000100a00 */
[----:B------:R-:W-:Y:S04]  /*22720*/  STS.U16 [R194+UR9+0x50d00], R38 ;  /* 0x050d0026c2007988 */ /* 0x000fe80008000409 */
[----:B-1----:R-:W2:Y:S04]  /*22730*/  LDL.64 R44, [R1+0x4c8] ;  /* 0x0004c800012c7983 */ /* 0x002ea80000100a00 */
[----:B------:R1:W-:Y:S04]  /*22740*/  STS.U16 [R194+UR9+0x51100], R39 ;  /* 0x05110027c2007988 */ /* 0x0003e80008000409 */
[----:B------:R-:W-:Y:S04]  /*22750*/  STS.U16 [R194+UR9+0x54d00], R54 ;  /* 0x054d0036c2007988 */ /* 0x000fe80008000409 */
[----:B------:R4:W-:Y:S04]  /*22760*/  STS.U16 [R194+UR9+0x55100], R55 ;  /* 0x05510037c2007988 */ /* 0x0009e80008000409 */
[----:B-1----:R-:W2:Y:S04]  /*22770*/  LDL.64 R38, [R1+0x508] ;  /* 0x0005080001267983 */ /* 0x002ea80000100a00 */
        /* <DEDUP_REMOVED lines=18> */
[----:B----4-:R-:W4:Y:S04]  /*228a0*/  LDL.64 R54, [R1+0x488] ;  /* 0x0004880001367983 */ /* 0x010f280000100a00 */
[----:B------:R-:W-:Y:S04]  /*228b0*/  STS.U16 [R147+UR9+0x44a00], R84 ;  /* 0x044a005493007988 */ /* 0x000fe80008000409 */
[----:B------:R5:W-:Y:S04]  /*228c0*/  STS.U16 [R147+UR9+0x44e00], R85 ;  /* 0x044e005593007988 */ /* 0x000be80008000409 */
[----:B-1----:R-:W4:Y:S04]  /*228d0*/  LDL.64 R62, [R1+0x4a8] ;  /* 0x0004a800013e7983 */ /* 0x002f280000100a00 */
[----:B------:R-:W4:Y:S04]  /*228e0*/  LDL.64 R52, [R1+0x468] ;  /* 0x0004680001347983 */ /* 0x000f280000100a00 */
[----:B-----5:R-:W5:Y:S04]  /*228f0*/  LDL.64 R84, [R1+0x428] ;  /* 0x0004280001547983 */ /* 0x020f680000100a00 */
[----:B------:R-:W4:Y:S04]  /*22900*/  LDL.64 R50, [R1+0x3e8] ;  /* 0x0003e80001327983 */ /* 0x000f280000100a00 */
[----:B------:R-:W-:Y:S04]  /*22910*/  STS.U16 [R147+UR9+0x42a00], R76 ;  /* 0x042a004c93007988 */ /* 0x000fe80008000409 */
[----:B------:R1:W-:Y:S04]  /*22920*/  STS.U16 [R147+UR9+0x42e00], R77 ;  /* 0x042e004d93007988 */ /* 0x0003e80008000409 */
[----:B------:R-:W4:Y:S04]  /*22930*/  LDL.64 R46, [R1+0x4e8] ;  /* 0x0004e800012e7983 */ /* 0x000f280000100a00 */
[----:B------:R-:W4:Y:S04]  /*22940*/  LDL.64 R60, [R1+0x3a8] ;  /* 0x0003a800013c7983 */ /* 0x000f280000100a00 */
[----:B-1----:R-:W4:Y:S04]  /*22950*/  LDL.64 R76, [R1+0x388] ;  /* 0x00038800014c7983 */ /* 0x002f280000100a00 */
[----:B------:R-:W-:Y:S04]  /*22960*/  STS.U16 [R147+UR9+0x43200], R78 ;  /* 0x0432004e93007988 */ /* 0x000fe80008000409 */
[----:B------:R1:W-:Y:S04]  /*22970*/  STS.U16 [R147+UR9+0x43600], R79 ;  /* 0x0436004f93007988 */ /* 0x0003e80008000409 */
[----:B------:R-:W4:Y:S04]  /*22980*/  LDL.64 R64, [R1+0x2e8] ;  /* 0x0002e80001407983 */ /* 0x000f280000100a00 */
[----:B-1----:R-:W4:Y:S04]  /*22990*/  LDL.64 R78, [R1+0x408] ;  /* 0x00040800014e7983 */ /* 0x002f280000100a00 */
[----:B------:R-:W-:Y:S04]  /*229a0*/  STS.U16 [R147+UR9+0x40200], R66 ;  /* 0x0402004293007988 */ /* 0x000fe80008000409 */
[----:B------:R1:W-:Y:S04]  /*229b0*/  STS.U16 [R147+UR9+0x40600], R67 ;  /* 0x0406004393007988 */ /* 0x0003e80008000409 */
[----:B------:R-:W-:Y:S04]  /*229c0*/  STS.U16 [R147+UR9+0x40a00], R68 ;  /* 0x040a004493007988 */ /* 0x000fe80008000409 */
[----:B------:R1:W-:Y:S02]  /*229d0*/  STS.U16 [R147+UR9+0x40e00], R69 ;  /* 0x040e004593007988 */ /* 0x0003e40008000409 */
[----:B-1----:R-:W-:-:S02]  /*229e0*/  IMAD.WIDE R66, R0, 0x2, R48 ;  /* 0x0000000200427825 */ /* 0x002fc400078e0230 */
[----:B------:R-:W4:Y:S04]  /*229f0*/  LDL.64 R48, [R1+0x3c8] ;  /* 0x0003c80001307983 */ /* 0x000f280000100a00 */
[----:B------:R-:W-:Y:S04]  /*22a00*/  STS.U16 [R147+UR9+0x44200], R82 ;  /* 0x0442005293007988 */ /* 0x000fe80008000409 */
[----:B------:R-:W4:Y:S04]  /*22a10*/  LDL.64 R68, [R1+0x368] ;  /* 0x0003680001447983 */ /* 0x000f280000100a00 */
[----:B------:R1:W-:Y:S04]  /*22a20*/  STS.U16 [R147+UR9+0x44600], R83 ;  /* 0x0446005393007988 */ /* 0x0003e80008000409 */
[----:B-1----:R-:W4:Y:S01]  /*22a30*/  LDL.64 R82, [R1+0x348] ;  /* 0x0003480001527983 */ /* 0x002f220000100a00 */
[----:B0-----:R-:W-:-:S06]  /*22a40*/  IMAD.WIDE R86, R0, 0x2, R86 ;  /* 0x0000000200567825 */ /* 0x001fcc00078e0256 */
[----:B------:R0:W5:Y:S02]  /*22a50*/  LDG.E.U16 R86, desc[UR10][R86.64] ;  /* 0x0000000a56567981 */ /* 0x000164000c1e1500 */
[----:B0-----:R-:W0:Y:S02]  /*22a60*/  S2R R87, SR_TID.X ;  /* 0x0000000000577919 */ /* 0x001e240000002100 */
[----:B------:R-:W-:Y:S04]  /*22a70*/  STS.U16 [R147+UR9+0x45200], R88 ;  /* 0x0452005893007988 */ /* 0x000fe80008000409 */
[----:B------:R1:W-:Y:S04]  /*22a80*/  STS.U16 [R147+UR9+0x45600], R89 ;  /* 0x0456005993007988 */ /* 0x0003e80008000409 */
[----:B------:R-:W-:Y:S04]  /*22a90*/  STS.U16 [R147+UR9+0x41200], R70 ;  /* 0x0412004693007988 */ /* 0x000fe80008000409 */
[----:B-1----:R-:W5:Y:S04]  /*22aa0*/  LDL.64 R88, [R1+0x448] ;  /* 0x0004480001587983 */ /* 0x002f680000100a00 */
[----:B------:R1:W-:Y:S01]  /*22ab0*/  STS.U16 [R147+UR9+0x41600], R71 ;  /* 0x0416004793007988 */ /* 0x0003e20008000409 */
[----:B0-----:R-:W-:-:S03]  /*22ac0*/  LOP3.LUT R36, R87, 0x80, RZ, 0xc0, !PT ;  /* 0x0000008057247812 */ /* 0x001fc600078ec0ff */
[----:B-1----:R-:W5:Y:S01]  /*22ad0*/  LDL.64 R70, [R1+0x288] ;  /* 0x0002880001467983 */ /* 0x002f620000100a00 */
[----:B------:R-:W-:Y:S02]  /*22ae0*/  LOP3.LUT R37, R87, 0x3f, RZ, 0xc0, !PT ;  /* 0x0000003f57257812 */ /* 0x000fe400078ec0ff */
[----:B------:R-:W-:Y:S01]  /*22af0*/  ISETP.NE.U32.AND P4, PT, R36, RZ, PT ;  /* 0x000000ff2400720c */ /* 0x000fe20003f85070 */
[----:B------:R-:W-:Y:S02]  /*22b00*/  STS.U16 [R147+UR9+0x43a00], R80 ;  /* 0x043a005093007988 */ /* 0x000fe40008000409 */
[----:B------:R-:W-:Y:S01]  /*22b10*/  IMAD.SHL.U32 R37, R37, 0x2, RZ ;  /* 0x0000000225257824 */ /* 0x000fe200078e00ff */
[----:B------:R-:W-:Y:S01]  /*22b20*/  SEL R36, RZ, 0x90, !P4 ;  /* 0x00000090ff247807 */ /* 0x000fe20006000000 */
[----:B------:R0:W-:Y:S03]  /*22b30*/  STS.U16 [R147+UR9+0x43e00], R81 ;  /* 0x043e005193007988 */ /* 0x0001e60008000409 */
[----:B------:R-:W-:Y:S01]  /*22b40*/  LOP3.LUT R36, R36, R37, RZ, 0x3c, !PT ;  /* 0x0000002524247212 */ /* 0x000fe200078e3cff */
[----:B------:R-:W-:Y:S01]  /*22b50*/  STS.U16 [R147+UR9+0x41a00], R72 ;  /* 0x041a004893007988 */ /* 0x000fe20008000409 */
[----:B------:R-:W-:-:S03]  /*22b60*/  IMAD.SHL.U32 R37, R87, 0x200, RZ ;  /* 0x0000020057257824 */ /* 0x000fc600078e00ff */
[----:B0-----:R-:W5:Y:S04]  /*22b70*/  LDL.64 R80, [R1+0x328] ;  /* 0x0003280001507983 */ /* 0x001f680000100a00 */
[----:B------:R0:W-:Y:S01]  /*22b80*/  STS.U16 [R147+UR9+0x41e00], R73 ;  /* 0x041e004993007988 */ /* 0x0001e20008000409 */
[----:B------:R-:W-:-:S03]  /*22b90*/  LOP3.LUT R36, R36, 0x8000, R37, 0xf8, !PT ;  /* 0x0000800024247812 */ /* 0x000fc600078ef825 */
[----:B0-----:R-:W5:Y:S01]  /*22ba0*/  LDL.64 R72, [R1+0x2c8] ;  /* 0x0002c80001487983 */ /* 0x001f620000100a00 */
[----:B------:R-:W-:Y:S01]  /*22bb0*/  LOP3.LUT R36, R36, 0x60, RZ, 0x3c, !PT ;  /* 0x0000006024247812 */ /* 0x000fe200078e3cff */
[C---:B---3--:R-:W-:Y:S02]  /*22bc0*/  IMAD.WIDE R40, R0.reuse, 0x2, R40 ;  /* 0x0000000200287825 */ /* 0x048fe400078e0228 */
[----:B------:R-:W-:Y:S02]  /*22bd0*/  STS.U16 [R147+UR9+0x42200], R74 ;  /* 0x0422004a93007988 */ /* 0x000fe40008000409 */
[C---:B--2---:R-:W-:Y:S02]  /*22be0*/  IMAD.WIDE R42, R0.reuse, 0x2, R42 ;  /* 0x00000002002a7825 */ /* 0x044fe400078e022a */
[----:B------:R0:W-:Y:S02]  /*22bf0*/  STS.U16 [R147+UR9+0x42600], R75 ;  /* 0x0426004b93007988 */ /* 0x0001e40008000409 */
[----:B------:R-:W-:-:S02]  /*22c00*/  IMAD.WIDE R44, R0, 0x2, R44 ;  /* 0x00000002002c7825 */ /* 0x000fc400078e022c */
[----:B------:R-:W-:Y:S02]  /*22c10*/  STS.U16 [R147+UR9+0x45a00], R90 ;  /* 0x045a005a93007988 */ /* 0x000fe40008000409 */
[C---:B------:R-:W-:Y:S02]  /*22c20*/  IMAD.WIDE R38, R0.reuse, 0x2, R38 ;  /* 0x0000000200267825 */ /* 0x040fe400078e0226 */
        /* <DEDUP_REMOVED lines=41> */
[----:B0-----:R-:W2:Y:S04]  /*22ec0*/  LDL.64 R74, [R1+0x308] ;  /* 0x00030800014a7983 */ /* 0x001ea80000100a00 */
[----:B------:R-:W-:Y:S04]  /*22ed0*/  STS.U16 [R36+UR9+0x40300], R214 ;  /* 0x040300d624007988 */ /* 0x000fe80008000409 */
[----:B------:R-:W-:Y:S04]  /*22ee0*/  STS.U16 [R36+UR9+0x40700], R215 ;  /* 0x040700d724007988 */ /* 0x000fe80008000409 */
[----:B------:R-:W-:Y:S04]  /*22ef0*/  STS.U16 [R36+UR9+0x40b00], R224 ;  /* 0x040b00e024007988 */ /* 0x000fe80008000409 */
[----:B------:R-:W-:Y:S04]  /*22f00*/  STS.U16 [R36+UR9+0x40f00], R225 ;  /* 0x040f00e124007988 */ /* 0x000fe80008000409 */
[----:B------:R-:W-:Y:S04]  /*22f10*/  STS.U16 [R36+UR9+0x41300], R248 ;  /* 0x041300f824007988 */ /* 0x000fe80008000409 */
[----:B------:R-:W-:Y:S04]  /*22f20*/  STS.U16 [R36+UR9+0x41700], R249 ;  /* 0x041700f924007988 */ /* 0x000fe80008000409 */
[----:B------:R-:W-:Y:S01]  /*22f30*/  STS.U16 [R36+UR9+0x41b00], R250 ;  /* 0x041b00fa24007988 */ /* 0x000fe20008000409 */
[----:B----4-:R-:W-:-:S03]  /*22f40*/  IMAD.WIDE R46, R0, 0x2, R46 ;  /* 0x00000002002e7825 */ /* 0x010fc600078e022e */
[----:B-1----:R-:W3:Y:S01]  /*22f50*/  LDL.64 R98, [R1+0x1c8] ;  /* 0x0001c80001627983 */ /* 0x002ee20000100a00 */
[----:B------:R-:W-:-:S03]  /*22f60*/  IMAD.WIDE R60, R0, 0x2, R60 ;  /* 0x00000002003c7825 */ /* 0x000fc600078e023c */
[----:B------:R-:W4:Y:S04]  /*22f70*/  LDL.64 R96, [R1+0x1a8] ;  /* 0x0001a80001607983 */ /* 0x000f280000100a00 */
[----:B------:R-:W3:Y:S04]  /*22f80*/  LDL.64 R94, [R1+0x168] ;  /* 0x00016800015e7983 */ /* 0x000ee80000100a00 */
[----:B------:R-:W3:Y:S04]  /*22f90*/  LDL.64 R92, [R1+0x128] ;  /* 0x00012800015c7983 */ /* 0x000ee80000100a00 */
[----:B-----5:R0:W-:Y:S04]  /*22fa0*/  STS.U16 [R36+UR9+0x41f00], R86 ;  /* 0x041f005624007988 */ /* 0x0201e80008000409 */
[----:B------:R1:W5:Y:S04]  /*22fb0*/  LDG.E.U16 R58, desc[UR10][R40.64] ;  /* 0x0000000a283a7981 */ /* 0x000368000c1e1500 */
[----:B------:R0:W3:Y:S04]  /*22fc0*/  LDG.E.U16 R59, desc[UR10][R42.64] ;  /* 0x0000000a2a3b7981 */ /* 0x0000e8000c1e1500 */
[----:B------:R0:W3:Y:S01]  /*22fd0*/  LDG.E.U16 R57, desc[UR10][R38.64] ;  /* 0x0000000a26397981 */ /* 0x0000e2000c1e1500 */
[----:B-1----:R-:W-:-:S03]  /*22fe0*/  IMAD.WIDE R40, R0, 0x2, R54 ;  /* 0x0000000200287825 */ /* 0x002fc600078e0236 */
[----:B------:R1:W3:Y:S01]  /*22ff0*/  LDG.E.U16 R55, desc[UR10][R44.64] ;  /* 0x0000000a2c377981 */ /* 0x0002e2000c1e1500 */
[----:B0-----:R-:W-:-:S03]  /*23000*/  IMAD.WIDE R42, R0, 0x2, R62 ;  /* 0x00000002002a7825 */ /* 0x001fc600078e023e */
[----:B------:R-:W3:Y:S01]  /*23010*/  LDL.64 R62, [R1+0x2a8] ;  /* 0x0002a800013e7983 */ /* 0x000ee20000100a00 */
[----:B------:R-:W-:-:S03]  /*23020*/  IMAD.WIDE R38, R0, 0x2, R52 ;  /* 0x0000000200267825 */ /* 0x000fc600078e0234 */
[----:B------:R0:W4:Y:S01]  /*23030*/  LDG.E.U16 R53, desc[UR10][R40.64] ;  /* 0x0000000a28357981 */ /* 0x000122000c1e1500 */
[----:B-1----:R-:W-:-:S03]  /*23040*/  IMAD.WIDE R44, R0, 0x2, R84 ;  /* 0x00000002002c7825 */ /* 0x002fc600078e0254 */
[----:B------:R-:W4:Y:S04]  /*23050*/  LDG.E.U16 R54, desc[UR10][R42.64] ;  /* 0x0000000a2a367981 */ /* 0x000f28000c1e1500 */
[----:B------:R-:W4:Y:S01]  /*23060*/  LDG.E.U16 R52, desc[UR10][R38.64] ;  /* 0x0000000a26347981 */ /* 0x000f22000c1e1500 */
[----:B0-----:R-:W-:-:S03]  /*23070*/  IMAD.WIDE R40, R0, 0x2, R50 ;  /* 0x0000000200287825 */ /* 0x001fc600078e0232 */
[----:B------:R0:W4:Y:S04]  /*23080*/  LDG.E.U16 R50, desc[UR10][R44.64] ;  /* 0x0000000a2c327981 */ /* 0x000128000c1e1500 */
[----:B------:R-:W4:Y:S04]  /*23090*/  LDL.64 R84, [R1+0x208] ;  /* 0x0002080001547983 */ /* 0x000f280000100a00 */
[----:B------:R1:W4:Y:S01]  /*230a0*/  LDG.E.U16 R56, desc[UR10][R46.64] ;  /* 0x0000000a2e387981 */ /* 0x000322000c1e1500 */
[----:B0-----:R-:W-:-:S03]  /*230b0*/  IMAD.WIDE R44, R0, 0x2, R76 ;  /* 0x00000002002c7825 */ /* 0x001fc600078e024c */
[----:B------:R-:W4:Y:S01]  /*230c0*/  LDL.64 R76, [R1+0x248] ;  /* 0x00024800014c7983 */ /* 0x000f220000100a00 */
[----:B------:R-:W-:-:S03]  /*230d0*/  IMAD.WIDE R42, R0, 0x2, R78 ;  /* 0x00000002002a7825 */ /* 0x000fc600078e024e */
[----:B------:R-:W5:Y:S01]  /*230e0*/  LDL.64 R78, [R1+0x268] ;  /* 0x00026800014e7983 */ /* 0x000f620000100a00 */
[----:B------:R-:W-:-:S03]  /*230f0*/  IMAD.WIDE R38, R0, 0x2, R48 ;  /* 0x0000000200267825 */ /* 0x000fc600078e0230 */
[----:B------:R0:W5:Y:S04]  /*23100*/  LDG.E.U16 R49, desc[UR10][R42.64] ;  /* 0x0000000a2a317981 */ /* 0x000168000c1e1500 */
[----:B------:R0:W5:Y:S01]  /*23110*/  LDG.E.U16 R48, desc[UR10][R40.64] ;  /* 0x0000000a28307981 */ /* 0x000162000c1e1500 */
[----:B-1----:R-:W-:-:S03]  /*23120*/  IMAD.WIDE R46, R0, 0x2, R88 ;  /* 0x00000002002e7825 */ /* 0x002fc600078e0258 */
[----:B------:R-:W5:Y:S01]  /*23130*/  LDG.E.U16 R45, desc[UR10][R44.64] ;  /* 0x0000000a2c2d7981 */ /* 0x000f62000c1e1500 */
[----:B0-----:R-:W-:-:S03]  /*23140*/  IMAD.WIDE R42, R0, 0x2, R68 ;  /* 0x00000002002a7825 */ /* 0x001fc600078e0244 */
[----:B------:R-:W5:Y:S01]  /*23150*/  LDL.64 R68, [R1+0x228] ;  /* 0x0002280001447983 */ /* 0x000f620000100a00 */
[----:B------:R-:W-:-:S03]  /*23160*/  IMAD.WIDE R40, R0, 0x2, R82 ;  /* 0x0000000200287825 */ /* 0x000fc600078e0252 */
[----:B------:R-:W5:Y:S04]  /*23170*/  LDL.64 R82, [R1+0x1e8] ;  /* 0x0001e80001527983 */ /* 0x000f680000100a00 */
[----:B------:R-:W5:Y:S04]  /*23180*/  LDG.E.U16 R51, desc[UR10][R46.64] ;  /* 0x0000000a2e337981 */ /* 0x000f68000c1e1500 */
[----:B------:R-:W5:Y:S04]  /*23190*/  LDG.E.U16 R44, desc[UR10][R42.64] ;  /* 0x0000000a2a2c7981 */ /* 0x000f68000c1e1500 */
[----:B------:R-:W5:Y:S04]  /*231a0*/  LDL.64 R90, [R1+0xe8] ;  /* 0x0000e800015a7983 */ /* 0x000f680000100a00 */
[----:B------:R0:W5:Y:S04]  /*231b0*/  LDG.E.U16 R46, desc[UR10][R60.64] ;  /* 0x0000000a3c2e7981 */ /* 0x000168000c1e1500 */
[----:B------:R1:W5:Y:S04]  /*231c0*/  LDG.E.U16 R47, desc[UR10][R38.64] ;  /* 0x0000000a262f7981 */ /* 0x000368000c1e1500 */
[----:B------:R-:W5:Y:S01]  /*231d0*/  LDG.E.U16 R43, desc[UR10][R40.64] ;  /* 0x0000000a282b7981 */ /* 0x000f62000c1e1500 */
[----:B0-----:R-:W-:-:S03]  /*231e0*/  IMAD.WIDE R60, R0, 0x2, R70 ;  /* 0x00000002003c7825 */ /* 0x001fc600078e0246 */
[----:B------:R-:W5:Y:S01]  /*231f0*/  LDL.64 R70, [R1+0x188] ;  /* 0x0001880001467983 */ /* 0x000f620000100a00 */
[----:B-1----:R-:W-:-:S03]  /*23200*/  IMAD.WIDE R38, R0, 0x2, R80 ;  /* 0x0000000200267825 */ /* 0x002fc600078e0250 */
[----:B------:R-:W5:Y:S04]  /*23210*/  LDL.64 R88, [R1+0xa8] ;  /* 0x0000a80001587983 */ /* 0x000f680000100a00 */
[----:B------:R0:W5:Y:S04]  /*23220*/  LDG.E.U16 R42, desc[UR10][R38.64] ;  /* 0x0000000a262a7981 */ /* 0x000168000c1e1500 */
[----:B------:R-:W5:Y:S04]  /*23230*/  LDG.E.U16 R37, desc[UR10][R60.64] ;  /* 0x0000000a3c257981 */ /* 0x000f68000c1e1500 */
[----:B------:R-:W5:Y:S01]  /*23240*/  LDL.64 R86, [R1+0x68] ;  /* 0x0000680001567983 */ /* 0x000f620000100a00 */
[----:B0-----:R-:W-:-:S03]  /*23250*/  IMAD.WIDE R38, R0, 0x2, R72 ;  /* 0x0000000200267825 */ /* 0x001fc600078e0248 */
[----:B------:R-:W5:Y:S04]  /*23260*/  LDL.64 R72, [R1+0x148] ;  /* 0x0001480001487983 */ /* 0x000f680000100a00 */
[----:B------:R-:W5:Y:S01]  /*23270*/  LDG.E.U16 R39, desc[UR10][R38.64] ;  /* 0x0000000a26277981 */ /* 0x000f62000c1e1500 */
[----:B------:R-:W-:-:S03]  /*23280*/  IMAD.WIDE R64, R0, 0x2, R64 ;  /* 0x0000000200407825 */ /* 0x000fc600078e0240 */
[----:B------:R-:W5:Y:S04]  /*23290*/  LDL.64 R80, [R1+0x48] ;  /* 0x0000480001507983 */ /* 0x000f680000100a00 */
[----:B------:R-:W5:Y:S01]  /*232a0*/  LDG.E.U16 R66, desc[UR10][R66.64] ;  /* 0x0000000a42427981 */ /* 0x000f62000c1e1500 */
[----:B--2---:R-:W-:-:S03]  /*232b0*/  IMAD.WIDE R40, R0, 0x2, R74 ;  /* 0x0000000200287825 */ /* 0x004fc600078e024a */
[----:B------:R-:W2:Y:S04]  /*232c0*/  LDL.64 R74, [R1+0x108] ;  /* 0x00010800014a7983 */ /* 0x000ea80000100a00 */
[----:B------:R-:W2:Y:S04]  /*232d0*/  LDG.E.U16 R41, desc[UR10][R40.64] ;  /* 0x0000000a28297981 */ /* 0x000ea8000c1e1500 */
[----:B------:R-:W2:Y:S01]  /*232e0*/  LDG.E.U16 R40, desc[UR10][R64.64] ;  /* 0x0000000a40287981 */ /* 0x000ea2000c1e1500 */
[----:B---3--:R-:W-:-:S05]  /*232f0*/  IMAD.WIDE R62, R0, 0x2, R62 ;  /* 0x00000002003e7825 */ /* 0x008fca00078e023e */
[----:B------:R4:W3:Y:S02]  /*23300*/  LDG.E.U16 R38, desc[UR10][R62.64] ;  /* 0x0000000a3e267981 */ /* 0x0008e4000c1e1500 */
[C---:B----4-:R-:W-:Y:S02]  /*23310*/  IMAD.WIDE R62, R0.reuse, 0x2, R76 ;  /* 0x00000002003e7825 */ /* 0x050fe400078e024c */
[----:B------:R-:W4:Y:S02]  /*23320*/  LDL.64 R76, [R1+0xc8] ;  /* 0x0000c800014c7983 */ /* 0x000f240000100a00 */
[C---:B-----5:R-:W-:Y:S02]  /*23330*/  IMAD.WIDE R60, R0.reuse, 0x2, R78 ;  /* 0x00000002003c7825 */ /* 0x060fe400078e024e */
[----:B------:R-:W5:Y:S04]  /*23340*/  LDL.64 R78, [R1+0x88] ;  /* 0x00008800014e7983 */ /* 0x000f680000100a00 */
[----:B------:R0:W3:Y:S02]  /*23350*/  LDG.E.U16 R67, desc[UR10][R60.64] ;  /* 0x0000000a3c437981 */ /* 0x0000e4000c1e1500 */
[----:B0-----:R-:W-:-:S02]  /*23360*/  IMAD.WIDE R60, R0, 0x2, R84 ;  /* 0x00000002003c7825 */ /* 0x001fc400078e0254 */
[----:B------:R-:W3:Y:S02]  /*23370*/  LDL.64 R84, [R1+0x28] ;  /* 0x0000280001547983 */ /* 0x000ee40000100a00 */
[C---:B------:R-:W-:Y:S02]  /*23380*/  IMAD.WIDE R64, R0.reuse, 0x2, R68 ;  /* 0x0000000200407825 */ /* 0x040fe400078e0244 */
[----:B------:R0:W3:Y:S04]  /*23390*/  LDG.E.U16 R68, desc[UR10][R62.64] ;  /* 0x0000000a3e447981 */ /* 0x0000e8000c1e1500 */
[----:B------:R-:W3:Y:S01]  /*233a0*/  LDG.E.U16 R64, desc[UR10][R64.64] ;  /* 0x0000000a40407981 */ /* 0x000ee2000c1e1500 */
[----:B0-----:R-:W-:-:S03]  /*233b0*/  IMAD.WIDE R62, R0, 0x2, R82 ;  /* 0x00000002003e7825 */ /* 0x001fc600078e0252 */
[----:B------:R-:W3:Y:S04]  /*233c0*/  LDL.64 R82, [R1+0x8] ;  /* 0x0000080001527983 */ /* 0x000ee80000100a00 */
[----:B------:R0:W3:Y:S04]  /*233d0*/  LDG.E.U16 R65, desc[UR10][R60.64] ;  /* 0x0000000a3c417981 */ /* 0x0000e8000c1e1500 */
[----:B------:R-:W3:Y:S01]  /*233e0*/  LDG.E.U16 R62, desc[UR10][R62.64] ;  /* 0x0000000a3e3e7981 */ /* 0x000ee2000c1e1500 */
        /* <DEDUP_REMOVED lines=16> */
[----:B----4-:R-:W-:-:S05]  /*234f0*/  IMAD.WIDE R60, R0, 0x2, R76 ;  /* 0x00000002003c7825 */ /* 0x010fca00078e024c */
[----:B------:R0:W4:Y:S02]  /*23500*/  LDG.E.U16 R76, desc[UR10][R60.64] ;  /* 0x0000000a3c4c7981 */ /* 0x000124000c1e1500 */
[----:B0-----:R-:W-:-:S05]  /*23510*/  IMAD.WIDE R60, R0, 0x2, R88 ;  /* 0x00000002003c7825 */ /* 0x001fca00078e0258 */
[----:B------:R5:W2:Y:S02]  /*23520*/  LDG.E.U16 R77, desc[UR10][R60.64] ;  /* 0x0000000a3c4d7981 */ /* 0x000aa4000c1e1500 */
[----:B-----5:R-:W-:-:S05]  /*23530*/  IMAD.WIDE R60, R0, 0x2, R78 ;  /* 0x00000002003c7825 */ /* 0x020fca00078e024e */
[----:B------:R0:W5:Y:S02]  /*23540*/  LDG.E.U16 R78, desc[UR10][R60.64] ;  /* 0x0000000a3c4e7981 */ /* 0x000164000c1e1500 */
[----:B0-----:R-:W-:-:S05]  /*23550*/  IMAD.WIDE R60, R0, 0x2, R86 ;  /* 0x00000002003c7825 */ /* 0x001fca00078e0256 */
[----:B------:R0:W2:Y:S02]  /*23560*/  LDG.E.U16 R79, desc[UR10][R60.64] ;  /* 0x0000000a3c4f7981 */ /* 0x0000a4000c1e1500 */
[----:B0-----:R-:W-:-:S05]  /*23570*/  IMAD.WIDE R60, R0, 0x2, R80 ;  /* 0x00000002003c7825 */ /* 0x001fca00078e0250 */
[----:B------:R3:W2:Y:S02]  /*23580*/  LDG.E.U16 R80, desc[UR10][R60.64] ;  /* 0x0000000a3c507981 */ /* 0x0006a4000c1e1500 */
[----:B---3--:R-:W-:-:S05]  /*23590*/  IMAD.WIDE R60, R0, 0x2, R84 ;  /* 0x00000002003c7825 */ /* 0x008fca00078e0254 */
[----:B------:R0:W3:Y:S02]  /*235a0*/  LDG.E.U16 R81, desc[UR10][R60.64] ;  /* 0x0000000a3c517981 */ /* 0x0000e4000c1e1500 */
        /* <DEDUP_REMOVED lines=24> */
[----:B0-----:R-:W-:-:S06]  /*23730*/  IMAD.WIDE R60, R0, 0x2, R148 ;  /* 0x00000002003c7825 */ /* 0x001fcc00078e0294 */
[----:B------:R-:W3:Y:S01]  /*23740*/  LDG.E.U16 R60, desc[UR10][R60.64] ;  /* 0x0000000a3c3c7981 */ /* 0x000ee2000c1e1500 */
[----:B------:R-:W-:Y:S02]  /*23750*/  F2FP.BF16.F32.PACK_AB R4, R4, R35 ;  /* 0x000000230404723e */ /* 0x000fe400000010ff */
[----:B------:R-:W-:Y:S02]  /*23760*/  F2FP.BF16.F32.PACK_AB R5, R34, R5 ;  /* 0x000000052205723e */ /* 0x000fe400000010ff */
[----:B------:R-:W-:Y:S02]  /*23770*/  F2FP.BF16.F32.PACK_AB R6, R33, R6 ;  /* 0x000000062106723e */ /* 0x000fe400000010ff */
[----:B------:R-:W-:Y:S02]  /*23780*/  F2FP.BF16.F32.PACK_AB R7, R32, R7 ;  /* 0x000000072007723e */ /* 0x000fe400000010ff */
[----:B------:R-:W-:Y:S02]  /*23790*/  F2FP.BF16.F32.PACK_AB R8, R31, R8 ;  /* 0x000000081f08723e */ /* 0x000fe400000010ff */
[----:B------:R-:W-:-:S02]  /*237a0*/  F2FP.BF16.F32.PACK_AB R9, R30, R9 ;  /* 0x000000091e09723e */ /* 0x000fc400000010ff */
        /* <DEDUP_REMOVED lines=9> */
[----:B------:R-:W-:Y:S01]  /*23840*/  F2FP.BF16.F32.PACK_AB R19, R20, R19 ;  /* 0x000000131413723e */ /* 0x000fe200000010ff */
[----:B------:R-:W-:Y:S01]  /*23850*/  STS.U16 [R36+UR9+0x42300], R66 ;  /* 0x0423004224007988 */ /* 0x000fe20008000409 */
[----:B------:R-:W-:Y:S02]  /*23860*/  FADD R3, -R138, R3 ;  /* 0x000000038a037221 */ /* 0x000fe40000000100 */
[----:B------:R-:W-:Y:S01]  /*23870*/  STTM.16dp32bit_t0_t15.x16 tmem[UR7], R4 ;  /* 0x00000004000079ed */ /* 0x000fe20008a00007 */
[----:B------:R-:W-:Y:S01]  /*23880*/  STTM.16dp32bit_t16_t31.x16 tmem[UR7+0x10], R4 ;  /* 0x00001004000079ed */ /* 0x000fe20008a20007 */
        /* <DEDUP_REMOVED lines=34> */
[----:B--2---:R-:W-:Y:S04]  /*23ab0*/  STS.U16 [R36+UR9+0x52f00], R74 ;  /* 0x052f004a24007988 */ /* 0x004fe80008000409 */
[----:B------:R-:W-:Y:S04]  /*23ac0*/  STS.U16 [R36+UR9+0x53300], R75 ;  /* 0x0533004b24007988 */ /* 0x000fe80008000409 */
[----:B----4-:R-:W-:Y:S04]  /*23ad0*/  STS.U16 [R36+UR9+0x53700], R76 ;  /* 0x0537004c24007988 */ /* 0x010fe80008000409 */
[----:B------:R-:W-:Y:S04]  /*23ae0*/  STS.U16 [R36+UR9+0x53b00], R77 ;  /* 0x053b004d24007988 */ /* 0x000fe80008000409 */
[----:B-----5:R-:W-:Y:S04]  /*23af0*/  STS.U16 [R36+UR9+0x53f00], R78 ;  /* 0x053f004e24007988 */ /* 0x020fe80008000409 */
        /* <DEDUP_REMOVED lines=11> */
[----:B------:R-:W-:-:S03]  /*23bb0*/  FMUL R3, R3, 1.4426950216293334961 ;  /* 0x3fb8aa3b03037820 */ /* 0x000fc60000400000 */
[----:B------:R-:W-:Y:S03]  /*23bc0*/  STS.U16 [R36+UR9+0x56f00], R90 ;  /* 0x056f005a24007988 */ /* 0x000fe60008000409 */
[----:B------:R-:W0:Y:S01]  /*23bd0*/  MUFU.EX2 R3, R3 ;  /* 0x0000000300037308 */ /* 0x000e220000000800 */
[----:B------:R-:W-:Y:S04]  /*23be0*/  STS.U16 [R36+UR9+0x57300], R91 ;  /* 0x0573005b24007988 */ /* 0x000fe80008000409 */
[----:B------:R-:W-:Y:S04]  /*23bf0*/  STS.U16 [R36+UR9+0x57700], R92 ;  /* 0x0577005c24007988 */ /* 0x000fe80008000409 */
[----:B------:R-:W-:Y:S04]  /*23c00*/  STS.U16 [R36+UR9+0x57b00], R93 ;  /* 0x057b005d24007988 */ /* 0x000fe80008000409 */
[----:B------:R1:W-:Y:S01]  /*23c10*/  STS.U16 [R36+UR9+0x57f00], R60 ;  /* 0x057f003c24007988 */ /* 0x0003e20008000409 */
[----:B------:R-:W2:Y:S02]  /*23c20*/  FENCE.VIEW.ASYNC.T ;  /* 0x00000000000073c6 */ /* 0x000ea40000000200 */
[----:B--2---:R-:W-:Y:S06]  /*23c30*/  BAR.SYNC.DEFER_BLOCKING 0x0 ;  /* 0x0000000000007b1d */ /* 0x004fec0000010000 */
[----:B-1----:R-:W0:Y:S01]  /*23c40*/  LDTM.x128 R4, tmem[UR6] ;  /* 0x00000006000479ee */ /* 0x002e2200083c0000 */
[----:B------:R-:W-:Y:S01]  /*23c50*/  NOP ;  /* 0x0000000000007918 */ /* 0x000fe20000000000 */
[C---:B0-----:R-:W-:Y:S01]  /*23c60*/  FMUL R4, R3.reuse, R4 ;  /* 0x0000000403047220 */ /* 0x041fe20000400000 */
        /* <DEDUP_REMOVED lines=127> */
[----:B------:R0:W-:Y:S01]  /*24460*/  STTM.x128 tmem[UR6], R4 ;  /* 0x00000004000079ed */ /* 0x0001e200083c0006 */
[----:B------:R-:W1:Y:S02]  /*24470*/  FENCE.VIEW.ASYNC.T ;  /* 0x00000000000073c6 */ /* 0x000e640000000200 */
[----:B-1----:R-:W-:Y:S01]  /*24480*/  BAR.SYNC.DEFER_BLOCKING 0x0 ;  /* 0x0000000000007b1d */ /* 0x002fe20000010000 */
[----:B------:R-:W-:-:S05]  /*24490*/  LEA R214, R141, UR9, 0x3 ;  /* 0x000000098dd67c11 */ /* 0x000fca000f8e18ff */
[----:B------:R1:W-:Y:S06]  /*244a0*/  MEMBAR.ALL.CTA ;  /* 0x0000000000007992 */ /* 0x0003ec0000008000 */
[----:B-1----:R-:W1:Y:S01]  /*244b0*/  FENCE.VIEW.ASYNC.S ;  /* 0x00000000000073c6 */ /* 0x002e620000000000 */
[----:B------:R-:W-:Y:S01]  /*244c0*/  IADD3 R214, PT, PT, R214, 0x70000, RZ ;  /* 0x00070000d6d67810 */ /* 0x000fe20007ffe0ff */
[----:B------:R-:W-:-:S03]  /*244d0*/  IMAD.MOV.U32 R224, RZ, RZ, R146 ;  /* 0x000000ffffe07224 */ /* 0x000fc600078e0092 */
[----:B------:R-:W-:Y:S01]  /*244e0*/  R2UR UR7, R214 ;  /* 0x00000000d60772ca */ /* 0x000fe200000e0000 */
[----:B-1----:R-:W-:Y:S06]  /*244f0*/  BAR.SYNC.DEFER_BLOCKING 0x0 ;  /* 0x0000000000007b1d */ /* 0x002fec0000010000 */
[----:B------:R-:W-:Y:S08]  /*24500*/  @P5 BRA `(.L_x_16) ;  /* 0x0000000400745947 */ /* 0x000ff00003800000 */
[----:B------:R-:W-:Y:S02]  /*24510*/  R2UR UR70, R252 ;  /* 0x00000000fc4672ca */ /* 0x000fe400000e0000 */
[----:B------:R-:W-:Y:S02]  /*24520*/  ELECT P4, URZ, PT ;  /* 0x0000000000ff782f */ /* 0x000fe40003880000 */
[----:B0-----:R-:W-:Y:S01]  /*24530*/  MOV.SPILL R6, UR13 ;  /* 0x0000000d00067c02 */ /* 0x001fe20009000f00 */
[----:B------:R-:W-:Y:S01]  /*24540*/  UMOV UR72, 0x0 ;  /* 0x0000000000487882 */ /* 0x000fe20000000000 */
[----:B------:R-:W-:Y:S01]  /*24550*/  UMOV UR73, 0x4400490 ;  /* 0x0440049000497882 */ /* 0x000fe20000000000 */
[----:B------:R-:W-:Y:S01]  /*24560*/  MOV.SPILL R7, UR12 ;  /* 0x0000000c00077c02 */ /* 0x000fe20009000f00 */
[----:B------:R-:W-:Y:S01]  /*24570*/  UIADD3.64 UR12, UPT, UPT, UR68, 0x2, URZ ;  /* 0x00000002440c7897 */ /* 0x000fe2000fffe0ff */
[----:B------:R-:W-:Y:S02]  /*24580*/  MOV.SPILL R8, UR11 ;  /* 0x0000000b00087c02 */ /* 0x000fe40009000f00 */
[----:B------:R-:W-:Y:S01]  /*24590*/  MOV.SPILL R9, UR10 ;  /* 0x0000000a00097c02 */ /* 0x000fe20009000f00 */
[----:B------:R-:W-:Y:S01]  /*245a0*/  UIADD3.64 UR10, UPT, UPT, UR68, 0x4, URZ ;  /* 0x00000004440a7897 */ /* 0x000fe2000fffe0ff */
[----:B------:R-:W-:-:S02]  /*245b0*/  IMAD.U32 R4, RZ, RZ, UR70 ;  /* 0x00000046ff047e24 */ /* 0x000fc4000f8e00ff */
[----:B------:R-:W-:-:S03]  /*245c0*/  @P4 IMAD.MOV.U32 R5, RZ, RZ, 0x40004040 ;  /* 0x40004040ff054424 */ /* 0x000fc600078e00ff */
[----:B------:R-:W-:Y:S01]  /*245d0*/  @P4 R2UR UR70, R4 ;  /* 0x00000000044642ca */ /* 0x000fe200000e0000 */
[----:B------:R-:W-:Y:S01]  /*245e0*/  IMAD.U32 R4, RZ, RZ, UR7 ;  /* 0x00000007ff047e24 */ /* 0x000fe2000f8e00ff */
[----:B------:R-:W-:Y:S01]  /*245f0*/  @P4 R2UR UR71, R5 ;  /* 0x00000000054742ca */ /* 0x000fe200000e0000 */
[----:B------:R-:W-:-:S05]  /*24600*/  IMAD.MOV.U32 R5, RZ, RZ, RZ ;  /* 0x000000ffff057224 */ /* 0x000fca00078e00ff */
[----:B------:R-:W-:-:S07]  /*24610*/  @P4 MOV R4, R4 ;  /* 0x0000000400044202 */ /* 0x000fce0000000f00 */
[----:B------:R0:W-:Y:S02]  /*24620*/  UTCHMMA tmem[UR4], gdesc[UR70], tmem[UR8], tmem[UR72], idesc[UR73], UPT ;  /* 0x00ff4846040079ea */ /* 0x0001e4000b800008 */
[----:B0-----:R-:W-:Y:S02]  /*24630*/  UIADD3 UR72, UPT, UPT, UR8, 0x188, URZ ;  /* 0x0000018808487890 */ /* 0x001fe4000fffe0ff */
[----:B------:R-:W-:Y:S01]  /*24640*/  UIADD3 UR73, UPT, UPT, UR8, 0x190, URZ ;  /* 0x0000019008497890 */ /* 0x000fe2000fffe0ff */
[----:B------:R-:W-:Y:S01]  /*24650*/  UMOV UR70, 0x0 ;  /* 0x0000000000467882 */ /* 0x000fe20000000000 */
[----:B------:R-:W-:-:S05]  /*24660*/  UMOV UR71, 0x4400490 ;  /* 0x0440049000477882 */ /* 0x000fca0000000000 */
[----:B------:R0:W-:Y:S02]  /*24670*/  UTCHMMA tmem[UR72], gdesc[UR68], tmem[UR8], tmem[UR70], idesc[UR71], UPT ;  /* 0x00ff4644480079ea */ /* 0x0001e4000b800008 */
[----:B------:R1:W-:Y:S01]  /*24680*/  UTCHMMA tmem[UR73], gdesc[UR12], tmem[UR8], tmem[UR70], idesc[UR71], UPT ;  /* 0x00ff460c490079ea */ /* 0x0003e2000b800008 */
[----:B0-----:R-:W-:Y:S01]  /*24690*/  UMOV UR72, 0x0 ;  /* 0x0000000000487882 */ /* 0x001fe20000000000 */
[----:B-1----:R-:W-:Y:S02]  /*246a0*/  UIADD3 UR70, UPT, UPT, UR8, 0x198, URZ ;  /* 0x0000019808467890 */ /* 0x002fe4000fffe0ff */
[----:B------:R-:W-:Y:S02]  /*246b0*/  UIADD3.64 UR12, UPT, UPT, UR68, 0x7fe, URZ ;  /* 0x000007fe440c7897 */ /* 0x000fe4000fffe0ff */
[----:B------:R-:W-:Y:S01]  /*246c0*/  UIADD3 UR71, UPT, UPT, UR8, 0x1a0, URZ ;  /* 0x000001a008477890 */ /* 0x000fe2000fffe0ff */
[----:B------:R-:W-:-:S04]  /*246d0*/  UMOV UR73, 0x4400490 ;  /* 0x0440049000497882 */ /* 0x000fc80000000000 */
[----:B------:R0:W-:Y:S04]  /*246e0*/  UTCHMMA tmem[UR70], gdesc[UR10], tmem[UR8], tmem[UR72], idesc[UR73], UPT ;  /* 0x00ff480a460079ea */ /* 0x0001e8000b800008 */
[----:B------:R1:W-:Y:S01]  /*246f0*/  UTCHMMA tmem[UR71], gdesc[UR12], tmem[UR8], tmem[UR72], idesc[UR73], UPT ;  /* 0x00ff480c470079ea */ /* 0x0003e2000b800008 */
[----:B0-----:R-:W-:Y:S01]  /*24700*/  UIADD3.64 UR10, UPT, UPT, UR68, 0x800, URZ ;  /* 0x00000800440a7897 */ /* 0x001fe2000fffe0ff */
[----:B------:R-:W-:Y:S01]  /*24710*/  UMOV UR70, 0x0 ;  /* 0x0000000000467882 */ /* 0x000fe20000000000 */
[----:B-1----:R-:W-:Y:S02]  /*24720*/  UIADD3 UR71, UPT, UPT, UR8, 0x1a8, URZ ;  /* 0x000001a808477890 */ /* 0x002fe4000fffe0ff */
[----:B------:R-:W-:-:S07]  /*24730*/  UIADD3.64 UR12, UPT, UPT, UR68, 0x802, URZ ;  /* 0x00000802440c7897 */ /* 0x000fce000fffe0ff */
[----:B------:R0:W-:Y:S02]  /*24740*/  UTCHMMA tmem[UR71], gdesc[UR10], tmem[UR8], tmem[UR72], idesc[UR73], UPT ;  /* 0x00ff480a470079ea */ /* 0x0001e4000b800008 */
[----:B0-----:R-:W-:Y:S01]  /*24750*/  UIADD3 UR72, UPT, UPT, UR8, 0x1b0, URZ ;  /* 0x000001b008487890 */ /* 0x001fe2000fffe0ff */
[----:B------:R-:W-:Y:S01]  /*24760*/  UMOV UR71, 0x4400490 ;  /* 0x0440049000477882 */ /* 0x000fe20000000000 */
[----:B------:R-:W-:Y:S02]  /*24770*/  UIADD3 UR73, UPT, UPT, UR8, 0x1b8, URZ ;  /* 0x000001b808497890 */ /* 0x000fe4000fffe0ff */
[----:B------:R-:W-:-:S05]  /*24780*/  UIADD3.64 UR10, UPT, UPT, UR68, 0xffe, URZ ;  /* 0x00000ffe440a7897 */ /* 0x000fca000fffe0ff */
[----:B------:R0:W-:Y:S02]  /*24790*/  UTCHMMA tmem[UR72], gdesc[UR12], tmem[UR8], tmem[UR70], idesc[UR71], UPT ;  /* 0x00ff460c480079ea */ /* 0x0001e4000b800008 */
[----:B0-----:R-:W-:Y:S01]  /*247a0*/  UIADD3.64 UR12, UPT, UPT, UR68, 0x804, URZ ;  /* 0x00000804440c7897 */ /* 0x001fe2000fffe0ff */
[----:B------:R-:W-:-:S08]  /*247b0*/  UMOV UR72, 0x0 ;  /* 0x0000000000487882 */ /* 0x000fd00000000000 */
[----:B------:R0:W-:Y:S02]  /*247c0*/  UTCHMMA tmem[UR73], gdesc[UR12], tmem[UR8], tmem[UR70], idesc[UR71], UPT ;  /* 0x00ff460c490079ea */ /* 0x0001e4000b800008 */
[----:B0-----:R-:W-:Y:S01]  /*247d0*/  UIADD3 UR70, UPT, UPT, UR8, 0x100000, URZ ;  /* 0x0010000008467890 */ /* 0x001fe2000fffe0ff */
[----:B------:R-:W-:Y:S01]  /*247e0*/  R2UR.FILL UR13, R6 ;  /* 0x00000000060d72ca */ /* 0x000fe200004e0000 */
[----:B------:R-:W-:Y:S01]  /*247f0*/  UMOV UR73, 0x4400490 ;  /* 0x0440049000497882 */ /* 0x000fe20000000000 */
[----:B------:R-:W-:Y:S01]  /*24800*/  UIADD3 UR71, UPT, UPT, UR8, 0x188, URZ ;  /* 0x0000018808477890 */ /* 0x000fe2000fffe0ff */
[----:B------:R-:W-:-:S05]  /*24810*/  R2UR.FILL UR12, R7 ;  /* 0x00000000070c72ca */ /* 0x000fca00004e0000 */
[----:B------:R0:W-:Y:S02]  /*24820*/  UTCHMMA tmem[UR4], gdesc[UR10], tmem[UR70], tmem[UR72], idesc[UR73], UPT ;  /* 0x00ff480a040079ea */ /* 0x0001e4000b800046 */
[----:B0-----:R-:W-:-:S09]  /*24830*/  UIADD3.64 UR10, UPT, UPT, UR68, 0x1000, URZ ;  /* 0x00001000440a7897 */ /* 0x001fd2000fffe0ff */
[----:B------:R0:W-:Y:S02]  /*24840*/  UTCHMMA tmem[UR71], gdesc[UR10], tmem[UR70], tmem[UR72], idesc[UR73], UPT ;  /* 0x00ff480a470079ea */ /* 0x0001e4000b800046 */
[----:B0-----:R-:W-:Y:S02]  /*24850*/  UIADD3.64 UR10, UPT, UPT, UR68, 0x1002, URZ ;  /* 0x00001002440a7897 */ /* 0x001fe4000fffe0ff */
[----:B------:R-:W-:Y:S02]  /*24860*/  UIADD3 UR72, UPT, UPT, UR8, 0x100000, URZ ;  /* 0x0010000008487890 */ /* 0x000fe4000fffe0ff */
[----:B------:R-:W-:Y:S01]  /*24870*/  UIADD3 UR73, UPT, UPT, UR8, 0x190, URZ ;  /* 0x0000019008497890 */ /* 0x000fe2000fffe0ff */
[----:B------:R-:W-:Y:S01]  /*24880*/  UMOV UR70, 0x0 ;  /* 0x0000000000467882 */ /* 0x000fe20000000000 */
[----:B------:R-:W-:-:S07]  /*24890*/  UMOV UR71, 0x4400490 ;  /* 0x0440049000477882 */ /* 0x000fce0000000000 */
        /* <DEDUP_REMOVED lines=31> */
[----:B0-----:R-:W-:Y:S02]  /*24a90*/  @P4 R2UR UR70, R4 ;  /* 0x00000000044642ca */ /* 0x001fe400000e0000 */
[----:B------:R-:W-:Y:S02]  /*24aa0*/  R2UR.FILL UR11, R8 ;  /* 0x00000000080b72ca */ /* 0x000fe400004e0000 */
[----:B------:R-:W-:-:S09]  /*24ab0*/  R2UR.FILL UR10, R9 ;  /* 0x00000000090a72ca */ /* 0x000fd200004e0000 */
[----:B------:R1:W-:Y:S01]  /*24ac0*/  UTCBAR [UR70], URZ ;  /* 0x000000ff460073e9 */ /* 0x0003e200080000ff */
[----:B------:R-:W-:-:S05]  /*24ad0*/  NOP ;  /* 0x0000000000007918 */ /* 0x000fca0000000000 */
.L_x_16:
[----:B0-----:R-:W0:Y:S01]  /*24ae0*/  S2R R6, SR_CTAID.X ;  /* 0x0000000000067919 */ /* 0x001e220000002500 */
[----:B------:R-:W2:Y:S01]  /*24af0*/  LDC R4, c[0x0][0x3c4] ;  /* 0x0000f100ff047b82 */ /* 0x000ea20000000800 */
[----:B------:R-:W-:Y:S01]  /*24b00*/  IADD3 R141, PT, PT, R141, 0x1, RZ ;  /* 0x000000018d8d7810 */ /* 0x000fe20007ffe0ff */
[----:B------:R-:W-:Y:S01]  /*24b10*/  FFMA R145, R3, R145, R144 ;  /* 0x0000009103917223 */ /* 0x000fe20000000090 */
[----:B------:R-:W-:Y:S02]  /*24b20*/  IMAD.MOV.U32 R36, RZ, RZ, R224 ;  /* 0x000000ffff247224 */ /* 0x000fe400078e00e0 */
[----:B------:R-:W-:-:S03]  /*24b30*/  ISETP.GT.AND P4, PT, R141, 0x1, PT ;  /* 0x000000018d00780c */ /* 0x000fc60003f84270 */
[----:B------:R-:W3:Y:S01]  /*24b40*/  LDC R5, c[0x0][0x3d4] ;  /* 0x0000f500ff057b82 */ /* 0x000ee20000000800 */
[----:B------:R-:W-:Y:S02]  /*24b50*/  SEL R141, R141, RZ, !P4 ;  /* 0x000000ff8d8d7207 */ /* 0x000fe40006000000 */
[----:B------:R-:W-:-:S04]  /*24b60*/  SEL R146, RZ, 0x1, !P4 ;  /* 0x00000001ff927807 */ /* 0x000fc80006000000 */
[----:B------:R-:W-:Y:S01]  /*24b70*/  LOP3.LUT R146, R224, R146, RZ, 0x3c, !PT ;  /* 0x00000092e0927212 */ /* 0x000fe200078e3cff */
[----:B--2---:R-:W-:-:S04]  /*24b80*/  IMAD.SHL.U32 R3, R4, 0x80, RZ ;  /* 0x0000008004037824 */ /* 0x004fc800078e00ff */
[----:B------:R-:W-:Y:S02]  /*24b90*/  IMAD.IADD R2, R3, 0x1, R2 ;  /* 0x0000000103027824 */ /* 0x000fe400078e0202 */
[----:B0-----:R-:W-:Y:S02]  /*24ba0*/  IMAD.SHL.U32 R6, R6, 0x40, RZ ;  /* 0x0000004006067824 */ /* 0x001fe400078e00ff */
[----:B---3--:R-:W-:Y:S02]  /*24bb0*/  IMAD.SHL.U32 R3, R5, 0x80, RZ ;  /* 0x0000008005037824 */ /* 0x008fe400078e00ff */
[----:B------:R-:W-:Y:S02]  /*24bc0*/  VIADD R6, R6, 0xffffffc0 ;  /* 0xffffffc006067836 */ /* 0x000fe40000000000 */
[----:B------:R-:W-:Y:S02]  /*24bd0*/  IMAD.IADD R0, R3, 0x1, R0 ;  /* 0x0000000103007824 */ /* 0x000fe400078e0200 */
[----:B------:R-:W-:Y:S01]  /*24be0*/  IMAD.MOV.U32 R3, RZ, RZ, R138 ;  /* 0x000000ffff037224 */ /* 0x000fe200078e008a */
[----:B------:R-:W-:-:S13]  /*24bf0*/  ISETP.GE.AND P4, PT, R139, R6, PT ;  /* 0x000000068b00720c */ /* 0x000fda0003f86270 */
[----:B------:R-:W-:Y:S05]  /*24c00*/  @!P4 BRA `(.L_x_17) ;  /* 0xffffff4c0010c947 */ /* 0x000fea000383ffff */
.L_x_12:
[C---:B------:R-:W-:Y:S01]  /*24c10*/  FMUL R133, R145.reuse, 8388608 ;  /* 0x4b00000091857820 */ /* 0x040fe20000400000 */
[----:B------:R-:W-:Y:S01]  /*24c20*/  FSETP.GEU.AND P2, PT, R145, 1.175494350822287508e-38, PT ;  /* 0x008000009100780b */ /* 0x000fe20003f4e000 */
[----:B------:R-:W2:Y:S01]  /*24c30*/  S2R R4, SR_TID.X ;  /* 0x0000000000047919 */ /* 0x000ea20000002100 */
[----:B------:R-:W-:Y:S01]  /*24c40*/  IMAD.MOV.U32 R3, RZ, RZ, 0x3dc6b27f ;  /* 0x3dc6b27fff037424 */ /* 0x000fe200078e00ff */
[----:B------:R-:W-:Y:S02]  /*24c50*/  ISETP.GE.AND P1, PT, R195, 0x1, PT ;  /* 0x00000001c300780c */ /* 0x000fe40003f26270 */
[----:B------:R-:W-:-:S05]  /*24c60*/  FSEL R133, R133, R145, !P2 ;  /* 0x0000009185857208 */ /* 0x000fca0005000000 */
[----:B------:R-:W-:-:S05]  /*24c70*/  VIADD R0, R133, 0xc0cafb0d ;  /* 0xc0cafb0d85007836 */ /* 0x000fca0000000000 */
[----:B------:R-:W-:-:S04]  /*24c80*/  LOP3.LUT R2, R0, 0xff800000, RZ, 0xc0, !PT ;  /* 0xff80000000027812 */ /* 0x000fc800078ec0ff */
[----:B------:R-:W-:-:S05]  /*24c90*/  IADD3 R0, PT, PT, R133, -R2, RZ ;  /* 0x8000000285007210 */ /* 0x000fca0007ffe0ff */
[----:B------:R-:W-:-:S04]  /*24ca0*/  FADD R132, R0, -1 ;  /* 0xbf80000000847421 */ /* 0x000fc80000000000 */
[----:B------:R-:W-:-:S04]  /*24cb0*/  FFMA.FTZ R3, R132, R3, -0.16845393180847167969 ;  /* 0xbe2c7f3084037423 */ /* 0x000fc80000010003 */
[----:B------:R-:W-:Y:S01]  /*24cc0*/  FFMA.FTZ R3, R132, R3, 0.1716887056827545166 ;  /* 0x3e2fcf2a84037423 */ /* 0x000fe20000010003 */
[C---:B--2---:R-:W-:Y:S02]  /*24cd0*/  LOP3.LUT R0, R4.reuse, 0x10, RZ, 0xc0, !PT ;  /* 0x0000001004007812 */ /* 0x044fe400078ec0ff */
[----:B------:R-:W-:Y:S01]  /*24ce0*/  LOP3.LUT R5, R4, 0x80, RZ, 0xc0, !PT ;  /* 0x0000008004057812 */ /* 0x000fe200078ec0ff */
[----:B------:R-:W-:Y:S01]  /*24cf0*/  FFMA.FTZ R3, R132, R3, -0.17900948226451873779 ;  /* 0xbe374e4384037423 */ /* 0x000fe20000010003 */
[----:B------:R-:W-:-:S03]  /*24d00*/  LEA R0, R0, UR9, 0x9 ;  /* 0x0000000900007c11 */ /* 0x000fc6000f8e48ff */
[----:B------:R-:W-:Y:S02]  /*24d10*/  FFMA.FTZ R3, R132, R3, 0.20512372255325317383 ;  /* 0x3e520bf484037423 */ /* 0x000fe40000010003 */
[----:B------:R-:W-:Y:S01]  /*24d20*/  IMAD R0, R5, 0x20, R0 ;  /* 0x0000002005007824 */ /* 0x000fe200078e0200 */
[----:B------:R-:W-:Y:S01]  /*24d30*/  LOP3.LUT R5, R4, 0xf, RZ, 0xc0, !PT ;  /* 0x0000000f04057812 */ /* 0x000fe200078ec0ff */
[----:B------:R-:W-:Y:S01]  /*24d40*/  FFMA.FTZ R3, R132, R3, -0.24046532809734344482 ;  /* 0xbe763c8b84037423 */ /* 0x000fe20000010003 */
[----:B------:R-:W-:Y:S06]  /*24d50*/  @!P1 BRA `(.L_x_18) ;  /* 0x00000000000c9947 */ /* 0x000fec0003800000 */
[----:B------:R-:W-:-:S04]  /*24d60*/  IMAD.U32 R224, R224, -0x80000000, RZ ;  /* 0x80000000e0e07824 */ /* 0x000fc800078e00ff */
[----:B------:R-:W2:Y:S02]  /*24d70*/  SYNCS.PHASECHK.TRANS64.TRYWAIT P1, [UR7], R224 ;  /* 0x000000e0ff0075a7 */ /* 0x000ea40008021107 */
[----:B--2---:R-:W-:Y:S05]  /*24d80*/  @!P1 BRA `(.L_x_19) ;  /* 0x0000004800a89947 */ /* 0x004fea0003800000 */
.L_x_18:
[----:B------:R-:W2:Y:S01]  /*24d90*/  S2R R238, SR_TID.X ;  /* 0x0000000000ee7919 */ /* 0x000ea20000002100 */
[C---:B------:R-:W-:Y:S01]  /*24da0*/  FFMA.FTZ R3, R132.reuse, R3, 0.28857114911079406738 ;  /* 0x3e93bf9984037423 */ /* 0x040fe20000010003 */
[----:B------:R-:W-:Y:S01]  /*24db0*/  FSETP.GT.AND P1, PT, |R145|, 8.50705917302346158658e+37, PT ;  /* 0x7e8000009100780b */ /* 0x000fe20003f24200 */
[----:B------:R-:W-:Y:S01]  /*24dc0*/  IMAD R136, R5, 0x10, R0 ;  /* 0x0000001005887824 */ /* 0x000fe200078e0200 */
[----:B------:R-:W-:Y:S01]  /*24dd0*/  BAR.SYNC.DEFER_BLOCKING 0x0 ;  /* 0x0000000000007b1d */ /* 0x000fe20000010000 */
[C---:B------:R-:W-:Y:S01]  /*24de0*/  FFMA.FTZ R135, R132.reuse, R3, -0.36067417263984680176 ;  /* 0xbeb8aa4984877423 */ /* 0x040fe20000010003 */
[----:B------:R-:W-:Y:S02]  /*24df0*/  I2FP.F32.S32 R3, R2 ;  /* 0x0000000200037245 */ /* 0x000fe40000201400 */
[----:B------:R-:W-:Y:S01]  /*24e00*/  FSETP.GEU.AND P3, PT, |R145|, 1.175494350822287508e-38, PT ;  /* 0x008000009100780b */ /* 0x000fe20003f6e200 */
[----:B------:R-:W-:Y:S01]  /*24e10*/  FFMA.FTZ R135, R132, R135, 0.48089820146560668945 ;  /* 0x3ef6384a84877423 */ /* 0x000fe20000010087 */
[----:B------:R-:W-:-:S02]  /*24e20*/  FSEL R0, RZ, -23, P2 ;  /* 0xc1b80000ff007808 */ /* 0x000fc40001000000 */
[----:B------:R-:W-:Y:S01]  /*24e30*/  ISETP.GE.U32.AND P2, PT, R133, 0x7f800000, PT ;  /* 0x7f8000008500780c */ /* 0x000fe20003f46070 */
[C---:B------:R-:W-:Y:S01]  /*24e40*/  FFMA.FTZ R135, R132.reuse, R135, -0.72134751081466674805 ;  /* 0xbf38aa3b84877423 */ /* 0x040fe20000010087 */
[----:B------:R-:W3:Y:S01]  /*24e50*/  S2R R240, SR_CTAID.X ;  /* 0x0000000000f07919 */ /* 0x000ee20000002500 */
[----:B------:R-:W-:Y:S01]  /*24e60*/  @P1 FMUL R145, R145, 0.25 ;  /* 0x3e80000091911820 */ /* 0x000fe20000400000 */
[----:B------:R-:W-:Y:S01]  /*24e70*/  FFMA.FTZ R3, R3, 1.1920928955078125e-07, R0 ;  /* 0x3400000003037823 */ /* 0x000fe20000010000 */
[C---:B------:R-:W-:Y:S01]  /*24e80*/  FMUL R135, R132.reuse, R135 ;  /* 0x0000008784877220 */ /* 0x040fe20000400000 */
[----:B------:R-:W4:Y:S03]  /*24e90*/  S2R R167, SR_TID.X ;  /* 0x0000000000a77919 */ /* 0x000f260000002100 */
[----:B------:R-:W-:Y:S01]  /*24ea0*/  FMUL R135, R132, R135 ;  /* 0x0000008784877220 */ /* 0x000fe20000400000 */
[----:B------:R-:W-:Y:S01]  /*24eb0*/  @!P3 FMUL R145, R145, 16777216 ;  /* 0x4b8000009191b820 */ /* 0x000fe20000400000 */
[----:B------:R-:W5:Y:S01]  /*24ec0*/  S2R R241, SR_CTAID.Y ;  /* 0x0000000000f17919 */ /* 0x000f620000002600 */
[----:B------:R-:W0:Y:S02]  /*24ed0*/  @!P0 SYNCS.CCTL.IV [UR9+0x70000] ;  /* 0x07000000ff0089b1 */ /* 0x000e240008000009 */
[----:B0-----:R-:W-:Y:S01]  /*24ee0*/  BAR.SYNC.DEFER_BLOCKING 0x0 ;  /* 0x0000000000007b1d */ /* 0x001fe20000010000 */
[----:B--2---:R-:W-:Y:S01]  /*24ef0*/  SHF.R.U32.HI R134, RZ, 0x2, R238 ;  /* 0x00000002ff867819 */ /* 0x004fe200000116ee */
[C---:B------:R-:W-:Y:S01]  /*24f00*/  IMAD.SHL.U32 R0, R238.reuse, 0x10, RZ ;  /* 0x00000010ee007824 */ /* 0x040fe200078e00ff */
[----:B------:R-:W-:-:S02]  /*24f10*/  LOP3.LUT R139, R238, 0x60, RZ, 0xc0, !PT ;  /* 0x00000060ee8b7812 */ /* 0x000fc400078ec0ff */
[----:B------:R-:W-:Y:S01]  /*24f20*/  LOP3.LUT R2, R134, 0x38, RZ, 0xc0, !PT ;  /* 0x0000003886027812 */ /* 0x000fe200078ec0ff */
[----:B------:R-:W0:Y:S01]  /*24f30*/  LDTM.x128 R4, tmem[UR6] ;  /* 0x00000006000479ee */ /* 0x000e2200083c0000 */
[----:B------:R-:W-:Y:S02]  /*24f40*/  LOP3.LUT R0, R0, 0x30, RZ, 0xc0, !PT ;  /* 0x0000003000007812 */ /* 0x000fe400078ec0ff */
[----:B------:R-:W-:Y:S02]  /*24f50*/  LOP3.LUT R2, R2, 0x1f, R238, 0xf8, !PT ;  /* 0x0000001f02027812 */ /* 0x000fe400078ef8ee */
[----:B------:R-:W-:-:S03]  /*24f60*/  ISETP.GE.U32.AND P4, PT, R238, 0x20, PT ;  /* 0x00000020ee00780c */ /* 0x000fc60003f86070 */
[----:B------:R-:W-:Y:S02]  /*24f70*/  IMAD.SHL.U32 R134, R2, 0x8, RZ ;  /* 0x0000000802867824 */ /* 0x000fe400078e00ff */
[----:B---3--:R-:W-:Y:S02]  /*24f80*/  IMAD.SHL.U32 R240, R240, 0x40, RZ ;  /* 0x00000040f0f07824 */ /* 0x008fe400078e00ff */
[----:B------:R-:W-:Y:S01]  /*24f90*/  IMAD.SHL.U32 R2, R2, 0x10, RZ ;  /* 0x0000001002027824 */ /* 0x000fe200078e00ff */
[----:B------:R-:W-:Y:S01]  /*24fa0*/  LOP3.LUT R137, R134, 0xc0, RZ, 0xc0, !PT ;  /* 0x000000c086897812 */ /* 0x000fe200078ec0ff */
[----:B------:R-:W-:Y:S01]  /*24fb0*/  FFMA.FTZ R134, R132, 1.4426950216293334961, R135 ;  /* 0x3fb8aa3b84867823 */ /* 0x000fe20000010087 */
[----:B------:R-:W-:Y:S01]  /*24fc0*/  IMAD R132, R139, 0x8, R136 ;  /* 0x000000088b847824 */ /* 0x000fe200078e0288 */
[----:B------:R-:W2:Y:S01]  /*24fd0*/  MUFU.RCP R135, R145 ;  /* 0x0000009100877308 */ /* 0x000ea20000001000 */
[----:B------:R-:W3:Y:S01]  /*24fe0*/  @!P0 SYNCS.CCTL.IV [UR9+0x70008] ;  /* 0x07000800ff0089b1 */ /* 0x000ee20008000009 */
[----:B------:R-:W-:Y:S01]  /*24ff0*/  NOP ;  /* 0x0000000000007918 */ /* 0x000fe20000000000 */
[----:B------:R-:W-:Y:S01]  /*25000*/  @P2 MOV R136, 0x7f800000 ;  /* 0x7f80000000882802 */ /* 0x000fe20000000f00 */
[----:B------:R-:W-:Y:S01]  /*25010*/  FADD R3, R3, R134 ;  /* 0x0000008603037221 */ /* 0x000fe20000000000 */
[----:B------:R-:W-:-:S02]  /*25020*/  IADD3 R0, PT, PT, R137, UR9, R0 ;  /* 0x0000000989007c10 */ /* 0x000fc4000fffe000 */
[----:B----4-:R-:W-:Y:S01]  /*25030*/  LOP3.LUT R240, R240, 0x3f, R167, 0xf8, !PT ;  /* 0x0000003ff0f07812 */ /* 0x010fe200078ef8a7 */
[----:B0-----:R-:W-:Y:S01]  /*25040*/  @P1 FMUL R17, R17, 0.25 ;  /* 0x3e80000011111820 */ /* 0x001fe20000400000 */
[----:B------:R-:W-:Y:S01]  /*25050*/  @P1 FMUL R18, R18, 0.25 ;  /* 0x3e80000012121820 */ /* 0x000fe20000400000 */
[----:B------:R-:W-:Y:S01]  /*25060*/  @P1 FMUL R19, R19, 0.25 ;  /* 0x3e80000013131820 */ /* 0x000fe20000400000 */
[----:B------:R-:W-:Y:S01]  /*25070*/  @P1 FMUL R22, R22, 0.25 ;  /* 0x3e80000016161820 */ /* 0x000fe20000400000 */
[----:B------:R-:W-:Y:S01]  /*25080*/  @P1 FMUL R9, R9, 0.25 ;  /* 0x3e80000009091820 */ /* 0x000fe20000400000 */
[----:B------:R-:W-:Y:S01]  /*25090*/  @P1 FMUL R23, R23, 0.25 ;  /* 0x3e80000017171820 */ /* 0x000fe20000400000 */
[----:B------:R-:W-:Y:S01]  /*250a0*/  @!P3 FMUL R17, R17, 16777216 ;  /* 0x4b8000001111b820 */ /* 0x000fe20000400000 */
        /* <DEDUP_REMOVED lines=29> */
[----:B------:R-:W-:Y:S01]  /*25280*/  @!P3 FMUL R9, R9, 16777216 ;  /* 0x4b8000000909b820 */ /* 0x000fe20000400000 */
[----:B------:R-:W-:Y:S01]  /*25290*/  @!P3 FMUL R23, R23, 16777216 ;  /* 0x4b8000001717b820 */ /* 0x000fe20000400000 */
[----:B--2---:R-:W-:Y:S01]  /*252a0*/  FMUL R144, R135, R17 ;  /* 0x0000001187907220 */ /* 0x004fe20000400000 */
[----:B------:R-:W-:Y:S01]  /*252b0*/  @!P3 FMUL R6, R6, 16777216 ;  /* 0x4b8000000606b820 */ /* 0x000fe20000400000 */
[----:B------:R-:W-:Y:S01]  /*252c0*/  @!P3 FMUL R8, R8, 16777216 ;  /* 0x4b8000000808b820 */ /* 0x000fe20000400000 */
[----:B------:R-:W-:Y:S01]  /*252d0*/  @!P3 FMUL R10, R10, 16777216 ;  /* 0x4b8000000a0ab820 */ /* 0x000fe20000400000 */
[----:B------:R-:W-:Y:S01]  /*252e0*/  @!P3 FMUL R15, R15, 16777216 ;  /* 0x4b8000000f0fb820 */ /* 0x000fe20000400000 */
[----:B------:R-:W-:Y:S01]  /*252f0*/  @!P3 FMUL R24, R24, 16777216 ;  /* 0x4b8000001818b820 */ /* 0x000fe20000400000 */
[----:B------:R-:W-:Y:S01]  /*25300*/  FMUL R17, R135, R18 ;  /* 0x0000001287117220 */ /* 0x000fe20000400000 */
[----:B------:R-:W-:Y:S01]  /*25310*/  @!P3 FMUL R5, R5, 16777216 ;  /* 0x4b8000000505b820 */ /* 0x000fe20000400000 */
[----:B------:R-:W-:Y:S01]  /*25320*/  @!P3 FMUL R7, R7, 16777216 ;  /* 0x4b8000000707b820 */ /* 0x000fe20000400000 */
        /* <DEDUP_REMOVED lines=48> */
[----:B------:R-:W-:Y:S01]  /*25630*/  FMUL R162, R135, R35 ;  /* 0x0000002387a27220 */ /* 0x000fe20000400000 */
[----:B------:R-:W-:Y:S01]  /*25640*/  F2FP.BF16.F32.PACK_AB R16, R9, R6 ;  /* 0x000000060910723e */ /* 0x000fe200000010ff */
[----:B------:R-:W-:Y:S01]  /*25650*/  @P1 FMUL R39, R39, 0.25 ;  /* 0x3e80000027271820 */ /* 0x000fe20000400000 */
        /* <DEDUP_REMOVED lines=9> */
[----:B------:R-:W-:Y:S01]  /*256f0*/  @!P3 FMUL R39, R39, 16777216 ;  /* 0x4b8000002727b820 */ /* 0x000fe20000400000 */
        /* <DEDUP_REMOVED lines=17> */
[----:B---3--:R0:W-:Y:S01]  /*25810*/  STS.128 [R132], R4 ;  /* 0x0000000484007388 */ /* 0x0081e20000000c00 */
[----:B------:R-:W-:Y:S01]  /*25820*/  F2FP.BF16.F32.PACK_AB R23, R162, R25 ;  /* 0x00000019a217723e */ /* 0x000fe200000010ff */
[----:B------:R-:W-:Y:S01]  /*25830*/  @P1 FMUL R49, R49, 0.25 ;  /* 0x3e80000031311820 */ /* 0x000fe20000400000 */
[----:B------:R-:W-:Y:S01]  /*25840*/  @P1 FMUL R50, R50, 0.25 ;  /* 0x3e80000032321820 */ /* 0x000fe20000400000 */
[----:B------:R-:W-:Y:S01]  /*25850*/  STS.128 [R132+0x400], R12 ;  /* 0x0004000c84007388 */ /* 0x000fe20000000c00 */
[----:B------:R-:W-:Y:S01]  /*25860*/  @P1 FMUL R51, R51, 0.25 ;  /* 0x3e80000033331820 */ /* 0x000fe20000400000 */
[----:B------:R-:W-:Y:S01]  /*25870*/  @P1 FMUL R52, R52, 0.25 ;  /* 0x3e80000034341820 */ /* 0x000fe20000400000 */
[----:B------:R-:W-:Y:S01]  /*25880*/  @P1 FMUL R53, R53, 0.25 ;  /* 0x3e80000035351820 */ /* 0x000fe20000400000 */
[----:B------:R2:W-:Y:S01]  /*25890*/  STS.128 [R132+0x800], R16 ;  /* 0x0008001084007388 */ /* 0x0005e20000000c00 */
[----:B------:R-:W-:Y:S01]  /*258a0*/  @P1 FMUL R54, R54, 0.25 ;  /* 0x3e80000036361820 */ /* 0x000fe20000400000 */
[----:B------:R-:W-:Y:S01]  /*258b0*/  @P1 FMUL R55, R55, 0.25 ;  /* 0x3e80000037371820 */ /* 0x000fe20000400000 */
[----:B------:R-:W-:Y:S01]  /*258c0*/  @P1 FMUL R56, R56, 0.25 ;  /* 0x3e80000038381820 */ /* 0x000fe20000400000 */
[----:B------:R3:W-:Y:S01]  /*258d0*/  STS.128 [R132+0xc00], R20 ;  /* 0x000c001484007388 */ /* 0x0007e20000000c00 */
        /* <DEDUP_REMOVED lines=78> */
[C---:B------:R-:W-:Y:S01]  /*25dc0*/  @P2 FFMA.FTZ R3, R133.reuse, R136, +INF ;  /* 0x7f80000085032423 */ /* 0x040fe20000010088 */
[----:B------:R-:W-:Y:S01]  /*25dd0*/  FSETP.NEU.AND P1, PT, R133, RZ, PT ;  /* 0x000000ff8500720b */ /* 0x000fe20003f2d000 */
[----:B------:R-:W-:Y:S01]  /*25de0*/  @!P3 FMUL R37, R37, 16777216 ;  /* 0x4b8000002525b820 */ /* 0x000fe20000400000 */
[----:B------:R-:W-:Y:S01]  /*25df0*/  FMUL R30, R135, R39 ;  /* 0x00000027871e7220 */ /* 0x000fe20000400000 */
[----:B------:R-:W-:Y:S01]  /*25e00*/  @!P3 FMUL R38, R38, 16777216 ;  /* 0x4b8000002626b820 */ /* 0x000fe20000400000 */
[----:B------:R-:W-:Y:S01]  /*25e10*/  @!P3 FMUL R40, R40, 16777216 ;  /* 0x4b8000002828b820 */ /* 0x000fe20000400000 */
[----:B------:R-:W-:Y:S01]  /*25e20*/  @!P3 FMUL R49, R49, 16777216 ;  /* 0x4b8000003131b820 */ /* 0x000fe20000400000 */
[----:B------:R-:W-:Y:S01]  /*25e30*/  @!P3 FMUL R51, R51, 16777216 ;  /* 0x4b8000003333b820 */ /* 0x000fe20000400000 */
[C---:B------:R-:W-:Y:S01]  /*25e40*/  FMUL R44, R135.reuse, R44 ;  /* 0x0000002c872c7220 */ /* 0x040fe20000400000 */
[C---:B------:R-:W-:Y:S01]  /*25e50*/  FMUL R34, R135.reuse, R45 ;  /* 0x0000002d87227220 */ /* 0x040fe20000400000 */
[----:B------:R-:W-:Y:S01]  /*25e60*/  FMUL R39, R135, R48 ;  /* 0x0000003087277220 */ /* 0x000fe20000400000 */
[----:B------:R-:W-:Y:S01]  /*25e70*/  @!P3 FMUL R36, R36, 16777216 ;  /* 0x4b8000002424b820 */ /* 0x000fe20000400000 */
[----:B------:R-:W-:Y:S01]  /*25e80*/  @!P3 FMUL R52, R52, 16777216 ;  /* 0x4b8000003434b820 */ /* 0x000fe20000400000 */
[----:B------:R-:W-:Y:S01]  /*25e90*/  @!P3 FMUL R56, R56, 16777216 ;  /* 0x4b8000003838b820 */ /* 0x000fe20000400000 */
[----:B------:R-:W-:Y:S01]  /*25ea0*/  @!P3 FMUL R60, R60, 16777216 ;  /* 0x4b8000003c3cb820 */ /* 0x000fe20000400000 */
[----:B------:R-:W-:Y:S01]  /*25eb0*/  @!P3 FMUL R64, R64, 16777216 ;  /* 0x4b8000004040b820 */ /* 0x000fe20000400000 */
[----:B------:R-:W-:Y:S01]  /*25ec0*/  FSEL R45, R3, -INF , P1 ;  /* 0xff800000032d7808 */ /* 0x000fe20000800000 */
[C---:B------:R-:W-:Y:S01]  /*25ed0*/  FMUL R29, R135.reuse, R37 ;  /* 0x00000025871d7220 */ /* 0x040fe20000400000 */
[----:B------:R-:W-:Y:S01]  /*25ee0*/  LOP3.LUT R3, R238, 0xff, RZ, 0xc0, !PT ;  /* 0x000000ffee037812 */ /* 0x000fe200078ec0ff */
[C---:B------:R-:W-:Y:S01]  /*25ef0*/  FMUL R28, R135.reuse, R38 ;  /* 0x00000026871c7220 */ /* 0x040fe20000400000 */
[C---:B------:R-:W-:Y:S01]  /*25f00*/  FMUL R37, R135.reuse, R40 ;  /* 0x0000002887257220 */ /* 0x040fe20000400000 */
[C---:B------:R-:W-:Y:S01]  /*25f10*/  FMUL R137, R135.reuse, R49 ;  /* 0x0000003187897220 */ /* 0x040fe20000400000 */
[C---:B------:R-:W-:Y:S01]  /*25f20*/  FMUL R139, R135.reuse, R51 ;  /* 0x00000033878b7220 */ /* 0x040fe20000400000 */
[----:B------:R-:W-:Y:S01]  /*25f30*/  @!P3 FMUL R50, R50, 16777216 ;  /* 0x4b8000003232b820 */ /* 0x000fe20000400000 */
[C---:B------:R-:W-:Y:S01]  /*25f40*/  FMUL R36, R135.reuse, R36 ;  /* 0x0000002487247220 */ /* 0x040fe20000400000 */
[C---:B------:R-:W-:Y:S01]  /*25f50*/  FMUL R38, R135.reuse, R52 ;  /* 0x0000003487267220 */ /* 0x040fe20000400000 */
[C---:B------:R-:W-:Y:S01]  /*25f60*/  FMUL R49, R135.reuse, R56 ;  /* 0x0000003887317220 */ /* 0x040fe20000400000 */
[C---:B------:R-:W-:Y:S01]  /*25f70*/  FMUL R40, R135.reuse, R60 ;  /* 0x0000003c87287220 */ /* 0x040fe20000400000 */
[----:B------:R-:W-:Y:S01]  /*25f80*/  FMUL R51, R135, R64 ;  /* 0x0000004087337220 */ /* 0x000fe20000400000 */
[----:B------:R-:W-:Y:S01]  /*25f90*/  F2FP.BF16.F32.PACK_AB R9, R39, R44 ;  /* 0x0000002c2709723e */ /* 0x000fe200000010ff */
[----:B------:R-:W-:Y:S01]  /*25fa0*/  FMUL R140, R135, R50 ;  /* 0x00000032878c7220 */ /* 0x000fe20000400000 */
[----:B------:R-:W-:Y:S01]  /*25fb0*/  LEA R44, R3, UR9, 0x4 ;  /* 0x00000009032c7c11 */ /* 0x000fe2000f8e20ff */
[----:B------:R-:W-:Y:S01]  /*25fc0*/  BAR.SYNC.DEFER_BLOCKING 0x0 ;  /* 0x0000000000007b1d */ /* 0x000fe20000010000 */
[----:B------:R-:W-:Y:S01]  /*25fd0*/  F2FP.BF16.F32.PACK_AB R8, R37, R36 ;  /* 0x000000242508723e */ /* 0x000fe200000010ff */
[----:B------:R-:W-:Y:S01]  /*25fe0*/  @!P3 FMUL R57, R57, 16777216 ;  /* 0x4b8000003939b820 */ /* 0x000fe20000400000 */
[----:B------:R-:W-:Y:S01]  /*25ff0*/  F2FP.BF16.F32.PACK_AB R10, R49, R38 ;  /* 0x00000026310a723e */ /* 0x000fe200000010ff */
[----:B------:R-:W-:Y:S01]  /*26000*/  @!P3 FMUL R58, R58, 16777216 ;  /* 0x4b8000003a3ab820 */ /* 0x000fe20000400000 */
[----:B------:R-:W-:Y:S01]  /*26010*/  F2FP.BF16.F32.PACK_AB R11, R51, R40 ;  /* 0x00000028330b723e */ /* 0x000fe200000010ff */
        /* <DEDUP_REMOVED lines=18> */
[----:B------:R-:W-:Y:S01]  /*26140*/  LDS.128 R48, [R44] ;  /* 0x000000002c307984 */ /* 0x000fe20000000c00 */
[C---:B------:R-:W-:Y:S01]  /*26150*/  FMUL R32, R135.reuse, R41 ;  /* 0x0000002987207220 */ /* 0x040fe20000400000 */
[C---:B------:R-:W-:Y:S01]  /*26160*/  FMUL R31, R135.reuse, R42 ;  /* 0x0000002a871f7220 */ /* 0x040fe20000400000 */
[C---:B------:R-:W-:Y:S01]  /*26170*/  FMUL R33, R135.reuse, R43 ;  /* 0x0000002b87217220 */ /* 0x040fe20000400000 */
[----:B------:R-:W4:Y:S01]  /*26180*/  LDS.128 R36, [R44+0x1000] ;  /* 0x001000002c247984 */ /* 0x000f220000000c00 */
[C---:B------:R-:W-:Y:S01]  /*26190*/  FMUL R35, R135.reuse, R46 ;  /* 0x0000002e87237220 */ /* 0x040fe20000400000 */
[C---:B------:R-:W-:Y:S01]  /*261a0*/  FMUL R134, R135.reuse, R47 ;  /* 0x0000002f87867220 */ /* 0x040fe20000400000 */
[C---:B------:R-:W-:Y:S01]  /*261b0*/  FMUL R53, R135.reuse, R53 ;  /* 0x0000003587357220 */ /* 0x040fe20000400000 */
[----:B------:R-:W-:Y:S01]  /*261c0*/  LDS.128 R24, [R44+0x2000] ;  /* 0x002000002c187984 */ /* 0x000fe20000000c00 */
[C---:B------:R-:W-:Y:S01]  /*261d0*/  FMUL R54, R135.reuse, R54 ;  /* 0x0000003687367220 */ /* 0x040fe20000400000 */
[C---:B------:R-:W-:Y:S01]  /*261e0*/  FMUL R55, R135.reuse, R55 ;  /* 0x0000003787377220 */ /* 0x040fe20000400000 */
[C---:B------:R-:W-:Y:S01]  /*261f0*/  FMUL R143, R135.reuse, R61 ;  /* 0x0000003d878f7220 */ /* 0x040fe20000400000 */
[----:B------:R-:W-:Y:S01]  /*26200*/  LDS.128 R12, [R44+0x3000] ;  /* 0x003000002c0c7984 */ /* 0x000fe20000000c00 */
[C---:B------:R-:W-:Y:S01]  /*26210*/  FMUL R58, R135.reuse, R62 ;  /* 0x0000003e873a7220 */ /* 0x040fe20000400000 */
[C---:B------:R-:W-:Y:S01]  /*26220*/  FMUL R59, R135.reuse, R63 ;  /* 0x0000003f873b7220 */ /* 0x040fe20000400000 */
[C---:B------:R-:W-:Y:S01]  /*26230*/  FMUL R150, R135.reuse, R65 ;  /* 0x0000004187967220 */ /* 0x040fe20000400000 */
[----:B------:R-:W-:Y:S01]  /*26240*/  BAR.SYNC.DEFER_BLOCKING 0x0 ;  /* 0x0000000000007b1d */ /* 0x000fe20000010000 */
[C---:B------:R-:W-:Y:S01]  /*26250*/  FMUL R151, R135.reuse, R66 ;  /* 0x0000004287977220 */ /* 0x040fe20000400000 */
[----:B------:R-:W-:Y:S01]  /*26260*/  FMUL R148, R135, R67 ;  /* 0x0000004387947220 */ /* 0x000fe20000400000 */
[----:B0-----:R-:W-:Y:S01]  /*26270*/  F2FP.BF16.F32.PACK_AB R4, R32, R29 ;  /* 0x0000001d2004723e */ /* 0x001fe200000010ff */
[----:B------:R-:W-:Y:S01]  /*26280*/  @!P3 FMUL R75, R75, 16777216 ;  /* 0x4b8000004b4bb820 */ /* 0x000fe20000400000 */
[----:B--2---:R-:W-:-:S03]  /*26290*/  F2FP.BF16.F32.PACK_AB R16, R31, R28 ;  /* 0x0000001c1f10723e */ /* 0x004fc600000010ff */
[----:B------:R-:W0:Y:S01]  /*262a0*/  LDC R40, c[0x0][0x3e8] ;  /* 0x0000fa00ff287b82 */ /* 0x000e220000000800 */
[----:B---3--:R-:W-:Y:S01]  /*262b0*/  F2FP.BF16.F32.PACK_AB R20, R33, R30 ;  /* 0x0000001e2114723e */ /* 0x008fe200000010ff */
[----:B------:R-:W-:Y:S01]  /*262c0*/  @!P3 FMUL R76, R76, 16777216 ;  /* 0x4b8000004c4cb820 */ /* 0x000fe20000400000 */
[----:B------:R-:W-:Y:S01]  /*262d0*/  F2FP.BF16.F32.PACK_AB R5, R137, R34 ;  /* 0x000000228905723e */ /* 0x000fe200000010ff */
[----:B------:R-:W-:Y:S01]  /*262e0*/  @!P3 FMUL R98, R98, 16777216 ;  /* 0x4b8000006262b820 */ /* 0x000fe20000400000 */
[----:B------:R-:W-:Y:S01]  /*262f0*/  F2FP.BF16.F32.PACK_AB R17, R140, R35 ;  /* 0x000000238c11723e */ /* 0x000fe200000010ff */
[----:B------:R-:W-:Y:S01]  /*26300*/  @!P3 FMUL R99, R99, 16777216 ;  /* 0x4b8000006363b820 */ /* 0x000fe20000400000 */
[----:B------:R-:W-:Y:S01]  /*26310*/  F2FP.BF16.F32.PACK_AB R21, R139, R134 ;  /* 0x000000868b15723e */ /* 0x000fe200000010ff */
[----:B------:R-:W-:Y:S01]  /*26320*/  @!P3 FMUL R89, R89, 16777216 ;  /* 0x4b8000005959b820 */ /* 0x000fe20000400000 */
[----:B------:R-:W-:Y:S01]  /*26330*/  F2FP.BF16.F32.PACK_AB R6, R56, R53 ;  /* 0x000000353806723e */ /* 0x000fe200000010ff */
[----:B------:R-:W-:Y:S01]  /*26340*/  FMUL R42, R135, R75 ;  /* 0x0000004b872a7220 */ /* 0x000fe20000400000 */
[----:B------:R-:W-:Y:S01]  /*26350*/  F2FP.BF16.F32.PACK_AB R18, R57, R54 ;  /* 0x000000363912723e */ /* 0x000fe200000010ff */
[C---:B------:R-:W-:Y:S01]  /*26360*/  FMUL R157, R135.reuse, R76 ;  /* 0x0000004c879d7220 */ /* 0x040fe20000400000 */
[----:B------:R-:W-:Y:S01]  /*26370*/  F2FP.BF16.F32.PACK_AB R7, R150, R143 ;  /* 0x0000008f9607723e */ /* 0x000fe200000010ff */
[C---:B------:R-:W-:Y:S01]  /*26380*/  FMUL R168, R135.reuse, R89 ;  /* 0x0000005987a87220 */ /* 0x040fe20000400000 */
[----:B------:R-:W-:Y:S01]  /*26390*/  F2FP.BF16.F32.PACK_AB R22, R52, R55 ;  /* 0x000000373416723e */ /* 0x000fe200000010ff */
[----:B------:R-:W-:Y:S01]  /*263a0*/  FMUL R75, R135, R98 ;  /* 0x00000062874b7220 */ /* 0x000fe20000400000 */
[----:B------:R-:W-:Y:S01]  /*263b0*/  F2FP.BF16.F32.PACK_AB R19, R151, R58 ;  /* 0x0000003a9713723e */ /* 0x000fe200000010ff */
[----:B------:R-:W-:Y:S01]  /*263c0*/  STS.128 [R132], R8 ;  /* 0x0000000884007388 */ /* 0x000fe20000000c00 */
[----:B------:R-:W-:Y:S01]  /*263d0*/  F2FP.BF16.F32.PACK_AB R23, R148, R59 ;  /* 0x0000003b9417723e */ /* 0x000fe200000010ff */
[----:B------:R-:W-:Y:S01]  /*263e0*/  FMUL R76, R135, R99 ;  /* 0x00000063874c7220 */ /* 0x000fe20000400000 */
[----:B------:R-:W-:Y:S01]  /*263f0*/  SHF.R.U32.HI R89, RZ, 0x6, R238 ;  /* 0x00000006ff597819 */ /* 0x000fe200000116ee */
[----:B------:R2:W-:Y:S01]  /*26400*/  STS.128 [R132+0x400], R4 ;  /* 0x0004000484007388 */ /* 0x0005e20000000c00 */
[----:B------:R-:W3:Y:S01]  /*26410*/  LDC.64 R98, c[0x0][0x3e0] ;  /* 0x0000f800ff627b82 */ /* 0x000ee20000000a00 */
[----:B------:R-:W-:Y:S01]  /*26420*/  @!P3 FMUL R90, R90, 16777216 ;  /* 0x4b8000005a5ab820 */ /* 0x000fe20000400000 */
[----:B------:R-:W-:Y:S01]  /*26430*/  SGXT.U32 R89, R89, 0x2 ;  /* 0x000000025959781a */ /* 0x000fe20000000000 */
[----:B------:R1:W-:Y:S01]  /*26440*/  STS.128 [R132+0x800], R16 ;  /* 0x0008001084007388 */ /* 0x0003e20000000c00 */
[----:B------:R-:W-:Y:S01]  /*26450*/  @!P3 FMUL R93, R93, 16777216 ;  /* 0x4b8000005d5db820 */ /* 0x000fe20000400000 */
[----:B------:R-:W-:Y:S01]  /*26460*/  @!P3 FMUL R97, R97, 16777216 ;  /* 0x4b8000006161b820 */ /* 0x000fe20000400000 */
[----:B------:R-:W-:Y:S01]  /*26470*/  @!P3 FMUL R91, R91, 16777216 ;  /* 0x4b8000005b5bb820 */ /* 0x000fe20000400000 */
[----:B------:R-:W-:Y:S01]  /*26480*/  STS.128 [R132+0xc00], R20 ;  /* 0x000c001484007388 */ /* 0x000fe20000000c00 */
[----:B0-----:R-:W-:-:S02]  /*26490*/  IMAD R89, R89, R40, RZ ;  /* 0x0000002859597224 */ /* 0x001fc400078e02ff */
[----:B------:R-:W-:Y:S01]  /*264a0*/  @!P3 FMUL R68, R68, 16777216 ;  /* 0x4b8000004444b820 */ /* 0x000fe20000400000 */
[----:B------:R-:W-:Y:S01]  /*264b0*/  @!P3 FMUL R69, R69, 16777216 ;  /* 0x4b8000004545b820 */ /* 0x000fe20000400000 */
[----:B------:R-:W-:Y:S01]  /*264c0*/  BAR.SYNC.DEFER_BLOCKING 0x0 ;  /* 0x0000000000007b1d */ /* 0x000fe20000010000 */
        /* <DEDUP_REMOVED lines=23> */
[----:B------:R-:W0:Y:S01]  /*26640*/  LDS.128 R52, [R44] ;  /* 0x000000002c347984 */ /* 0x000e220000000c00 */
[C---:B------:R-:W-:Y:S01]  /*26650*/  FMUL R90, R135.reuse, R97 ;  /* 0x00000061875a7220 */ /* 0x040fe20000400000 */
[C---:B------:R-:W-:Y:S01]  /*26660*/  FMUL R66, R135.reuse, R91 ;  /* 0x0000005b87427220 */ /* 0x040fe20000400000 */
[----:B------:R-:W-:Y:S01]  /*26670*/  IMAD R91, R40, 0x4, R89 ;  /* 0x00000004285b7824 */ /* 0x000fe200078e0259 */
        /* <DEDUP_REMOVED lines=27> */
[----:B------:R-:W-:-:S02]  /*26830*/  IMAD R93, R40, 0x4, R91 ;  /* 0x00000004285d7824 */ /* 0x000fc400078e025b */
[----:B------:R-:W-:Y:S01]  /*26840*/  @!P3 FMUL R106, R106, 16777216 ;  /* 0x4b8000006a6ab820 */ /* 0x000fe20000400000 */
[----:B------:R-:W-:Y:S01]  /*26850*/  @!P3 FMUL R107, R107, 16777216 ;  /* 0x4b8000006b6bb820 */ /* 0x000fe20000400000 */
[----:B------:R-:W-:Y:S01]  /*26860*/  F2FP.BF16.F32.PACK_AB R28, R158, R149 ;  /* 0x000000959e1c723e */ /* 0x000fe200000010ff */
[----:B------:R-:W-:Y:S01]  /*26870*/  IMAD R97, R40, 0x4, R93 ;  /* 0x0000000428617824 */ /* 0x000fe200078e025d */
[----:B------:R-:W-:Y:S01]  /*26880*/  F2FP.BF16.F32.PACK_AB R56, R156, R147 ;  /* 0x000000939c38723e */ /* 0x000fe200000010ff */
[C---:B------:R-:W-:Y:S01]  /*26890*/  FMUL R43, R135.reuse, R106 ;  /* 0x0000006a872b7220 */ /* 0x040fe20000400000 */
[----:B------:R-:W-:Y:S01]  /*268a0*/  F2FP.BF16.F32.PACK_AB R29, R164, R157 ;  /* 0x0000009da41d723e */ /* 0x000fe200000010ff */
[----:B------:R-:W-:Y:S01]  /*268b0*/  FMUL R46, R135, R107 ;  /* 0x0000006b872e7220 */ /* 0x000fe20000400000 */
[----:B------:R-:W-:Y:S01]  /*268c0*/  F2FP.BF16.F32.PACK_AB R57, R166, R155 ;  /* 0x0000009ba639723e */ /* 0x000fe200000010ff */
[----:B------:R-:W-:Y:S01]  /*268d0*/  @!P3 FMUL R101, R101, 16777216 ;  /* 0x4b8000006565b820 */ /* 0x000fe20000400000 */
[----:B------:R-:W-:Y:S01]  /*268e0*/  F2FP.BF16.F32.PACK_AB R30, R88, R163 ;  /* 0x000000a3581e723e */ /* 0x000fe200000010ff */
[----:B------:R-:W0:Y:S01]  /*268f0*/  LDC.64 R106, c[0x0][0x398] ;  /* 0x0000e600ff6a7b82 */ /* 0x000e220000000a00 */
[----:B------:R-:W-:-:S07]  /*26900*/  F2FP.BF16.F32.PACK_AB R58, R168, R85 ;  /* 0x00000055a83a723e */ /* 0x000fce00000010ff */
[----:B------:R-:W-:Y:S01]  /*26910*/  BAR.SYNC.DEFER_BLOCKING 0x0 ;  /* 0x0000000000007b1d */ /* 0x000fe20000010000 */
[----:B------:R-:W-:Y:S01]  /*26920*/  F2FP.BF16.F32.PACK_AB R31, R165, R92 ;  /* 0x0000005ca51f723e */ /* 0x000fe200000010ff */
[----:B---3--:R-:W-:Y:S01]  /*26930*/  IMAD R88, R240, R99, RZ ;  /* 0x00000063f0587224 */ /* 0x008fe200078e02ff */
[----:B--2---:R-:W-:Y:S01]  /*26940*/  F2FP.BF16.F32.PACK_AB R4, R41, R70 ;  /* 0x000000462904723e */ /* 0x004fe200000010ff */
[----:B------:R-:W-:Y:S01]  /*26950*/  IMAD R99, R40, 0x4, R97 ;  /* 0x0000000428637824 */ /* 0x000fe200078e0261 */
[----:B-1----:R-:W-:Y:S01]  /*26960*/  F2FP.BF16.F32.PACK_AB R16, R42, R71 ;  /* 0x000000472a10723e */ /* 0x002fe200000010ff */
[----:B------:R-:W-:Y:S01]  /*26970*/  FMUL R68, R135, R101 ;  /* 0x0000006587447220 */ /* 0x000fe20000400000 */
[----:B------:R-:W-:Y:S01]  /*26980*/  F2FP.BF16.F32.PACK_AB R5, R61, R78 ;  /* 0x0000004e3d05723e */ /* 0x000fe200000010ff */
[----:B------:R-:W-:Y:S01]  /*26990*/  IMAD R101, R40, 0x4, R99 ;  /* 0x0000000428657824 */ /* 0x000fe200078e0263 */
[----:B------:R-:W-:Y:S01]  /*269a0*/  F2FP.BF16.F32.PACK_AB R17, R62, R79 ;  /* 0x0000004f3e11723e */ /* 0x000fe200000010ff */
[----:B-----5:R-:W-:Y:S01]  /*269b0*/  IMAD R85, R241, R98, RZ ;  /* 0x00000062f1557224 */ /* 0x020fe200078e02ff */
[----:B------:R-:W-:Y:S01]  /*269c0*/  F2FP.BF16.F32.PACK_AB R6, R65, R86 ;  /* 0x000000564106723e */ /* 0x000fe200000010ff */
[----:B------:R-:W-:Y:S01]  /*269d0*/  IMAD R79, R40, 0x4, R101 ;  /* 0x00000004284f7824 */ /* 0x000fe200078e0265 */
[----:B------:R-:W-:Y:S01]  /*269e0*/  F2FP.BF16.F32.PACK_AB R18, R66, R87 ;  /* 0x000000574212723e */ /* 0x000fe200000010ff */
[----:B------:R-:W-:Y:S01]  /*269f0*/  IMAD.HI R42, R85, 0x2, RZ ;  /* 0x00000002552a7827 */ /* 0x000fe200078e02ff */
[----:B------:R-:W-:-:S03]  /*26a00*/  F2FP.BF16.F32.PACK_AB R7, R75, R94 ;  /* 0x0000005e4b07723e */ /* 0x000fc600000010ff */
[----:B------:R-:W-:Y:S01]  /*26a10*/  @!P3 FMUL R108, R108, 16777216 ;  /* 0x4b8000006c6cb820 */ /* 0x000fe20000400000 */
[----:B------:R-:W-:Y:S01]  /*26a20*/  F2FP.BF16.F32.PACK_AB R19, R76, R95 ;  /* 0x0000005f4c13723e */ /* 0x000fe200000010ff */
[----:B------:R-:W-:Y:S01]  /*26a30*/  IMAD R75, R40, 0x4, R79 ;  /* 0x00000004284b7824 */ /* 0x000fe200078e024f */
[----:B------:R-:W-:Y:S01]  /*26a40*/  SHF.L.U32 R41, R85, 0x1, RZ ;  /* 0x0000000155297819 */ /* 0x000fe200000006ff */
[----:B------:R-:W-:Y:S01]  /*26a50*/  @!P3 FMUL R112, R112, 16777216 ;  /* 0x4b8000007070b820 */ /* 0x000fe20000400000 */
[----:B------:R-:W-:Y:S01]  /*26a60*/  @!P3 FMUL R116, R116, 16777216 ;  /* 0x4b8000007474b820 */ /* 0x000fe20000400000 */
[----:B------:R-:W-:Y:S02]  /*26a70*/  IMAD R85, R40, 0x4, R75 ;  /* 0x0000000428557824 */ /* 0x000fe400078e024b */
[----:B------:R-:W-:Y:S01]  /*26a80*/  @!P3 FMUL R120, R120, 16777216 ;  /* 0x4b8000007878b820 */ /* 0x000fe20000400000 */
[----:B------:R1:W-:Y:S01]  /*26a90*/  STS.128 [R132], R28 ;  /* 0x0000001c84007388 */ /* 0x0003e20000000c00 */
[----:B------:R-:W-:Y:S01]  /*26aa0*/  FMUL R108, R135, R108 ;  /* 0x0000006c876c7220 */ /* 0x000fe20000400000 */
[----:B------:R-:W-:-:S02]  /*26ab0*/  IMAD R87, R40, 0x4, R85 ;  /* 0x0000000428577824 */ /* 0x000fc400078e0255 */
[C---:B------:R-:W-:Y:S01]  /*26ac0*/  FMUL R77, R135.reuse, R112 ;  /* 0x00000070874d7220 */ /* 0x040fe20000400000 */
[----:B------:R-:W-:Y:S01]  /*26ad0*/  STS.128 [R132+0x400], R56 ;  /* 0x0004003884007388 */ /* 0x000fe20000000c00 */
[C---:B------:R-:W-:Y:S01]  /*26ae0*/  FMUL R116, R135.reuse, R116 ;  /* 0x0000007487747220 */ /* 0x040fe20000400000 */
[----:B------:R-:W-:Y:S02]  /*26af0*/  IMAD R95, R40, 0x4, R87 ;  /* 0x00000004285f7824 */ /* 0x000fe400078e0257 */
[----:B------:R-:W-:Y:S01]  /*26b00*/  FMUL R81, R135, R120 ;  /* 0x0000007887517220 */ /* 0x000fe20000400000 */
[----:B------:R-:W-:Y:S01]  /*26b10*/  STS.128 [R132+0x800], R4 ;  /* 0x0008000484007388 */ /* 0x000fe20000000c00 */
[----:B------:R-:W-:Y:S01]  /*26b20*/  @!P3 FMUL R102, R102, 16777216 ;  /* 0x4b8000006666b820 */ /* 0x000fe20000400000 */
[----:B------:R-:W-:Y:S01]  /*26b30*/  F2FP.BF16.F32.PACK_AB R65, R77, R108 ;  /* 0x0000006c4d41723e */ /* 0x000fe200000010ff */
[----:B------:R-:W-:Y:S01]  /*26b40*/  IMAD R77, R40, 0x4, R95 ;  /* 0x00000004284d7824 */ /* 0x000fe200078e025f */
[----:B------:R-:W-:Y:S01]  /*26b50*/  STS.128 [R132+0xc00], R16 ;  /* 0x000c001084007388 */ /* 0x000fe20000000c00 */
[----:B------:R-:W-:Y:S01]  /*26b60*/  @!P3 FMUL R100, R100, 16777216 ;  /* 0x4b8000006464b820 */ /* 0x000fe20000400000 */
[----:B------:R-:W-:Y:S01]  /*26b70*/  @!P3 FMUL R104, R104, 16777216 ;  /* 0x4b8000006868b820 */ /* 0x000fe20000400000 */
[----:B------:R-:W-:Y:S01]  /*26b80*/  FMUL R102, R135, R102 ;  /* 0x0000006687667220 */ /* 0x000fe20000400000 */
[----:B------:R-:W-:Y:S01]  /*26b90*/  BAR.SYNC.DEFER_BLOCKING 0x0 ;  /* 0x0000000000007b1d */ /* 0x000fe20000010000 */
[----:B-1----:R-:W-:Y:S01]  /*26ba0*/  IMAD.SHL.U32 R28, R88, 0x2, RZ ;  /* 0x00000002581c7824 */ /* 0x002fe200078e00ff */
[----:B------:R-:W-:Y:S01]  /*26bb0*/  F2FP.BF16.F32.PACK_AB R66, R81, R116 ;  /* 0x000000745142723e */ /* 0x000fe200000010ff */
[----:B------:R-:W-:Y:S01]  /*26bc0*/  @!P3 FMUL R124, R124, 16777216 ;  /* 0x4b8000007c7cb820 */ /* 0x000fe20000400000 */
[----:B------:R-:W-:Y:S01]  /*26bd0*/  @!P3 FMUL R128, R128, 16777216 ;  /* 0x4b8000008080b820 */ /* 0x000fe20000400000 */
[----:B------:R-:W-:Y:S01]  /*26be0*/  IMAD R81, R40, 0x4, R77 ;  /* 0x0000000428517824 */ /* 0x000fe200078e024d */
[----:B0-----:R-:W-:Y:S01]  /*26bf0*/  IADD3 R41, P0, P1, R28, R106, R41 ;  /* 0x0000006a1c297210 */ /* 0x001fe2000791e029 */
        /* <DEDUP_REMOVED lines=9> */
[----:B------:R-:W-:Y:S01]  /*26c90*/  @!P3 FMUL R126, R126, 16777216 ;  /* 0x4b8000007e7eb820 */ /* 0x000fe20000400000 */
[----:B------:R-:W-:Y:S01]  /*26ca0*/  @!P3 FMUL R130, R130, 16777216 ;  /* 0x4b8000008282b820 */ /* 0x000fe20000400000 */
[C---:B------:R-:W-:Y:S01]  /*26cb0*/  FMUL R124, R135.reuse, R124 ;  /* 0x0000007c877c7220 */ /* 0x040fe20000400000 */
[----:B------:R-:W-:Y:S01]  /*26cc0*/  FMUL R83, R135, R128 ;  /* 0x0000008087537220 */ /* 0x000fe20000400000 */
[----:B------:R-:W-:Y:S01]  /*26cd0*/  F2FP.BF16.F32.PACK_AB R104, R43, R102 ;  /* 0x000000662b68723e */ /* 0x000fe200000010ff */
[----:B------:R-:W-:Y:S01]  /*26ce0*/  @!P3 FMUL R103, R103, 16777216 ;  /* 0x4b8000006767b820 */ /* 0x000fe20000400000 */
[----:B------:R-:W-:Y:S01]  /*26cf0*/  @!P3 FMUL R110, R110, 16777216 ;  /* 0x4b8000006e6eb820 */ /* 0x000fe20000400000 */
[----:B------:R-:W-:Y:S01]  /*26d00*/  @!P3 FMUL R111, R111, 16777216 ;  /* 0x4b8000006f6fb820 */ /* 0x000fe20000400000 */
[----:B------:R-:W0:Y:S01]  /*26d10*/  LDS.128 R56, [R44] ;  /* 0x000000002c387984 */ /* 0x000e220000000c00 */
[----:B------:R-:W-:Y:S01]  /*26d20*/  @!P3 FMUL R114, R114, 16777216 ;  /* 0x4b8000007272b820 */ /* 0x000fe20000400000 */
[----:B------:R-:W-:Y:S01]  /*26d30*/  @!P3 FMUL R115, R115, 16777216 ;  /* 0x4b8000007373b820 */ /* 0x000fe20000400000 */
[----:B------:R-:W-:Y:S01]  /*26d40*/  @!P3 FMUL R118, R118, 16777216 ;  /* 0x4b8000007676b820 */ /* 0x000fe20000400000 */
[----:B------:R-:W-:Y:S01]  /*26d50*/  LDS.128 R28, [R44+0x1000] ;  /* 0x001000002c1c7984 */ /* 0x000fe20000000c00 */
[----:B------:R-:W-:Y:S01]  /*26d60*/  @!P3 FMUL R119, R119, 16777216 ;  /* 0x4b8000007777b820 */ /* 0x000fe20000400000 */
[----:B------:R-:W-:Y:S01]  /*26d70*/  @!P3 FMUL R122, R122, 16777216 ;  /* 0x4b8000007a7ab820 */ /* 0x000fe20000400000 */
[----:B------:R-:W-:Y:S01]  /*26d80*/  @!P3 FMUL R123, R123, 16777216 ;  /* 0x4b8000007b7bb820 */ /* 0x000fe20000400000 */
[----:B------:R-:W-:Y:S01]  /*26d90*/  LDS.128 R16, [R44+0x2000] ;  /* 0x002000002c107984 */ /* 0x000fe20000000c00 */
[----:B------:R-:W-:Y:S01]  /*26da0*/  @!P3 FMUL R127, R127, 16777216 ;  /* 0x4b8000007f7fb820 */ /* 0x000fe20000400000 */
[----:B------:R-:W-:Y:S01]  /*26db0*/  @!P3 FMUL R131, R131, 16777216 ;  /* 0x4b8000008383b820 */ /* 0x000fe20000400000 */
[----:B------:R-:W-:Y:S01]  /*26dc0*/  LEA R43, R40, R81, 0x2 ;  /* 0x00000051282b7211 */ /* 0x000fe200078e10ff */
[----:B------:R-:W-:Y:S01]  /*26dd0*/  LDS.128 R4, [R44+0x3000] ;  /* 0x003000002c047984 */ /* 0x000fe20000000c00 */
[C---:B------:R-:W-:Y:S01]  /*26de0*/  FMUL R105, R135.reuse, R105 ;  /* 0x0000006987697220 */ /* 0x040fe20000400000 */
[C---:B------:R-:W-:Y:S01]  /*26df0*/  FMUL R69, R135.reuse, R109 ;  /* 0x0000006d87457220 */ /* 0x040fe20000400000 */
[C---:B------:R-:W-:Y:S01]  /*26e00*/  FMUL R80, R135.reuse, R113 ;  /* 0x0000007187507220 */ /* 0x040fe20000400000 */
[C---:B------:R-:W-:Y:S01]  /*26e10*/  FMUL R117, R135.reuse, R117 ;  /* 0x0000007587757220 */ /* 0x040fe20000400000 */
[C---:B------:R-:W-:Y:S01]  /*26e20*/  FMUL R82, R135.reuse, R121 ;  /* 0x0000007987527220 */ /* 0x040fe20000400000 */
[C---:B------:R-:W-:Y:S01]  /*26e30*/  FMUL R125, R135.reuse, R125 ;  /* 0x0000007d877d7220 */ /* 0x040fe20000400000 */
[----:B------:R-:W-:Y:S01]  /*26e40*/  FMUL R84, R135, R129 ;  /* 0x0000008187547220 */ /* 0x000fe20000400000 */
[----:B------:R-:W-:-:S04]  /*26e50*/  IMAD.HI R88, R88, 0x2, RZ ;  /* 0x0000000258587827 */ /* 0x000fc800078e02ff */
[C---:B------:R-:W-:Y:S01]  /*26e60*/  FMUL R126, R135.reuse, R126 ;  /* 0x0000007e877e7220 */ /* 0x040fe20000400000 */
[----:B------:R-:W-:Y:S01]  /*26e70*/  FMUL R73, R135, R130 ;  /* 0x0000008287497220 */ /* 0x000fe20000400000 */
[----:B------:R-:W-:Y:S01]  /*26e80*/  F2FP.BF16.F32.PACK_AB R64, R67, R64 ;  /* 0x000000404340723e */ /* 0x000fe200000010ff */
        /* <DEDUP_REMOVED lines=12> */
[----:B------:R-:W-:Y:S01]  /*26f50*/  BAR.SYNC.DEFER_BLOCKING 0x0 ;  /* 0x0000000000007b1d */ /* 0x000fe20000010000 */
[----:B------:R-:W-:Y:S01]  /*26f60*/  IMAD R83, R40, 0x4, R43 ;  /* 0x0000000428537824 */ /* 0x000fe200078e022b */
[----:B------:R-:W-:Y:S01]  /*26f70*/  IADD3.X R42, PT, PT, R88, R107, R42, P0, P1 ;  /* 0x0000006b582a7210 */ /* 0x000fe200007e242a */
[----:B------:R-:W-:Y:S01]  /*26f80*/  FFMA R45, R45, 0.69314718246459960938, R138 ;  /* 0x3f3172182d2d7823 */ /* 0x000fe2000000008a */
[----:B------:R-:W-:-:S02]  /*26f90*/  F2FP.BF16.F32.PACK_AB R68, R105, R68 ;  /* 0x000000446944723e */ /* 0x000fc400000010ff */
[----:B------:R-:W-:Y:S02]  /*26fa0*/  F2FP.BF16.F32.PACK_AB R69, R80, R69 ;  /* 0x000000455045723e */ /* 0x000fe400000010ff */
[----:B------:R-:W-:Y:S02]  /*26fb0*/  F2FP.BF16.F32.PACK_AB R70, R82, R117 ;  /* 0x000000755246723e */ /* 0x000fe400000010ff */
[----:B------:R-:W-:Y:S02]  /*26fc0*/  F2FP.BF16.F32.PACK_AB R71, R84, R125 ;  /* 0x0000007d5447723e */ /* 0x000fe400000010ff */
[----:B------:R-:W-:Y:S01]  /*26fd0*/  F2FP.BF16.F32.PACK_AB R107, R73, R126 ;  /* 0x0000007e496b723e */ /* 0x000fe200000010ff */
[----:B------:R-:W-:Y:S01]  /*26fe0*/  IMAD R73, R40, 0x4, R83 ;  /* 0x0000000428497824 */ /* 0x000fe200078e0253 */
[----:B------:R-:W-:Y:S02]  /*26ff0*/  F2FP.BF16.F32.PACK_AB R124, R46, R103 ;  /* 0x000000672e7c723e */ /* 0x000fe400000010ff */
[----:B------:R-:W-:-:S02]  /*27000*/  F2FP.BF16.F32.PACK_AB R105, R47, R110 ;  /* 0x0000006e2f69723e */ /* 0x000fc400000010ff */
[----:B------:R-:W-:Y:S02]  /*27010*/  F2FP.BF16.F32.PACK_AB R125, R60, R111 ;  /* 0x0000006f3c7d723e */ /* 0x000fe400000010ff */
[----:B------:R-:W-:Y:S02]  /*27020*/  F2FP.BF16.F32.PACK_AB R106, R63, R118 ;  /* 0x000000763f6a723e */ /* 0x000fe400000010ff */
[----:B------:R-:W-:Y:S02]  /*27030*/  F2FP.BF16.F32.PACK_AB R126, R72, R119 ;  /* 0x00000077487e723e */ /* 0x000fe400000010ff */
[----:B------:R-:W-:Y:S01]  /*27040*/  F2FP.BF16.F32.PACK_AB R127, R74, R127 ;  /* 0x0000007f4a7f723e */ /* 0x000fe200000010ff */
[----:B------:R1:W-:Y:S01]  /*27050*/  STS.128 [R132+0x400], R68 ;  /* 0x0004004484007388 */ /* 0x0003e20000000c00 */
[-C--:B------:R-:W-:Y:S02]  /*27060*/  LEA R46, P0, R89, R41.reuse, 0x1 ;  /* 0x00000029592e7211 */ /* 0x080fe400078008ff */
[----:B------:R-:W-:Y:S01]  /*27070*/  LEA R60, P1, R91, R41, 0x1 ;  /* 0x000000295b3c7211 */ /* 0x000fe200078208ff */
[----:B------:R2:W-:Y:S01]  /*27080*/  STS.128 [R132], R64 ;  /* 0x0000004084007388 */ /* 0x0005e20000000c00 */
[----:B------:R-:W-:-:S02]  /*27090*/  LEA.HI.X.SX32 R47, R89, R42, 0x1, P0 ;  /* 0x0000002a592f7211 */ /* 0x000fc400000f0eff */
[-C--:B------:R-:W-:Y:S01]  /*270a0*/  LEA.HI.X.SX32 R61, R91, R42.reuse, 0x1, P1 ;  /* 0x0000002a5b3d7211 */ /* 0x080fe200008f0eff */
[----:B------:R-:W-:Y:S01]  /*270b0*/  STS.128 [R132+0x800], R104 ;  /* 0x0008006884007388 */ /* 0x000fe20000000c00 */
[CC--:B------:R-:W-:Y:S02]  /*270c0*/  LEA R62, P0, R93.reuse, R41.reuse, 0x1 ;  /* 0x000000295d3e7211 */ /* 0x0c0fe400078008ff */
[----:B----4-:R-:W-:Y:S01]  /*270d0*/  PRMT R236, R36, 0x7632, R236 ;  /* 0x0000763224ec7816 */ /* 0x010fe200000000ec */
[----:B------:R-:W-:Y:S01]  /*270e0*/  STS.128 [R132+0xc00], R124 ;  /* 0x000c007c84007388 */ /* 0x000fe20000000c00 */
[----:B------:R-:W-:Y:S01]  /*270f0*/  LEA.HI.X.SX32 R63, R93, R42, 0x1, P0 ;  /* 0x0000002a5d3f7211 */ /* 0x000fe200000f0eff */
[C---:B-1----:R-:W-:Y:S01]  /*27100*/  IMAD R69, R40.reuse, 0x4, R73 ;  /* 0x0000000428457824 */ /* 0x042fe200078e0249 */
[----:B------:R-:W-:Y:S03]  /*27110*/  BAR.SYNC.DEFER_BLOCKING 0x0 ;  /* 0x0000000000007b1d */ /* 0x000fe60000010000 */
[----:B------:R-:W-:Y:S01]  /*27120*/  IMAD R71, R40, 0x4, R69 ;  /* 0x0000000428477824 */ /* 0x000fe200078e0245 */
[----:B--2---:R-:W-:-:S03]  /*27130*/  LEA R64, P0, R97, R41, 0x1 ;  /* 0x0000002961407211 */ /* 0x004fc600078008ff */
[C---:B------:R-:W-:Y:S01]  /*27140*/  IMAD R89, R40.reuse, 0x4, R71 ;  /* 0x0000000428597824 */ /* 0x040fe200078e0247 */
[----:B------:R-:W-:Y:S02]  /*27150*/  LEA.HI.X.SX32 R65, R97, R42, 0x1, P0 ;  /* 0x0000002a61417211 */ /* 0x000fe400000f0eff */
[----:B------:R-:W-:Y:S01]  /*27160*/  LEA R66, P0, R99, R41, 0x1 ;  /* 0x0000002963427211 */ /* 0x000fe200078008ff */
[----:B------:R-:W-:-:S03]  /*27170*/  IMAD R91, R40, 0x4, R89 ;  /* 0x00000004285b7824 */ /* 0x000fc600078e0259 */
[----:B------:R-:W-:Y:S01]  /*27180*/  LEA.HI.X.SX32 R67, R99, R42, 0x1, P0 ;  /* 0x0000002a63437211 */ /* 0x000fe200000f0eff */
[----:B------:R-:W-:-:S05]  /*27190*/  IMAD R93, R40, 0x4, R91 ;  /* 0x00000004285d7824 */ /* 0x000fca00078e025b */
[C---:B------:R-:W-:Y:S01]  /*271a0*/  LEA R97, R40.reuse, R93, 0x2 ;  /* 0x0000005d28617211 */ /* 0x040fe200078e10ff */
[----:B------:R1:W-:Y:S04]  /*271b0*/  STG.E.U16 desc[UR10][R46.64], R48 ;  /* 0x000000302e007986 */ /* 0x0003e8000c10150a */
[----:B------:R-:W-:-:S04]  /*271c0*/  IMAD R103, R40, 0x4, R97 ;  /* 0x0000000428677824 */ /* 0x000fc800078e0261 */
[----:B------:R-:W-:Y:S01]  /*271d0*/  IMAD R99, R40, 0x4, R103 ;  /* 0x0000000428637824 */ /* 0x000fe200078e0267 */
[----:B-1----:R-:W-:Y:S02]  /*271e0*/  PRMT R47, R48, 0x7632, R47 ;  /* 0x00007632302f7816 */ /* 0x002fe4000000002f */
[----:B------:R-:W-:-:S03]  /*271f0*/  LEA R46, P0, R101, R41, 0x1 ;  /* 0x00000029652e7211 */ /* 0x000fc600078008ff */
[----:B------:R1:W-:Y:S04]  /*27200*/  STG.E.U16 desc[UR10][R60.64], R47 ;  /* 0x0000002f3c007986 */ /* 0x0003e8000c10150a */
[----:B------:R2:W-:Y:S01]  /*27210*/  STG.E.U16 desc[UR10][R62.64], R49 ;  /* 0x000000313e007986 */ /* 0x0005e2000c10150a */
[-C--:B-1----:R-:W-:Y:S01]  /*27220*/  LEA.HI.X.SX32 R47, R101, R42.reuse, 0x1, P0 ;  /* 0x0000002a652f7211 */ /* 0x082fe200000f0eff */
[C---:B------:R-:W-:Y:S01]  /*27230*/  IMAD R101, R40.reuse, 0x4, R99 ;  /* 0x0000000428657824 */ /* 0x040fe200078e0263 */
[----:B------:R-:W-:Y:S02]  /*27240*/  PRMT R61, R49, 0x7632, R61 ;  /* 0x00007632313d7816 */ /* 0x000fe4000000003d */
[CC--:B------:R-:W-:Y:S01]  /*27250*/  LEA R60, P0, R79.reuse, R41.reuse, 0x1 ;  /* 0x000000294f3c7211 */ /* 0x0c0fe200078008ff */
[----:B------:R-:W-:Y:S01]  /*27260*/  IMAD R105, R40, 0x4, R101 ;  /* 0x0000000428697824 */ /* 0x000fe200078e0265 */
[----:B--2---:R-:W-:Y:S01]  /*27270*/  PRMT R49, R50, 0x7632, R49 ;  /* 0x0000763232317816 */ /* 0x004fe20000000031 */
[----:B------:R1:W-:Y:S04]  /*27280*/  STG.E.U16 desc[UR10][R64.64], R61 ;  /* 0x0000003d40007986 */ /* 0x0003e8000c10150a */
[----:B------:R-:W-:Y:S04]  /*27290*/  STG.E.U16 desc[UR10][R66.64], R50 ;  /* 0x0000003242007986 */ /* 0x000fe8000c10150a */
[----:B------:R2:W-:Y:S01]  /*272a0*/  STG.E.U16 desc[UR10][R46.64], R49 ;  /* 0x000000312e007986 */ /* 0x0005e2000c10150a */
[----:B-1----:R-:W-:Y:S01]  /*272b0*/  LEA.HI.X.SX32 R61, R79, R42, 0x1, P0 ;  /* 0x0000002a4f3d7211 */ /* 0x002fe200000f0eff */
[----:B------:R-:W-:Y:S01]  /*272c0*/  IMAD R79, R40, 0x4, R105 ;  /* 0x00000004284f7824 */ /* 0x000fe200078e0269 */
[----:B------:R-:W-:-:S03]  /*272d0*/  LEA R48, P0, R75, R41, 0x1 ;  /* 0x000000294b307211 */ /* 0x000fc600078008ff */
[----:B------:R-:W-:Y:S01]  /*272e0*/  STG.E.U16 desc[UR10][R60.64], R51 ;  /* 0x000000333c007986 */ /* 0x000fe2000c10150a */
[-C--:B--2---:R-:W-:Y:S01]  /*272f0*/  LEA.HI.X.SX32 R49, R75, R42.reuse, 0x1, P0 ;  /* 0x0000002a4b317211 */ /* 0x084fe200000f0eff */
[C---:B------:R-:W-:Y:S01]  /*27300*/  IMAD R75, R40.reuse, 0x4, R79 ;  /* 0x00000004284b7824 */ /* 0x040fe200078e024f */
[-C--:B------:R-:W-:Y:S02]  /*27310*/  LEA R62, P0, R85, R41.reuse, 0x1 ;  /* 0x00000029553e7211 */ /* 0x080fe400078008ff */
[----:B------:R-:W-:Y:S01]  /*27320*/  PRMT R47, R51, 0x7632, R47 ;  /* 0x00007632332f7816 */ /* 0x000fe2000000002f */
[C---:B------:R-:W-:Y:S01]  /*27330*/  IMAD R67, R40.reuse, 0x4, R75 ;  /* 0x0000000428437824 */ /* 0x040fe200078e024b */
[----:B------:R-:W-:Y:S02]  /*27340*/  LEA.HI.X.SX32 R63, R85, R42, 0x1, P0 ;  /* 0x0000002a553f7211 */ /* 0x000fe400000f0eff */
[----:B------:R-:W-:Y:S01]  /*27350*/  LEA R64, P0, R87, R41, 0x1 ;  /* 0x0000002957407211 */ /* 0x000fe200078008ff */
[----:B------:R1:W-:Y:S01]  /*27360*/  STG.E.U16 desc[UR10][R48.64], R47 ;  /* 0x0000002f30007986 */ /* 0x0003e2000c10150a */
[----:B------:R-:W-:-:S02]  /*27370*/  LEA R85, R40, R67, 0x2 ;  /* 0x0000004328557211 */ /* 0x000fc400078e10ff */
[----:B------:R-:W-:Y:S01]  /*27380*/  LEA.HI.X.SX32 R65, R87, R42, 0x1, P0 ;  /* 0x0000002a57417211 */ /* 0x000fe200000f0eff */
[----:B------:R-:W-:Y:S01]  /*27390*/  STG.E.U16 desc[UR10][R62.64], R52 ;  /* 0x000000343e007986 */ /* 0x000fe2000c10150a */
[----:B------:R-:W-:Y:S01]  /*273a0*/  LEA R46, P0, R95, R41, 0x1 ;  /* 0x000000295f2e7211 */ /* 0x000fe200078008ff */
[----:B------:R-:W-:-:S04]  /*273b0*/  IMAD R87, R40, 0x4, R85 ;  /* 0x0000000428577824 */ /* 0x000fc800078e0255 */
[C---:B------:R-:W-:Y:S01]  /*273c0*/  IMAD R107, R40.reuse, 0x4, R87 ;  /* 0x00000004286b7824 */ /* 0x040fe200078e0257 */
[-C--:B-1----:R-:W-:Y:S02]  /*273d0*/  LEA.HI.X.SX32 R47, R95, R42.reuse, 0x1, P0 ;  /* 0x0000002a5f2f7211 */ /* 0x082fe400000f0eff */
[CC--:B------:R-:W-:Y:S01]  /*273e0*/  LEA R50, P0, R77.reuse, R41.reuse, 0x1 ;  /* 0x000000294d327211 */ /* 0x0c0fe200078008ff */
[----:B------:R-:W-:Y:S01]  /*273f0*/  IMAD R95, R40, 0x4, R107 ;  /* 0x00000004285f7824 */ /* 0x000fe200078e026b */
[----:B------:R-:W-:Y:S02]  /*27400*/  PRMT R49, R52, 0x7632, R49 ;  /* 0x0000763234317816 */ /* 0x000fe40000000031 */
[----:B------:R-:W-:Y:S01]  /*27410*/  LEA.HI.X.SX32 R51, R77, R42, 0x1, P0 ;  /* 0x0000002a4d337211 */ /* 0x000fe200000f0eff */
[C---:B------:R-:W-:Y:S01]  /*27420*/  IMAD R77, R40.reuse, 0x4, R95 ;  /* 0x00000004284d7824 */ /* 0x040fe200078e025f */
[----:B------:R-:W-:Y:S01]  /*27430*/  LEA R48, P0, R81, R41, 0x1 ;  /* 0x0000002951307211 */ /* 0x000fe200078008ff */
[----:B------:R1:W-:Y:S02]  /*27440*/  STG.E.U16 desc[UR10][R64.64], R49 ;  /* 0x0000003140007986 */ /* 0x0003e4000c10150a */
[----:B------:R-:W-:-:S02]  /*27450*/  IMAD R109, R40, 0x4, R77 ;  /* 0x00000004286d7824 */ /* 0x000fc400078e024d */
[----:B------:R2:W-:Y:S01]  /*27460*/  STG.E.U16 desc[UR10][R46.64], R53 ;  /* 0x000000352e007986 */ /* 0x0005e2000c10150a */
[-C--:B-1----:R-:W-:Y:S01]  /*27470*/  LEA.HI.X.SX32 R49, R81, R42.reuse, 0x1, P0 ;  /* 0x0000002a51317211 */ /* 0x082fe200000f0eff */
[C---:B------:R-:W-:Y:S01]  /*27480*/  IMAD R81, R40.reuse, 0x4, R109 ;  /* 0x0000000428517824 */ /* 0x040fe200078e026d */
[-C--:B------:R-:W-:Y:S02]  /*27490*/  LEA R60, P0, R43, R41.reuse, 0x1 ;  /* 0x000000292b3c7211 */ /* 0x080fe400078008ff */
[----:B--2---:R-:W-:Y:S02]  /*274a0*/  PRMT R47, R53, 0x7632, R47 ;  /* 0x00007632352f7816 */ /* 0x004fe4000000002f */
[-C--:B------:R-:W-:Y:S01]  /*274b0*/  LEA.HI.X.SX32 R61, R43, R42.reuse, 0x1, P0 ;  /* 0x0000002a2b3d7211 */ /* 0x080fe200000f0eff */
[C---:B------:R-:W-:Y:S01]  /*274c0*/  IMAD R43, R40.reuse, 0x4, R81 ;  /* 0x00000004282b7824 */ /* 0x040fe200078e0251 */
[C---:B------:R-:W-:Y:S01]  /*274d0*/  LEA R62, P0, R83.reuse, R41, 0x1 ;  /* 0x00000029533e7211 */ /* 0x040fe200078008ff */
[----:B------:R1:W-:Y:S03]  /*274e0*/  STG.E.U16 desc[UR10][R50.64], R47 ;  /* 0x0000002f32007986 */ /* 0x0003e6000c10150a */
[----:B------:R-:W-:Y:S01]  /*274f0*/  LEA R111, R40, R43, 0x2 ;  /* 0x0000002b286f7211 */ /* 0x000fe200078e10ff */
[----:B------:R2:W-:Y:S01]  /*27500*/  STG.E.U16 desc[UR10][R48.64], R54 ;  /* 0x0000003630007986 */ /* 0x0005e2000c10150a */
[----:B------:R-:W-:-:S02]  /*27510*/  LEA.HI.X.SX32 R63, R83, R42, 0x1, P0 ;  /* 0x0000002a533f7211 */ /* 0x000fc400000f0eff */
[-C--:B------:R-:W-:Y:S01]  /*27520*/  LEA R46, P0, R73, R41.reuse, 0x1 ;  /* 0x00000029492e7211 */ /* 0x080fe200078008ff */
[C---:B------:R-:W-:Y:S01]  /*27530*/  IMAD R83, R40.reuse, 0x4, R111 ;  /* 0x0000000428537824 */ /* 0x040fe200078e026f */
[-C--:B------:R-:W-:Y:S02]  /*27540*/  LEA R230, P2, R43, R41.reuse, 0x1 ;  /* 0x000000292be67211 */ /* 0x080fe400078408ff */
[-C--:B-1----:R-:W-:Y:S01]  /*27550*/  LEA.HI.X.SX32 R47, R73, R42.reuse, 0x1, P0 ;  /* 0x0000002a492f7211 */ /* 0x082fe200000f0eff */
[----:B------:R-:W-:Y:S01]  /*27560*/  IMAD R73, R40, 0x4, R83 ;  /* 0x0000000428497824 */ /* 0x000fe200078e0253 */
[C---:B------:R-:W-:Y:S02]  /*27570*/  LEA R52, P0, R69.reuse, R41, 0x1 ;  /* 0x0000002945347211 */ /* 0x040fe400078008ff */
[----:B--2---:R-:W-:Y:S01]  /*27580*/  PRMT R49, R54, 0x7632, R49 ;  /* 0x0000763236317816 */ /* 0x004fe20000000031 */
[----:B------:R-:W-:Y:S01]  /*27590*/  IMAD R113, R40, 0x4, R73 ;  /* 0x0000000428717824 */ /* 0x000fe200078e0249 */
[----:B------:R-:W-:-:S02]  /*275a0*/  LEA.HI.X.SX32 R53, R69, R42, 0x1, P0 ;  /* 0x0000002a45357211 */ /* 0x000fc400000f0eff */
[-C--:B------:R-:W-:Y:S01]  /*275b0*/  LEA R64, P0, R71, R41.reuse, 0x1 ;  /* 0x0000002947407211 */ /* 0x080fe200078008ff */
[C---:B------:R-:W-:Y:S01]  /*275c0*/  IMAD R69, R40.reuse, 0x4, R113 ;  /* 0x0000000428457824 */ /* 0x040fe200078e0271 */
[----:B------:R1:W-:Y:S01]  /*275d0*/  STG.E.U16 desc[UR10][R60.64], R49 ;  /* 0x000000313c007986 */ /* 0x0003e2000c10150a */
[----:B------:R-:W-:Y:S02]  /*275e0*/  PRMT R50, R55, 0x7632, R50 ;  /* 0x0000763237327816 */ /* 0x000fe40000000032 */
[-C--:B------:R-:W-:Y:S01]  /*275f0*/  LEA.HI.X.SX32 R65, R71, R42.reuse, 0x1, P0 ;  /* 0x0000002a47417211 */ /* 0x080fe200000f0eff */
[----:B------:R-:W-:Y:S01]  /*27600*/  IMAD R71, R40, 0x4, R69 ;  /* 0x0000000428477824 */ /* 0x000fe200078e0245 */
[----:B------:R2:W-:Y:S01]  /*27610*/  STG.E.U16 desc[UR10][R62.64], R55 ;  /* 0x000000373e007986 */ /* 0x0005e2000c10150a */
[----:B------:R-:W-:Y:S02]  /*27620*/  LEA.HI.X.SX32 R231, R43, R42, 0x1, P2 ;  /* 0x0000002a2be77211 */ /* 0x000fe400010f0eff */
[-C--:B------:R-:W-:Y:S01]  /*27630*/  LEA R158, P2, R73, R41.reuse, 0x1 ;  /* 0x00000029499e7211 */ /* 0x080fe200078408ff */
[----:B------:R3:W-:Y:S01]  /*27640*/  STG.E.U16 desc[UR10][R46.64], R50 ;  /* 0x000000322e007986 */ /* 0x0007e2000c10150a */
[----:B-1----:R-:W-:-:S03]  /*27650*/  LEA R60, P0, R89, R41, 0x1 ;  /* 0x00000029593c7211 */ /* 0x002fc600078008ff */
[----:B0-----:R0:W-:Y:S01]  /*27660*/  STG.E.U16 desc[UR10][R52.64], R56 ;  /* 0x0000003834007986 */ /* 0x0011e2000c10150a */
[-C--:B------:R-:W-:Y:S02]  /*27670*/  LEA.HI.X.SX32 R159, R73, R42.reuse, 0x1, P2 ;  /* 0x0000002a499f7211 */ /* 0x080fe400010f0eff */
[-C--:B------:R-:W-:Y:S01]  /*27680*/  LEA.HI.X.SX32 R61, R89, R42.reuse, 0x1, P0 ;  /* 0x0000002a593d7211 */ /* 0x080fe200000f0eff */
[C---:B--2---:R-:W-:Y:S01]  /*27690*/  IMAD R63, R40.reuse, 0x4, R71 ;  /* 0x00000004283f7824 */ /* 0x044fe200078e0247 */
[-C--:B------:R-:W-:Y:S01]  /*276a0*/  LEA R54, P0, R91, R41.reuse, 0x1 ;  /* 0x000000295b367211 */ /* 0x080fe200078008ff */
[----:B------:R-:W1:Y:S01]  /*276b0*/  LDS.128 R48, [R44] ;  /* 0x000000002c307984 */ /* 0x000e620000000c00 */
[----:B------:R-:W-:Y:S01]  /*276c0*/  LEA R164, P2, R71, R41, 0x1 ;  /* 0x0000002947a47211 */ /* 0x000fe200078408ff */
[----:B------:R-:W-:Y:S01]  /*276d0*/  IMAD R89, R40, 0x4, R63 ;  /* 0x0000000428597824 */ /* 0x000fe200078e023f */
[----:B---3--:R-:W-:Y:S02]  /*276e0*/  PRMT R47, R56, 0x7632, R47 ;  /* 0x00007632382f7816 */ /* 0x008fe4000000002f */
[----:B------:R-:W-:-:S02]  /*276f0*/  LEA.HI.X.SX32 R55, R91, R42, 0x1, P0 ;  /* 0x0000002a5b377211 */ /* 0x000fc400000f0eff */
[C---:B------:R-:W-:Y:S01]  /*27700*/  LEA R115, R40.reuse, R89, 0x2 ;  /* 0x0000005928737211 */ /* 0x040fe200078e10ff */
[----:B------:R2:W-:Y:S01]  /*27710*/  STG.E.U16 desc[UR10][R64.64], R47 ;  /* 0x0000002f40007986 */ /* 0x0005e2000c10150a */
[-C--:B------:R-:W-:Y:S02]  /*27720*/  LEA R46, P0, R93, R41.reuse, 0x1 ;  /* 0x000000295d2e7211 */ /* 0x080fe400078008ff */
[----:B0-----:R-:W-:Y:S01]  /*27730*/  PRMT R53, R57, 0x7632, R53 ;  /* 0x0000763239357816 */ /* 0x001fe20000000035 */
[C---:B------:R-:W-:Y:S01]  /*27740*/  IMAD R91, R40.reuse, 0x4, R115 ;  /* 0x00000004285b7824 */ /* 0x040fe200078e0273 */
[----:B------:R0:W-:Y:S01]  /*27750*/  STG.E.U16 desc[UR10][R60.64], R57 ;  /* 0x000000393c007986 */ /* 0x0001e2000c10150a */
[-C--:B------:R-:W-:Y:S02]  /*27760*/  LEA.HI.X.SX32 R165, R71, R42.reuse, 0x1, P2 ;  /* 0x0000002a47a57211 */ /* 0x080fe400010f0eff */
[----:B------:R-:W-:Y:S01]  /*27770*/  LEA R170, P2, R115, R41, 0x1 ;  /* 0x0000002973aa7211 */ /* 0x000fe200078408ff */
[----:B------:R3:W-:Y:S01]  /*27780*/  STG.E.U16 desc[UR10][R54.64], R53 ;  /* 0x0000003536007986 */ /* 0x0007e2000c10150a */
[----:B--2---:R-:W-:Y:S01]  /*27790*/  IMAD R65, R40, 0x4, R91 ;  /* 0x0000000428417824 */ /* 0x004fe200078e025b */
[----:B------:R-:W-:-:S02]  /*277a0*/  LEA.HI.X.SX32 R47, R93, R42, 0x1, P0 ;  /* 0x0000002a5d2f7211 */ /* 0x000fc400000f0eff */
[-C--:B------:R-:W-:Y:S01]  /*277b0*/  LEA R52, P0, R97, R41.reuse, 0x1 ;  /* 0x0000002961347211 */ /* 0x080fe200078008ff */
[C---:B------:R-:W-:Y:S01]  /*277c0*/  IMAD R93, R40.reuse, 0x4, R65 ;  /* 0x00000004285d7824 */ /* 0x040fe200078e0241 */
[-C--:B0-----:R-:W-:Y:S01]  /*277d0*/  LEA R60, P1, R99, R41.reuse, 0x1 ;  /* 0x00000029633c7211 */ /* 0x081fe200078208ff */
[----:B------:R0:W-:Y:S01]  /*277e0*/  STG.E.U16 desc[UR10][R46.64], R58 ;  /* 0x0000003a2e007986 */ /* 0x0001e2000c10150a */
[-C--:B------:R-:W-:Y:S02]  /*277f0*/  LEA.HI.X.SX32 R171, R115, R42.reuse, 0x1, P2 ;  /* 0x0000002a73ab7211 */ /* 0x080fe400010f0eff */
[-C--:B---3--:R-:W-:Y:S01]  /*27800*/  LEA.HI.X.SX32 R53, R97, R42.reuse, 0x1, P0 ;  /* 0x0000002a61357211 */ /* 0x088fe200000f0eff */
[----:B------:R-:W-:Y:S01]  /*27810*/  IMAD R97, R40, 0x4, R93 ;  /* 0x0000000428617824 */ /* 0x000fe200078e025d */
[C---:B------:R-:W-:Y:S02]  /*27820*/  LEA R56, P0, R103.reuse, R41, 0x1 ;  /* 0x0000002967387211 */ /* 0x040fe400078008ff */
[----:B------:R-:W-:Y:S01]  /*27830*/  PRMT R55, R58, 0x7632, R55 ;  /* 0x000076323a377816 */ /* 0x000fe20000000037 */
[----:B------:R-:W-:Y:S01]  /*27840*/  IMAD R117, R40, 0x4, R97 ;  /* 0x0000000428757824 */ /* 0x000fe200078e0261 */
[----:B------:R-:W-:-:S02]  /*27850*/  LEA.HI.X.SX32 R57, R103, R42, 0x1, P0 ;  /* 0x0000002a67397211 */ /* 0x000fc400000f0eff */
[-C--:B------:R-:W-:Y:S01]  /*27860*/  LEA.HI.X.SX32 R61, R99, R42.reuse, 0x1, P1 ;  /* 0x0000002a633d7211 */ /* 0x080fe200008f0eff */
[C---:B------:R-:W-:Y:S01]  /*27870*/  IMAD R103, R40.reuse, 0x4, R117 ;  /* 0x0000000428677824 */ /* 0x040fe200078e0275 */
[-C--:B------:R-:W-:Y:S01]  /*27880*/  LEA R54, P0, R101, R41.reuse, 0x1 ;  /* 0x0000002965367211 */ /* 0x080fe200078008ff */
[----:B------:R2:W-:Y:S01]  /*27890*/  STG.E.U16 desc[UR10][R52.64], R55 ;  /* 0x0000003734007986 */ /* 0x0005e2000c10150a */
[----:B0-----:R-:W-:Y:S01]  /*278a0*/  PRMT R47, R59, 0x7632, R47 ;  /* 0x000076323b2f7816 */ /* 0x001fe2000000002f */
[----:B------:R-:W-:Y:S01]  /*278b0*/  IMAD R99, R40, 0x4, R103 ;  /* 0x0000000428637824 */ /* 0x000fe200078e0267 */
[CC--:B------:R-:W-:Y:S01]  /*278c0*/  LEA R176, P2, R93.reuse, R41.reuse, 0x1 ;  /* 0x000000295db07211 */ /* 0x0c0fe200078408ff */
[----:B------:R-:W-:Y:S03]  /*278d0*/  STG.E.U16 desc[UR10][R56.64], R59 ;  /* 0x0000003b38007986 */ /* 0x000fe6000c10150a */
[----:B------:R-:W-:Y:S01]  /*278e0*/  LEA.HI.X.SX32 R177, R93, R42, 0x1, P2 ;  /* 0x0000002a5db17211 */ /* 0x000fe200010f0eff */
[----:B------:R0:W-:Y:S01]  /*278f0*/  STG.E.U16 desc[UR10][R60.64], R47 ;  /* 0x0000002f3c007986 */ /* 0x0001e2000c10150a */
[----:B------:R-:W-:-:S02]  /*27900*/  LEA R182, P2, R103, R41, 0x1 ;  /* 0x0000002967b67211 */ /* 0x000fc400078408ff */
[-C--:B--2---:R-:W-:Y:S02]  /*27910*/  LEA.HI.X.SX32 R55, R101, R42.reuse, 0x1, P0 ;  /* 0x0000002a65377211 */ /* 0x084fe400000f0eff */
[C---:B------:R-:W-:Y:S02]  /*27920*/  LEA R101, R40.reuse, R99, 0x2 ;  /* 0x0000006328657211 */ /* 0x040fe400078e10ff */
[-C--:B------:R-:W-:Y:S01]  /*27930*/  LEA R46, P0, R105, R41.reuse, 0x1 ;  /* 0x00000029692e7211 */ /* 0x080fe200078008ff */
[----:B-1----:R1:W-:Y:S01]  /*27940*/  STG.E.U16 desc[UR10][R54.64], R48 ;  /* 0x0000003036007986 */ /* 0x0023e2000c10150a */
[-C--:B------:R-:W-:Y:S01]  /*27950*/  LEA.HI.X.SX32 R183, R103, R42.reuse, 0x1, P2 ;  /* 0x0000002a67b77211 */ /* 0x080fe200010f0eff */
[C---:B------:R-:W-:Y:S01]  /*27960*/  IMAD R119, R40.reuse, 0x4, R101 ;  /* 0x0000000428777824 */ /* 0x040fe200078e0265 */
[----:B0-----:R-:W-:Y:S02]  /*27970*/  LEA.HI.X.SX32 R47, R105, R42, 0x1, P0 ;  /* 0x0000002a692f7211 */ /* 0x001fe400000f0eff */
[-C--:B------:R-:W-:Y:S01]  /*27980*/  LEA R52, P0, R79, R41.reuse, 0x1 ;  /* 0x000000294f347211 */ /* 0x080fe200078008ff */
[----:B------:R-:W-:Y:S01]  /*27990*/  IMAD R105, R40, 0x4, R119 ;  /* 0x0000000428697824 */ /* 0x000fe200078e0277 */
[----:B------:R-:W-:-:S02]  /*279a0*/  LEA R188, P2, R119, R41, 0x1 ;  /* 0x0000002977bc7211 */ /* 0x000fc400078408ff */
[-C--:B------:R-:W-:Y:S01]  /*279b0*/  LEA.HI.X.SX32 R53, R79, R42.reuse, 0x1, P0 ;  /* 0x0000002a4f357211 */ /* 0x080fe200000f0eff */
[----:B------:R-:W-:Y:S01]  /*279c0*/  IMAD R79, R40, 0x4, R105 ;  /* 0x00000004284f7824 */ /* 0x000fe200078e0269 */
[CC--:B------:R-:W-:Y:S02]  /*279d0*/  LEA R56, P0, R75.reuse, R41.reuse, 0x1 ;  /* 0x000000294b387211 */ /* 0x0c0fe400078008ff */
[----:B-1----:R-:W-:Y:S01]  /*279e0*/  PRMT R55, R48, 0x7632, R55 ;  /* 0x0000763230377816 */ /* 0x002fe20000000037 */
[C---:B------:R-:W-:Y:S01]  /*279f0*/  IMAD R61, R40.reuse, 0x4, R79 ;  /* 0x00000004283d7824 */ /* 0x040fe200078e024f */
[----:B------:R-:W-:Y:S02]  /*27a00*/  LEA.HI.X.SX32 R57, R75, R42, 0x1, P0 ;  /* 0x0000002a4b397211 */ /* 0x000fe400000f0eff */
[-C--:B------:R-:W-:Y:S01]  /*27a10*/  LEA R58, P0, R67, R41.reuse, 0x1 ;  /* 0x00000029433a7211 */ /* 0x080fe200078008ff */
[----:B------:R-:W-:Y:S01]  /*27a20*/  IMAD R75, R40, 0x4, R61 ;  /* 0x00000004284b7824 */ /* 0x000fe200078e023d */
[----:B------:R0:W-:Y:S01]  /*27a30*/  STG.E.U16 desc[UR10][R46.64], R55 ;  /* 0x000000372e007986 */ /* 0x0001e2000c10150a */
[----:B------:R-:W-:-:S02]  /*27a40*/  LEA R48, P1, R107, R41, 0x1 ;  /* 0x000000296b307211 */ /* 0x000fc400078208ff */
[-C--:B------:R-:W-:Y:S01]  /*27a50*/  LEA.HI.X.SX32 R59, R67, R42.reuse, 0x1, P0 ;  /* 0x0000002a433b7211 */ /* 0x080fe200000f0eff */
[C---:B------:R-:W-:Y:S01]  /*27a60*/  IMAD R67, R40.reuse, 0x4, R75 ;  /* 0x0000000428437824 */ /* 0x040fe200078e024b */
[-C--:B------:R-:W-:Y:S01]  /*27a70*/  LEA R54, P0, R85, R41.reuse, 0x1 ;  /* 0x0000002955367211 */ /* 0x080fe200078008ff */
[----:B------:R1:W-:Y:S01]  /*27a80*/  STG.E.U16 desc[UR10][R52.64], R49 ;  /* 0x0000003134007986 */ /* 0x0003e2000c10150a */
[-C--:B------:R-:W-:Y:S01]  /*27a90*/  LEA.HI.X.SX32 R189, R119, R42.reuse, 0x1, P2 ;  /* 0x0000002a77bd7211 */ /* 0x080fe200010f0eff */
[C---:B------:R-:W-:Y:S01]  /*27aa0*/  IMAD R121, R40.reuse, 0x4, R67 ;  /* 0x0000000428797824 */ /* 0x040fe200078e0243 */
[----:B------:R-:W-:Y:S02]  /*27ab0*/  LEA R194, P2, R61, R41, 0x1 ;  /* 0x000000293dc27211 */ /* 0x000fe400078408ff */
[----:B0-----:R-:W-:Y:S02]  /*27ac0*/  LEA.HI.X.SX32 R55, R85, R42, 0x1, P0 ;  /* 0x0000002a55377211 */ /* 0x001fe400000f0eff */
[----:B------:R-:W-:-:S02]  /*27ad0*/  LEA R85, R40, R121, 0x2 ;  /* 0x0000007928557211 */ /* 0x000fc400078e10ff */
[----:B------:R-:W-:Y:S02]  /*27ae0*/  PRMT R47, R49, 0x7632, R47 ;  /* 0x00007632312f7816 */ /* 0x000fe4000000002f */
[-C--:B------:R-:W-:Y:S01]  /*27af0*/  LEA R46, P0, R87, R41.reuse, 0x1 ;  /* 0x00000029572e7211 */ /* 0x080fe200078008ff */
[----:B------:R-:W-:Y:S01]  /*27b00*/  IMAD R123, R40, 0x4, R85 ;  /* 0x00000004287b7824 */ /* 0x000fe200078e0255 */
[----:B-1----:R-:W-:Y:S01]  /*27b10*/  PRMT R53, R50, 0x7632, R53 ;  /* 0x0000763232357816 */ /* 0x002fe20000000035 */
[----:B------:R0:W-:Y:S01]  /*27b20*/  STG.E.U16 desc[UR10][R56.64], R47 ;  /* 0x0000002f38007986 */ /* 0x0001e2000c10150a */
[-C--:B------:R-:W-:Y:S02]  /*27b30*/  LEA.HI.X.SX32 R49, R107, R42.reuse, 0x1, P1 ;  /* 0x0000002a6b317211 */ /* 0x080fe400008f0eff */
[----:B------:R-:W-:Y:S01]  /*27b40*/  LEA R228, P1, R81, R41, 0x1 ;  /* 0x0000002951e47211 */ /* 0x000fe200078208ff */
[----:B------:R1:W-:Y:S01]  /*27b50*/  STG.E.U16 desc[UR10][R58.64], R50 ;  /* 0x000000323a007986 */ /* 0x0003e2000c10150a */
[----:B------:R-:W-:-:S02]  /*27b60*/  LEA.HI.X.SX32 R195, R61, R42, 0x1, P2 ;  /* 0x0000002a3dc37211 */ /* 0x000fc400010f0eff */
[-C--:B------:R-:W-:Y:S01]  /*27b70*/  LEA.HI.X.SX32 R229, R81, R42.reuse, 0x1, P1 ;  /* 0x0000002a51e57211 */ /* 0x080fe200008f0eff */
[----:B------:R2:W-:Y:S01]  /*27b80*/  STG.E.U16 desc[UR10][R54.64], R53 ;  /* 0x0000003536007986 */ /* 0x0005e2000c10150a */
[-C--:B------:R-:W-:Y:S02]  /*27b90*/  LEA R234, P1, R83, R41.reuse, 0x1 ;  /* 0x0000002953ea7211 */ /* 0x080fe400078208ff */
[-C--:B------:R-:W-:Y:S01]  /*27ba0*/  LEA R200, P2, R121, R41.reuse, 0x1 ;  /* 0x0000002979c87211 */ /* 0x080fe200078408ff */
[C---:B0-----:R-:W-:Y:S01]  /*27bb0*/  IMAD R57, R40.reuse, 0x4, R123 ;  /* 0x0000000428397824 */ /* 0x041fe200078e027b */
[-C--:B------:R-:W-:Y:S02]  /*27bc0*/  LEA.HI.X.SX32 R47, R87, R42.reuse, 0x1, P0 ;  /* 0x0000002a572f7211 */ /* 0x080fe400000f0eff */
[-C--:B------:R-:W-:Y:S01]  /*27bd0*/  LEA R52, P0, R95, R41.reuse, 0x1 ;  /* 0x000000295f347211 */ /* 0x080fe200078008ff */
[C---:B-1----:R-:W-:Y:S01]  /*27be0*/  IMAD R59, R40.reuse, 0x4, R57 ;  /* 0x00000004283b7824 */ /* 0x042fe200078e0239 */
[----:B------:R-:W-:Y:S01]  /*27bf0*/  PRMT R56, R51, 0x7632, R56 ;  /* 0x0000763233387816 */ /* 0x000fe20000000038 */
[----:B------:R0:W-:Y:S01]  /*27c00*/  STG.E.U16 desc[UR10][R46.64], R51 ;  /* 0x000000332e007986 */ /* 0x0001e2000c10150a */
[-C--:B------:R-:W-:Y:S01]  /*27c10*/  LEA.HI.X.SX32 R235, R83, R42.reuse, 0x1, P1 ;  /* 0x0000002a53eb7211 */ /* 0x080fe200008f0eff */
[C---:B--2---:R-:W-:Y:S01]  /*27c20*/  IMAD R55, R40.reuse, 0x4, R59 ;  /* 0x0000000428377824 */ /* 0x044fe200078e023b */
[-C--:B------:R-:W-:Y:S01]  /*27c30*/  LEA.HI.X.SX32 R53, R95, R42.reuse, 0x1, P0 ;  /* 0x0000002a5f357211 */ /* 0x080fe200000f0eff */
[----:B------:R1:W-:Y:S01]  /*27c40*/  STG.E.U16 desc[UR10][R48.64], R56 ;  /* 0x0000003830007986 */ /* 0x0003e2000c10150a */
[-C--:B------:R-:W-:Y:S01]  /*27c50*/  LEA R224, P0, R77, R41.reuse, 0x1 ;  /* 0x000000294de07211 */ /* 0x080fe200078008ff */
[C---:B------:R-:W-:Y:S01]  /*27c60*/  IMAD R87, R40.reuse, 0x4, R55 ;  /* 0x0000000428577824 */ /* 0x040fe200078e0237 */
[-C--:B------:R-:W-:Y:S01]  /*27c70*/  LEA R162, P1, R69, R41.reuse, 0x1 ;  /* 0x0000002945a27211 */ /* 0x080fe200078208ff */
[----:B------:R2:W-:Y:S01]  /*27c80*/  STG.E.U16 desc[UR10][R52.64], R36 ;  /* 0x0000002434007986 */ /* 0x0005e2000c10150a */
[----:B------:R-:W-:Y:S01]  /*27c90*/  LEA.HI.X.SX32 R225, R77, R42, 0x1, P0 ;  /* 0x0000002a4de17211 */ /* 0x000fe200000f0eff */
[----:B------:R-:W-:Y:S01]  /*27ca0*/  IMAD R77, R40, 0x4, R87 ;  /* 0x00000004284d7824 */ /* 0x000fe200078e0257 */
[----:B------:R-:W-:-:S02]  /*27cb0*/  LEA R226, P0, R109, R41, 0x1 ;  /* 0x000000296de27211 */ /* 0x000fc400078008ff */
[-C--:B------:R-:W-:Y:S01]  /*27cc0*/  LEA.HI.X.SX32 R163, R69, R42.reuse, 0x1, P1 ;  /* 0x0000002a45a37211 */ /* 0x080fe200008f0eff */
[C---:B0-----:R-:W-:Y:S01]  /*27cd0*/  IMAD R47, R40.reuse, 0x4, R77 ;  /* 0x00000004282f7824 */ /* 0x041fe200078e024d */
[-C--:B------:R-:W-:Y:S01]  /*27ce0*/  LEA.HI.X.SX32 R227, R109, R42.reuse, 0x1, P0 ;  /* 0x0000002a6de37211 */ /* 0x080fe200000f0eff */
[----:B------:R0:W-:Y:S01]  /*27cf0*/  STG.E.U16 desc[UR10][R224.64], R236 ;  /* 0x000000ece0007986 */ /* 0x0001e2000c10150a */
[C---:B------:R-:W-:Y:S02]  /*27d00*/  LEA R232, P0, R111.reuse, R41, 0x1 ;  /* 0x000000296fe87211 */ /* 0x040fe400078008ff */
[C---:B------:R-:W-:Y:S01]  /*27d10*/  LEA R43, R40.reuse, R47, 0x2 ;  /* 0x0000002f282b7211 */ /* 0x040fe200078e10ff */
[----:B------:R3:W-:Y:S01]  /*27d20*/  STG.E.U16 desc[UR10][R226.64], R37 ;  /* 0x00000025e2007986 */ /* 0x0007e2000c10150a */
[----:B------:R-:W-:Y:S02]  /*27d30*/  LEA.HI.X.SX32 R233, R111, R42, 0x1, P0 ;  /* 0x0000002a6fe97211 */ /* 0x000fe400000f0eff */
[-C--:B------:R-:W-:Y:S01]  /*27d40*/  LEA R160, P0, R113, R41.reuse, 0x1 ;  /* 0x0000002971a07211 */ /* 0x080fe200078008ff */
[----:B-1----:R-:W-:Y:S01]  /*27d50*/  IMAD R49, R40, 0x4, R43 ;  /* 0x0000000428317824 */ /* 0x002fe200078e022b */
[----:B------:R-:W-:-:S02]  /*27d60*/  LEA R168, P1, R89, R41, 0x1 ;  /* 0x0000002959a87211 */ /* 0x000fc400078208ff */
[-C--:B------:R-:W-:Y:S01]  /*27d70*/  LEA.HI.X.SX32 R161, R113, R42.reuse, 0x1, P0 ;  /* 0x0000002a71a17211 */ /* 0x080fe200000f0eff */
[C---:B------:R-:W-:Y:S01]  /*27d80*/  IMAD R51, R40.reuse, 0x4, R49 ;  /* 0x0000000428337824 */ /* 0x040fe200078e0231 */
[-C--:B------:R-:W-:Y:S02]  /*27d90*/  LEA R166, P0, R63, R41.reuse, 0x1 ;  /* 0x000000293fa67211 */ /* 0x080fe400078008ff */
[-C--:B------:R-:W-:Y:S01]  /*27da0*/  LEA.HI.X.SX32 R169, R89, R42.reuse, 0x1, P1 ;  /* 0x0000002a59a97211 */ /* 0x080fe200008f0eff */
[C---:B--2---:R-:W-:Y:S01]  /*27db0*/  IMAD R53, R40.reuse, 0x4, R51 ;  /* 0x0000000428357824 */ /* 0x044fe200078e0233 */
[----:B------:R-:W-:Y:S02]  /*27dc0*/  LEA.HI.X.SX32 R167, R63, R42, 0x1, P0 ;  /* 0x0000002a3fa77211 */ /* 0x000fe400000f0eff */
[-C--:B------:R-:W-:Y:S01]  /*27dd0*/  LEA R174, P1, R65, R41.reuse, 0x1 ;  /* 0x0000002941ae7211 */ /* 0x080fe200078208ff */
[----:B------:R-:W-:Y:S01]  /*27de0*/  IMAD R69, R40, 0x4, R53 ;  /* 0x0000000428457824 */ /* 0x000fe200078e0235 */
[----:B------:R-:W-:-:S02]  /*27df0*/  LEA R172, P0, R91, R41, 0x1 ;  /* 0x000000295bac7211 */ /* 0x000fc400078008ff */
[-C--:B------:R-:W-:Y:S01]  /*27e00*/  LEA.HI.X.SX32 R175, R65, R42.reuse, 0x1, P1 ;  /* 0x0000002a41af7211 */ /* 0x080fe200008f0eff */
[C---:B------:R-:W-:Y:S01]  /*27e10*/  IMAD R71, R40.reuse, 0x4, R69 ;  /* 0x0000000428477824 */ /* 0x040fe200078e0245 */
[-C--:B------:R-:W-:Y:S02]  /*27e20*/  LEA R180, P1, R117, R41.reuse, 0x1 ;  /* 0x0000002975b47211 */ /* 0x080fe400078208ff */
[-C--:B------:R-:W-:Y:S01]  /*27e30*/  LEA.HI.X.SX32 R173, R91, R42.reuse, 0x1, P0 ;  /* 0x0000002a5bad7211 */ /* 0x080fe200000f0eff */
[C---:B------:R-:W-:Y:S01]  /*27e40*/  IMAD R63, R40.reuse, 0x4, R71 ;  /* 0x00000004283f7824 */ /* 0x040fe200078e0247 */
[-C--:B------:R-:W-:Y:S02]  /*27e50*/  LEA R178, P0, R97, R41.reuse, 0x1 ;  /* 0x0000002961b27211 */ /* 0x080fe400078008ff */
[----:B------:R-:W-:Y:S01]  /*27e60*/  LEA.HI.X.SX32 R181, R117, R42, 0x1, P1 ;  /* 0x0000002a75b57211 */ /* 0x000fe200008f0eff */
[----:B------:R-:W-:Y:S01]  /*27e70*/  IMAD R73, R40, 0x4, R63 ;  /* 0x0000000428497824 */ /* 0x000fe200078e023f */
[----:B------:R-:W-:-:S02]  /*27e80*/  LEA R186, P1, R101, R41, 0x1 ;  /* 0x0000002965ba7211 */ /* 0x000fc400078208ff */
[-C--:B------:R-:W-:Y:S02]  /*27e90*/  LEA.HI.X.SX32 R179, R97, R42.reuse, 0x1, P0 ;  /* 0x0000002a61b37211 */ /* 0x080fe400000f0eff */
[C---:B------:R-:W-:Y:S02]  /*27ea0*/  LEA R65, R40.reuse, R73, 0x2 ;  /* 0x0000004928417211 */ /* 0x040fe400078e10ff */
[-C--:B------:R-:W-:Y:S02]  /*27eb0*/  LEA R184, P0, R99, R41.reuse, 0x1 ;  /* 0x0000002963b87211 */ /* 0x080fe400078008ff */
[-C--:B------:R-:W-:Y:S01]  /*27ec0*/  LEA.HI.X.SX32 R187, R101, R42.reuse, 0x1, P1 ;  /* 0x0000002a65bb7211 */ /* 0x080fe200008f0eff */
[C---:B------:R-:W-:Y:S01]  /*27ed0*/  IMAD R81, R40.reuse, 0x4, R65 ;  /* 0x0000000428517824 */ /* 0x040fe200078e0241 */
[-C--:B------:R-:W-:Y:S02]  /*27ee0*/  LEA R192, P1, R79, R41.reuse, 0x1 ;  /* 0x000000294fc07211 */ /* 0x080fe400078208ff */
[----:B------:R-:W-:Y:S01]  /*27ef0*/  LEA.HI.X.SX32 R185, R99, R42, 0x1, P0 ;  /* 0x0000002a63b97211 */ /* 0x000fe200000f0eff */
[----:B------:R-:W-:Y:S01]  /*27f00*/  IMAD R83, R40, 0x4, R81 ;  /* 0x0000000428537824 */ /* 0x000fe200078e0251 */
[----:B------:R-:W-:-:S02]  /*27f10*/  LEA R190, P0, R105, R41, 0x1 ;  /* 0x0000002969be7211 */ /* 0x000fc400078008ff */
[-C--:B------:R-:W-:Y:S01]  /*27f20*/  LEA.HI.X.SX32 R193, R79, R42.reuse, 0x1, P1 ;  /* 0x0000002a4fc17211 */ /* 0x080fe200008f0eff */
[C---:B------:R-:W-:Y:S01]  /*27f30*/  IMAD R89, R40.reuse, 0x4, R83 ;  /* 0x0000000428597824 */ /* 0x040fe200078e0253 */
[-C--:B------:R-:W-:Y:S02]  /*27f40*/  LEA.HI.X.SX32 R191, R105, R42.reuse, 0x1, P0 ;  /* 0x0000002a69bf7211 */ /* 0x080fe400000f0eff */
[-C--:B------:R-:W-:Y:S01]  /*27f50*/  LEA R196, P0, R75, R41.reuse, 0x1 ;  /* 0x000000294bc47211 */ /* 0x080fe200078008ff */
[C---:B------:R-:W-:Y:S01]  /*27f60*/  IMAD R91, R40.reuse, 0x4, R89 ;  /* 0x00000004285b7824 */ /* 0x040fe200078e0259 */
[-C--:B------:R-:W-:Y:S02]  /*27f70*/  LEA.HI.X.SX32 R201, R121, R42.reuse, 0x1, P2 ;  /* 0x0000002a79c97211 */ /* 0x080fe400010f0eff */
[----:B------:R-:W-:Y:S01]  /*27f80*/  LEA.HI.X.SX32 R197, R75, R42, 0x1, P0 ;  /* 0x0000002a4bc57211 */ /* 0x000fe200000f0eff */
[----:B------:R-:W-:Y:S01]  /*27f90*/  IMAD R93, R40, 0x4, R91 ;  /* 0x00000004285d7824 */ /* 0x000fe200078e025b */
[----:B------:R-:W-:-:S02]  /*27fa0*/  LEA R202, P0, R85, R41, 0x1 ;  /* 0x0000002955ca7211 */ /* 0x000fc400078008ff */
[-C--:B------:R-:W-:Y:S01]  /*27fb0*/  LEA R206, P2, R57, R41.reuse, 0x1 ;  /* 0x0000002939ce7211 */ /* 0x080fe200078408ff */
[C---:B------:R-:W-:Y:S01]  /*27fc0*/  IMAD R79, R40.reuse, 0x4, R93 ;  /* 0x00000004284f7824 */ /* 0x040fe200078e025d */
[-C--:B------:R-:W-:Y:S02]  /*27fd0*/  LEA.HI.X.SX32 R203, R85, R42.reuse, 0x1, P0 ;  /* 0x0000002a55cb7211 */ /* 0x080fe400000f0eff */
[----:B------:R-:W-:Y:S01]  /*27fe0*/  LEA.HI.X.SX32 R207, R57, R42, 0x1, P2 ;  /* 0x0000002a39cf7211 */ /* 0x000fe200010f0eff */
[C---:B------:R-:W-:Y:S01]  /*27ff0*/  IMAD R95, R40.reuse, 0x4, R79 ;  /* 0x00000004285f7824 */ /* 0x040fe200078e024f */
[-C--:B------:R-:W-:Y:S02]  /*28000*/  LEA R212, P2, R87, R41.reuse, 0x1 ;  /* 0x0000002957d47211 */ /* 0x080fe400078408ff */
[----:B------:R-:W-:Y:S02]  /*28010*/  LEA R198, P1, R67, R41, 0x1 ;  /* 0x0000002943c67211 */ /* 0x000fe400078208ff */
[----:B------:R-:W-:-:S02]  /*28020*/  LEA R75, R40, R95, 0x2 ;  /* 0x0000005f284b7211 */ /* 0x000fc400078e10ff */
[-C--:B------:R-:W-:Y:S02]  /*28030*/  LEA.HI.X.SX32 R213, R87, R42.reuse, 0x1, P2 ;  /* 0x0000002a57d57211 */ /* 0x080fe400010f0eff */
[-C--:B------:R-:W-:Y:S01]  /*28040*/  LEA R218, P2, R43, R41.reuse, 0x1 ;  /* 0x000000292bda7211 */ /* 0x080fe200078408ff */
[C---:B------:R-:W-:Y:S01]  /*28050*/  IMAD R97, R40.reuse, 0x4, R75 ;  /* 0x0000000428617824 */ /* 0x040fe200078e024b */
[-C--:B------:R-:W-:Y:S02]  /*28060*/  LEA.HI.X.SX32 R199, R67, R42.reuse, 0x1, P1 ;  /* 0x0000002a43c77211 */ /* 0x080fe400008f0eff */
[-C--:B------:R-:W-:Y:S01]  /*28070*/  LEA.HI.X.SX32 R219, R43, R42.reuse, 0x1, P2 ;  /* 0x0000002a2bdb7211 */ /* 0x080fe200010f0eff */
[C---:B------:R-:W-:Y:S01]  /*28080*/  IMAD R85, R40.reuse, 0x4, R97 ;  /* 0x0000000428557824 */ /* 0x040fe200078e0261 */
[-C--:B------:R-:W-:Y:S02]  /*28090*/  LEA R204, P1, R123, R41.reuse, 0x1 ;  /* 0x000000297bcc7211 */ /* 0x080fe400078208ff */
[----:B------:R-:W-:Y:S01]  /*280a0*/  LEA R208, P0, R59, R41, 0x1 ;  /* 0x000000293bd07211 */ /* 0x000fe200078008ff */
[----:B------:R-:W-:Y:S01]  /*280b0*/  IMAD R99, R40, 0x4, R85 ;  /* 0x0000000428637824 */ /* 0x000fe200078e0255 */
[----:B------:R-:W-:-:S02]  /*280c0*/  LEA.HI.X.SX32 R205, R123, R42, 0x1, P1 ;  /* 0x0000002a7bcd7211 */ /* 0x000fc400008f0eff */
[-C--:B------:R-:W-:Y:S01]  /*280d0*/  LEA R210, P1, R55, R41.reuse, 0x1 ;  /* 0x0000002937d27211 */ /* 0x080fe200078208ff */
[C---:B------:R-:W-:Y:S01]  /*280e0*/  IMAD R87, R40.reuse, 0x4, R99 ;  /* 0x0000000428577824 */ /* 0x040fe200078e0263 */
[-C--:B------:R-:W-:Y:S02]  /*280f0*/  LEA.HI.X.SX32 R209, R59, R42.reuse, 0x1, P0 ;  /* 0x0000002a3bd17211 */ /* 0x080fe400000f0eff */
[-C--:B------:R-:W-:Y:S01]  /*28100*/  LEA R214, P0, R77, R41.reuse, 0x1 ;  /* 0x000000294dd67211 */ /* 0x080fe200078008ff */
[C---:B------:R-:W-:Y:S01]  /*28110*/  IMAD R101, R40.reuse, 0x4, R87 ;  /* 0x0000000428657824 */ /* 0x040fe200078e0257 */
[-C--:B------:R-:W-:Y:S02]  /*28120*/  LEA.HI.X.SX32 R211, R55, R42.reuse, 0x1, P1 ;  /* 0x0000002a37d37211 */ /* 0x080fe400008f0eff */
[----:B------:R-:W-:Y:S01]  /*28130*/  LEA R216, P1, R47, R41, 0x1 ;  /* 0x000000292fd87211 */ /* 0x000fe200078208ff */
[----:B------:R-:W-:Y:S01]  /*28140*/  IMAD R43, R40, 0x4, R101 ;  /* 0x00000004282b7824 */ /* 0x000fe200078e0265 */
[----:B------:R-:W-:-:S02]  /*28150*/  LEA.HI.X.SX32 R215, R77, R42, 0x1, P0 ;  /* 0x0000002a4dd77211 */ /* 0x000fc400000f0eff */
[-C--:B------:R-:W-:Y:S01]  /*28160*/  LEA R220, P0, R49, R41.reuse, 0x1 ;  /* 0x0000002931dc7211 */ /* 0x080fe200078008ff */
[C---:B------:R-:W-:Y:S01]  /*28170*/  IMAD R103, R40.reuse, 0x4, R43 ;  /* 0x0000000428677824 */ /* 0x040fe200078e022b */
[-C--:B------:R-:W-:Y:S02]  /*28180*/  LEA.HI.X.SX32 R217, R47, R42.reuse, 0x1, P1 ;  /* 0x0000002a2fd97211 */ /* 0x080fe400008f0eff */
[----:B------:R-:W-:Y:S02]  /*28190*/  LEA R46, P1, R51, R41, 0x1 ;  /* 0x00000029332e7211 */ /* 0x000fe400078208ff */
[C---:B------:R-:W-:Y:S02]  /*281a0*/  LEA R105, R40.reuse, R103, 0x2 ;  /* 0x0000006728697211 */ /* 0x040fe400078e10ff */
        /* <DEDUP_REMOVED lines=9> */
[----:B------:R-:W-:Y:S02]  /*28240*/  LEA R56, P0, R73, R41, 0x1 ;  /* 0x0000002949387211 */ /* 0x000fe400078008ff */
[-C--:B------:R-:W-:Y:S01]  /*28250*/  LEA.HI.X.SX32 R49, R53, R42.reuse, 0x1, P2 ;  /* 0x0000002a35317211 */ /* 0x080fe200010f0eff */
[----:B------:R-:W-:Y:S01]  /*28260*/  IMAD R113, R40, 0x4, R111 ;  /* 0x0000000428717824 */ /* 0x000fe200078e026f */
[----:B------:R-:W-:-:S02]  /*28270*/  LEA.HI.X.SX32 R53, R71, R42, 0x1, P1 ;  /* 0x0000002a47357211 */ /* 0x000fc400008f0eff */
[-C--:B------:R-:W-:Y:S01]  /*28280*/  LEA R54, P2, R63, R41.reuse, 0x1 ;  /* 0x000000293f367211 */ /* 0x080fe200078408ff */
        /* <DEDUP_REMOVED lines=8> */
[----:B------:R-:W-:Y:S02]  /*28310*/  LEA R64, P1, R89, R41, 0x1 ;  /* 0x0000002959407211 */ /* 0x000fe400078208ff */
[C---:B------:R-:W-:Y:S02]  /*28320*/  LEA R121, R40.reuse, R119, 0x2 ;  /* 0x0000007728797211 */ /* 0x040fe400078e10ff */
        /* <DEDUP_REMOVED lines=12> */
[-C--:B------:R-:W-:Y:S02]  /*283f0*/  LEA R76, P1, R97, R41.reuse, 0x1 ;  /* 0x00000029614c7211 */ /* 0x080fe400078208ff */
[----:B------:R-:W-:Y:S01]  /*28400*/  LEA.HI.X.SX32 R75, R75, R42, 0x1, P0 ;  /* 0x0000002a4b4b7211 */ /* 0x000fe200000f0eff */
[----:B------:R-:W-:Y:S01]  /*28410*/  IMAD R131, R40, 0x4, R129 ;  /* 0x0000000428837824 */ /* 0x000fe200078e0281 */
[----:B------:R-:W-:-:S02]  /*28420*/  LEA R80, P0, R99, R41, 0x1 ;  /* 0x0000002963507211 */ /* 0x000fc400078008ff */
[-C--:B------:R-:W-:Y:S02]  /*28430*/  LEA.HI.X.SX32 R61, R81, R42.reuse, 0x1, P2 ;  /* 0x0000002a513d7211 */ /* 0x080fe400010f0eff */
[-C--:B------:R-:W-:Y:S02]  /*28440*/  LEA.HI.X.SX32 R77, R97, R42.reuse, 0x1, P1 ;  /* 0x0000002a614d7211 */ /* 0x080fe400008f0eff */
[-C--:B------:R-:W-:Y:S02]  /*28450*/  LEA R82, P1, R87, R41.reuse, 0x1 ;  /* 0x0000002957527211 */ /* 0x080fe400078208ff */
[-C--:B------:R-:W-:Y:S02]  /*28460*/  LEA.HI.X.SX32 R81, R99, R42.reuse, 0x1, P0 ;  /* 0x0000002a63517211 */ /* 0x080fe400000f0eff */
[----:B------:R-:W-:Y:S02]  /*28470*/  LEA R86, P0, R43, R41, 0x1 ;  /* 0x000000292b567211 */ /* 0x000fe400078008ff */
[----:B------:R-:W-:-:S02]  /*28480*/  LEA.HI.X.SX32 R83, R87, R42, 0x1, P1 ;  /* 0x0000002a57537211 */ /* 0x000fc400008f0eff */
[-C--:B------:R-:W-:Y:S01]  /*28490*/  LEA.HI.X.SX32 R87, R43, R42.reuse, 0x1, P0 ;  /* 0x0000002a2b577211 */ /* 0x080fe200000f0eff */
[C---:B------:R-:W-:Y:S01]  /*284a0*/  IMAD R43, R40.reuse, 0x4, R131 ;  /* 0x00000004282b7824 */ /* 0x040fe200078e0283 */
[-C--:B------:R-:W-:Y:S02]  /*284b0*/  LEA R66, P2, R91, R41.reuse, 0x1 ;  /* 0x000000295b427211 */ /* 0x080fe400078408ff */
[-C--:B------:R-:W-:Y:S01]  /*284c0*/  LEA R88, P1, R103, R41.reuse, 0x1 ;  /* 0x0000002967587211 */ /* 0x080fe200078208ff */
[C---:B------:R-:W-:Y:S01]  /*284d0*/  IMAD R133, R40.reuse, 0x4, R43 ;  /* 0x0000000428857824 */ /* 0x040fe200078e022b */
[----:B------:R-:W-:Y:S02]  /*284e0*/  LEA.HI.X.SX32 R67, R91, R42, 0x1, P2 ;  /* 0x0000002a5b437211 */ /* 0x000fe400010f0eff */
        /* <DEDUP_REMOVED lines=12> */
[-C--:B------:R-:W-:Y:S01]  /*285b0*/  LEA.HI.X.SX32 R95, R109, R42.reuse, 0x1, P1 ;  /* 0x0000002a6d5f7211 */ /* 0x080fe200008f0eff */
[C---:B------:R-:W-:Y:S01]  /*285c0*/  IMAD R143, R40.reuse, 0x4, R141 ;  /* 0x00000004288f7824 */ /* 0x040fe200078e028d */
[-C--:B------:R-:W-:Y:S02]  /*285d0*/  LEA R90, P2, R105, R41.reuse, 0x1 ;  /* 0x00000029695a7211 */ /* 0x080fe400078408ff */
[-C--:B------:R-:W-:Y:S01]  /*285e0*/  LEA R100, P1, R115, R41.reuse, 0x1 ;  /* 0x0000002973647211 */ /* 0x080fe200078208ff */
[C---:B------:R-:W-:Y:S01]  /*285f0*/  IMAD R145, R40.reuse, 0x4, R143 ;  /* 0x0000000428917824 */ /* 0x040fe200078e028f */
[-C--:B------:R-:W-:Y:S02]  /*28600*/  LEA.HI.X.SX32 R91, R105, R42.reuse, 0x1, P2 ;  /* 0x0000002a695b7211 */ /* 0x080fe400010f0eff */
[----:B------:R-:W-:Y:S01]  /*28610*/  LEA R92, P0, R107, R41, 0x1 ;  /* 0x000000296b5c7211 */ /* 0x000fe200078008ff */
[----:B------:R-:W-:Y:S01]  /*28620*/  IMAD R147, R40, 0x4, R145 ;  /* 0x0000000428937824 */ /* 0x000fe200078e0291 */
[----:B------:R-:W-:-:S02]  /*28630*/  LEA.HI.X.SX32 R101, R115, R42, 0x1, P1 ;  /* 0x0000002a73657211 */ /* 0x000fc400008f0eff */
[-C--:B------:R-:W-:Y:S01]  /*28640*/  LEA R96, P2, R111, R41.reuse, 0x1 ;  /* 0x000000296f607211 */ /* 0x080fe200078408ff */
[----:B------:R-:W-:Y:S01]  /*28650*/  IMAD R149, R40, 0x4, R147 ;  /* 0x0000000428957824 */ /* 0x000fe200078e0293 */
[-C--:B------:R-:W-:Y:S02]  /*28660*/  LEA R106, P1, R121, R41.reuse, 0x1 ;  /* 0x00000029796a7211 */ /* 0x080fe400078208ff */
[-C--:B------:R-:W-:Y:S02]  /*28670*/  LEA.HI.X.SX32 R93, R107, R42.reuse, 0x1, P0 ;  /* 0x0000002a6b5d7211 */ /* 0x080fe400000f0eff */
[-C--:B------:R-:W-:Y:S02]  /*28680*/  LEA.HI.X.SX32 R97, R111, R42.reuse, 0x1, P2 ;  /* 0x0000002a6f617211 */ /* 0x080fe400010f0eff */
[----:B------:R-:W-:Y:S02]  /*28690*/  LEA R98, P0, R113, R41, 0x1 ;  /* 0x0000002971627211 */ /* 0x000fe400078008ff */
[----:B------:R-:W-:-:S02]  /*286a0*/  LEA.HI.X.SX32 R107, R121, R42, 0x1, P1 ;  /* 0x0000002a796b7211 */ /* 0x000fc400008f0eff */
[-C--:B------:R-:W-:Y:S02]  /*286b0*/  LEA R102, P2, R117, R41.reuse, 0x1 ;  /* 0x0000002975667211 */ /* 0x080fe400078408ff */
        /* <DEDUP_REMOVED lines=9> */
[----:B------:R-:W-:Y:S02]  /*28750*/  LEA.HI.X.SX32 R119, R43, R42, 0x1, P1 ;  /* 0x0000002a2b777211 */ /* 0x000fe400008f0eff */
[----:B------:R-:W-:-:S02]  /*28760*/  LEA R114, P2, R129, R41, 0x1 ;  /* 0x0000002981727211 */ /* 0x000fc400078408ff */
[C---:B------:R-:W-:Y:S02]  /*28770*/  LEA R43, R40.reuse, R149, 0x2 ;  /* 0x00000095282b7211 */ /* 0x040fe400078e10ff */
[-C--:B------:R-:W-:Y:S02]  /*28780*/  LEA.HI.X.SX32 R115, R129, R42.reuse, 0x1, P2 ;  /* 0x0000002a81737211 */ /* 0x080fe400010f0eff */
[-C--:B------:R-:W-:Y:S01]  /*28790*/  LEA R120, P2, R133, R41.reuse, 0x1 ;  /* 0x0000002985787211 */ /* 0x080fe200078408ff */
        /* <DEDUP_REMOVED lines=15> */
[-C--:B------:R-:W-:Y:S02]  /*28890*/  LEA R122, P0, R135, R41.reuse, 0x1 ;  /* 0x00000029877a7211 */ /* 0x080fe400078008ff */
[-C--:B------:R-:W-:Y:S02]  /*288a0*/  LEA R124, P1, R137, R41.reuse, 0x1 ;  /* 0x00000029897c7211 */ /* 0x080fe400078208ff */
[-C--:B------:R-:W-:Y:S01]  /*288b0*/  LEA.HI.X.SX32 R139, R43, R42.reuse, 0x1, P2 ;  /* 0x0000002a2b8b7211 */ /* 0x080fe200010f0eff */
[C---:B------:R-:W-:Y:S01]  /*288c0*/  IMAD R43, R40.reuse, 0x4, R223 ;  /* 0x00000004282b7824 */ /* 0x040fe200078e02df */
[-C--:B------:R-:W-:Y:S02]  /*288d0*/  LEA.HI.X.SX32 R123, R135, R42.reuse, 0x1, P0 ;  /* 0x0000002a877b7211 */ /* 0x080fe400000f0eff */
[----:B------:R-:W-:Y:S01]  /*288e0*/  LEA.HI.X.SX32 R125, R137, R42, 0x1, P1 ;  /* 0x0000002a897d7211 */ /* 0x000fe200008f0eff */
[----:B------:R-:W-:Y:S01]  /*288f0*/  IMAD R237, R40, 0x4, R43 ;  /* 0x0000000428ed7824 */ /* 0x000fe200078e022b */
[----:B------:R-:W-:-:S02]  /*28900*/  LEA R128, P0, R141, R41, 0x1 ;  /* 0x000000298d807211 */ /* 0x000fc400078008ff */
[-C--:B------:R-:W-:Y:S02]  /*28910*/  LEA R130, P1, R143, R41.reuse, 0x1 ;  /* 0x000000298f827211 */ /* 0x080fe400078208ff */
[-C--:B------:R-:W-:Y:S02]  /*28920*/  LEA R144, P2, R155, R41.reuse, 0x1 ;  /* 0x000000299b907211 */ /* 0x080fe400078408ff */
[-C--:B------:R-:W-:Y:S02]  /*28930*/  LEA.HI.X.SX32 R129, R141, R42.reuse, 0x1, P0 ;  /* 0x0000002a8d817211 */ /* 0x080fe400000f0eff */
[----:B------:R-:W-:Y:S02]  /*28940*/  LEA.HI.X.SX32 R131, R143, R42, 0x1, P1 ;  /* 0x0000002a8f837211 */ /* 0x000fe400008f0eff */
[-C--:B------:R-:W-:Y:S02]  /*28950*/  LEA R134, P0, R147, R41.reuse, 0x1 ;  /* 0x0000002993867211 */ /* 0x080fe400078008ff */
[----:B------:R-:W-:-:S02]  /*28960*/  LEA R136, P1, R149, R41, 0x1 ;  /* 0x0000002995887211 */ /* 0x000fc400078208ff */
[-C--:B------:R-:W-:Y:S02]  /*28970*/  LEA.HI.X.SX32 R145, R155, R42.reuse, 0x1, P2 ;  /* 0x0000002a9b917211 */ /* 0x080fe400010f0eff */
[C---:B------:R-:W-:Y:S02]  /*28980*/  LEA R155, R40.reuse, R237, 0x2 ;  /* 0x000000ed289b7211 */ /* 0x040fe400078e10ff */
[-C--:B------:R-:W-:Y:S02]  /*28990*/  LEA.HI.X.SX32 R135, R147, R42.reuse, 0x1, P0 ;  /* 0x0000002a93877211 */ /* 0x080fe400000f0eff */
[-C--:B------:R-:W-:Y:S01]  /*289a0*/  LEA.HI.X.SX32 R137, R149, R42.reuse, 0x1, P1 ;  /* 0x0000002a95897211 */ /* 0x080fe200008f0eff */
[C---:B------:R-:W-:Y:S01]  /*289b0*/  IMAD R239, R40.reuse, 0x4, R155 ;  /* 0x0000000428ef7824 */ /* 0x040fe200078e029b */
[-C--:B------:R-:W-:Y:S02]  /*289c0*/  LEA R140, P0, R151, R41.reuse, 0x1 ;  /* 0x00000029978c7211 */ /* 0x080fe400078008ff */
[----:B------:R-:W-:Y:S01]  /*289d0*/  LEA R142, P1, R153, R41, 0x1 ;  /* 0x00000029998e7211 */ /* 0x000fe200078208ff */
[----:B------:R-:W-:Y:S01]  /*289e0*/  IMAD R40, R40, 0x4, R239 ;  /* 0x0000000428287824 */ /* 0x000fe200078e02ef */
[----:B------:R-:W-:-:S02]  /*289f0*/  LEA.HI.X.SX32 R141, R151, R42, 0x1, P0 ;  /* 0x0000002a978d7211 */ /* 0x000fc400000f0eff */
[-C--:B------:R-:W-:Y:S02]  /*28a00*/  LEA.HI.X.SX32 R143, R153, R42.reuse, 0x1, P1 ;  /* 0x0000002a998f7211 */ /* 0x080fe400008f0eff */
[-C--:B------:R-:W-:Y:S02]  /*28a10*/  LEA R146, P0, R157, R41.reuse, 0x1 ;  /* 0x000000299d927211 */ /* 0x080fe400078008ff */
[-C--:B------:R-:W-:Y:S02]  /*28a20*/  LEA R148, P1, R223, R41.reuse, 0x1 ;  /* 0x00000029df947211 */ /* 0x080fe400078208ff */
[----:B------:R-:W-:Y:S02]  /*28a30*/  LEA R150, P2, R43, R41, 0x1 ;  /* 0x000000292b967211 */ /* 0x000fe400078408ff */
[-C--:B------:R-:W-:Y:S02]  /*28a40*/  LEA.HI.X.SX32 R147, R157, R42.reuse, 0x1, P0 ;  /* 0x0000002a9d937211 */ /* 0x080fe400000f0eff */
[----:B------:R-:W-:-:S02]  /*28a50*/  LEA.HI.X.SX32 R149, R223, R42, 0x1, P1 ;  /* 0x0000002adf957211 */ /* 0x000fc400008f0eff */
[-C--:B------:R-:W-:Y:S02]  /*28a60*/  LEA.HI.X.SX32 R151, R43, R42.reuse, 0x1, P2 ;  /* 0x0000002a2b977211 */ /* 0x080fe400010f0eff */
[-C--:B------:R-:W-:Y:S02]  /*28a70*/  LEA R152, P0, R237, R41.reuse, 0x1 ;  /* 0x00000029ed987211 */ /* 0x080fe400078008ff */
[-C--:B------:R-:W-:Y:S02]  /*28a80*/  LEA R154, P1, R155, R41.reuse, 0x1 ;  /* 0x000000299b9a7211 */ /* 0x080fe400078208ff */
[-C--:B------:R-:W-:Y:S02]  /*28a90*/  LEA R156, P2, R239, R41.reuse, 0x1 ;  /* 0x00000029ef9c7211 */ /* 0x080fe400078408ff */
[----:B------:R-:W-:Y:S02]  /*28aa0*/  LEA R222, P3, R40, R41, 0x1 ;  /* 0x0000002928de7211 */ /* 0x000fe400078608ff */
[----:B------:R-:W-:-:S02]  /*28ab0*/  LEA.HI.X.SX32 R153, R237, R42, 0x1, P0 ;  /* 0x0000002aed997211 */ /* 0x000fc400000f0eff */
[-C--:B------:R-:W-:Y:S02]  /*28ac0*/  LEA.HI.X.SX32 R155, R155, R42.reuse, 0x1, P1 ;  /* 0x0000002a9b9b7211 */ /* 0x080fe400008f0eff */
[-C--:B------:R-:W-:Y:S02]  /*28ad0*/  LEA.HI.X.SX32 R157, R239, R42.reuse, 0x1, P2 ;  /* 0x0000002aef9d7211 */ /* 0x080fe400010f0eff */
[----:B------:R-:W-:Y:S02]  /*28ae0*/  LEA.HI.X.SX32 R223, R40, R42, 0x1, P3 ;  /* 0x0000002a28df7211 */ /* 0x000fe400018f0eff */
[----:B------:R-:W1:Y:S01]  /*28af0*/  LDS.128 R40, [R44+0x1000] ;  /* 0x001000002c287984 */ /* 0x000e620000000c00 */
[----:B------:R-:W-:Y:S02]  /*28b00*/  PRMT R36, R37, 0x7632, R36 ;  /* 0x0000763225247816 */ /* 0x000fe40000000024 */
[----:B0-----:R-:W-:Y:S02]  /*28b10*/  PRMT R225, R38, 0x7632, R225 ;  /* 0x0000763226e17816 */ /* 0x001fe400000000e1 */
[----:B---3--:R-:W-:Y:S01]  /*28b20*/  PRMT R227, R39, 0x7632, R227 ;  /* 0x0000763227e37816 */ /* 0x008fe200000000e3 */
[----:B------:R0:W-:Y:S01]  /*28b30*/  STG.E.U16 desc[UR10][R228.64], R36 ;  /* 0x00000024e4007986 */ /* 0x0001e2000c10150a */
[----:B------:R-:W-:-:S02]  /*28b40*/  PRMT R37, R33, 0x7632, R37 ;  /* 0x0000763221257816 */ /* 0x000fc40000000025 */
[----:B------:R-:W-:Y:S01]  /*28b50*/  ISETP.GE.U32.AND P0, PT, R3, 0x40, PT ;  /* 0x000000400300780c */ /* 0x000fe20003f06070 */
[----:B------:R2:W-:Y:S04]  /*28b60*/  STG.E.U16 desc[UR10][R230.64], R38 ;  /* 0x00000026e6007986 */ /* 0x0005e8000c10150a */
[----:B------:R-:W-:Y:S01]  /*28b70*/  STG.E.U16 desc[UR10][R232.64], R225 ;  /* 0x000000e1e8007986 */ /* 0x000fe2000c10150a */
[----:B0-----:R-:W-:-:S03]  /*28b80*/  PRMT R229, R32, 0x7632, R229 ;  /* 0x0000763220e57816 */ /* 0x001fc600000000e5 */
[----:B------:R0:W-:Y:S01]  /*28b90*/  STG.E.U16 desc[UR10][R234.64], R39 ;  /* 0x00000027ea007986 */ /* 0x0001e2000c10150a */
[----:B------:R-:W-:Y:S02]  /*28ba0*/  PRMT R36, R34, 0x7632, R36 ;  /* 0x0000763222247816 */ /* 0x000fe40000000024 */
[----:B--2---:R-:W-:Y:S01]  /*28bb0*/  PRMT R38, R35, 0x7632, R38 ;  /* 0x0000763223267816 */ /* 0x004fe20000000026 */
[----:B------:R-:W-:Y:S04]  /*28bc0*/  STG.E.U16 desc[UR10][R158.64], R227 ;  /* 0x000000e39e007986 */ /* 0x000fe8000c10150a */
[----:B------:R2:W-:Y:S04]  /*28bd0*/  STG.E.U16 desc[UR10][R160.64], R32 ;  /* 0x00000020a0007986 */ /* 0x0005e8000c10150a */
[----:B------:R-:W-:Y:S01]  /*28be0*/  STG.E.U16 desc[UR10][R162.64], R229 ;  /* 0x000000e5a2007986 */ /* 0x000fe2000c10150a */
[----:B0-----:R-:W-:-:S03]  /*28bf0*/  PRMT R39, R28, 0x7632, R39 ;  /* 0x000076321c277816 */ /* 0x001fc60000000027 */
[----:B------:R0:W-:Y:S04]  /*28c00*/  STG.E.U16 desc[UR10][R164.64], R33 ;  /* 0x00000021a4007986 */ /* 0x0001e8000c10150a */
[----:B------:R3:W-:Y:S01]  /*28c10*/  STG.E.U16 desc[UR10][R166.64], R37 ;  /* 0x00000025a6007986 */ /* 0x0007e2000c10150a */
[----:B--2---:R-:W-:-:S03]  /*28c20*/  PRMT R32, R29, 0x7632, R32 ;  /* 0x000076321d207816 */ /* 0x004fc60000000020 */
[----:B------:R2:W-:Y:S04]  /*28c30*/  STG.E.U16 desc[UR10][R168.64], R34 ;  /* 0x00000022a8007986 */ /* 0x0005e8000c10150a */
[----:B------:R4:W-:Y:S01]  /*28c40*/  STG.E.U16 desc[UR10][R170.64], R36 ;  /* 0x00000024aa007986 */ /* 0x0009e2000c10150a */
[----:B0-----:R-:W-:-:S03]  /*28c50*/  PRMT R33, R30, 0x7632, R33 ;  /* 0x000076321e217816 */ /* 0x001fc60000000021 */
[----:B------:R1:W-:Y:S01]  /*28c60*/  STG.E.U16 desc[UR10][R172.64], R35 ;  /* 0x00000023ac007986 */ /* 0x0003e2000c10150a */
[----:B---3--:R-:W-:-:S03]  /*28c70*/  PRMT R37, R18, 0x7632, R37 ;  /* 0x0000763212257816 */ /* 0x008fc60000000025 */
[----:B------:R-:W-:Y:S01]  /*28c80*/  STG.E.U16 desc[UR10][R174.64], R38 ;  /* 0x00000026ae007986 */ /* 0x000fe2000c10150a */
[----:B--2---:R-:W-:-:S03]  /*28c90*/  PRMT R34, R31, 0x7632, R34 ;  /* 0x000076321f227816 */ /* 0x004fc60000000022 */
[----:B------:R0:W-:Y:S01]  /*28ca0*/  STG.E.U16 desc[UR10][R176.64], R28 ;  /* 0x0000001cb0007986 */ /* 0x0001e2000c10150a */
[----:B----4-:R-:W-:-:S03]  /*28cb0*/  PRMT R36, R20, 0x7632, R36 ;  /* 0x0000763214247816 */ /* 0x010fc60000000024 */
[----:B------:R2:W-:Y:S01]  /*28cc0*/  STG.E.U16 desc[UR10][R178.64], R39 ;  /* 0x00000027b2007986 */ /* 0x0005e2000c10150a */
[----:B-1----:R-:W-:-:S03]  /*28cd0*/  PRMT R35, R40, 0x7632, R35 ;  /* 0x0000763228237816 */ /* 0x002fc60000000023 */
[----:B------:R1:W-:Y:S04]  /*28ce0*/  STG.E.U16 desc[UR10][R180.64], R29 ;  /* 0x0000001db4007986 */ /* 0x0003e8000c10150a */
[----:B------:R3:W-:Y:S01]  /*28cf0*/  STG.E.U16 desc[UR10][R182.64], R32 ;  /* 0x00000020b6007986 */ /* 0x0007e2000c10150a */
[----:B0-----:R-:W-:-:S03]  /*28d00*/  PRMT R28, R41, 0x7632, R28 ;  /* 0x00007632291c7816 */ /* 0x001fc6000000001c */
[----:B------:R0:W-:Y:S01]  /*28d10*/  STG.E.U16 desc[UR10][R184.64], R30 ;  /* 0x0000001eb8007986 */ /* 0x0001e2000c10150a */
[----:B--2---:R-:W-:-:S03]  /*28d20*/  PRMT R39, R19, 0x7632, R39 ;  /* 0x0000763213277816 */ /* 0x004fc60000000027 */
[----:B------:R2:W-:Y:S01]  /*28d30*/  STG.E.U16 desc[UR10][R186.64], R33 ;  /* 0x00000021ba007986 */ /* 0x0005e2000c10150a */
[----:B-1----:R-:W-:-:S03]  /*28d40*/  PRMT R29, R42, 0x7632, R29 ;  /* 0x000076322a1d7816 */ /* 0x002fc6000000001d */
[----:B------:R-:W-:Y:S01]  /*28d50*/  STG.E.U16 desc[UR10][R188.64], R31 ;  /* 0x0000001fbc007986 */ /* 0x000fe2000c10150a */
[----:B---3--:R-:W-:-:S03]  /*28d60*/  PRMT R32, R24, 0x7632, R32 ;  /* 0x0000763218207816 */ /* 0x008fc60000000020 */
[----:B------:R1:W-:Y:S01]  /*28d70*/  STG.E.U16 desc[UR10][R190.64], R34 ;  /* 0x00000022be007986 */ /* 0x0003e2000c10150a */
[----:B0-----:R-:W-:-:S03]  /*28d80*/  PRMT R30, R43, 0x7632, R30 ;  /* 0x000076322b1e7816 */ /* 0x001fc6000000001e */
[----:B------:R-:W-:Y:S01]  /*28d90*/  STG.E.U16 desc[UR10][R192.64], R40 ;  /* 0x00000028c0007986 */ /* 0x000fe2000c10150a */
[----:B--2---:R-:W-:-:S03]  /*28da0*/  PRMT R33, R25, 0x7632, R33 ;  /* 0x0000763219217816 */ /* 0x004fc60000000021 */
[----:B------:R0:W-:Y:S04]  /*28db0*/  STG.E.U16 desc[UR10][R194.64], R35 ;  /* 0x00000023c2007986 */ /* 0x0001e8000c10150a */
[----:B------:R-:W-:Y:S01]  /*28dc0*/  STG.E.U16 desc[UR10][R196.64], R41 ;  /* 0x00000029c4007986 */ /* 0x000fe2000c10150a */
[----:B-1----:R-:W-:-:S03]  /*28dd0*/  PRMT R34, R26, 0x7632, R34 ;  /* 0x000076321a227816 */ /* 0x002fc60000000022 */
[----:B------:R-:W-:Y:S04]  /*28de0*/  STG.E.U16 desc[UR10][R198.64], R28 ;  /* 0x0000001cc6007986 */ /* 0x000fe8000c10150a */
[----:B------:R-:W-:Y:S01]  /*28df0*/  STG.E.U16 desc[UR10][R200.64], R42 ;  /* 0x0000002ac8007986 */ /* 0x000fe2000c10150a */
[----:B0-----:R-:W-:-:S03]  /*28e00*/  PRMT R35, R27, 0x7632, R35 ;  /* 0x000076321b237816 */ /* 0x001fc60000000023 */
[----:B------:R-:W-:Y:S04]  /*28e10*/  STG.E.U16 desc[UR10][R202.64], R29 ;  /* 0x0000001dca007986 */ /* 0x000fe8000c10150a */
[----:B------:R-:W-:Y:S04]  /*28e20*/  STG.E.U16 desc[UR10][R204.64], R43 ;  /* 0x0000002bcc007986 */ /* 0x000fe8000c10150a */
[----:B------:R-:W-:Y:S04]  /*28e30*/  STG.E.U16 desc[UR10][R206.64], R30 ;  /* 0x0000001ece007986 */ /* 0x000fe8000c10150a */
[----:B------:R-:W0:Y:S04]  /*28e40*/  LDS.128 R28, [R44+0x2000] ;  /* 0x002000002c1c7984 */ /* 0x000e280000000c00 */
[----:B------:R1:W-:Y:S04]  /*28e50*/  STG.E.U16 desc[UR10][R208.64], R24 ;  /* 0x00000018d0007986 */ /* 0x0003e8000c10150a */
[----:B------:R-:W-:Y:S04]  /*28e60*/  STG.E.U16 desc[UR10][R210.64], R32 ;  /* 0x00000020d2007986 */ /* 0x000fe8000c10150a */
[----:B------:R2:W-:Y:S04]  /*28e70*/  STG.E.U16 desc[UR10][R212.64], R25 ;  /* 0x00000019d4007986 */ /* 0x0005e8000c10150a */
[----:B------:R3:W-:Y:S01]  /*28e80*/  STG.E.U16 desc[UR10][R214.64], R33 ;  /* 0x00000021d6007986 */ /* 0x0007e2000c10150a */
[----:B-1----:R-:W-:-:S03]  /*28e90*/  PRMT R24, R21, 0x7632, R24 ;  /* 0x0000763215187816 */ /* 0x002fc60000000018 */
[----:B------:R1:W-:Y:S04]  /*28ea0*/  STG.E.U16 desc[UR10][R216.64], R26 ;  /* 0x0000001ad8007986 */ /* 0x0003e8000c10150a */
[----:B------:R-:W-:Y:S01]  /*28eb0*/  STG.E.U16 desc[UR10][R218.64], R34 ;  /* 0x00000022da007986 */ /* 0x000fe2000c10150a */
[----:B--2---:R-:W-:-:S03]  /*28ec0*/  PRMT R25, R22, 0x7632, R25 ;  /* 0x0000763216197816 */ /* 0x004fc60000000019 */
[----:B------:R-:W-:Y:S01]  /*28ed0*/  STG.E.U16 desc[UR10][R220.64], R27 ;  /* 0x0000001bdc007986 */ /* 0x000fe2000c10150a */
[----:B---3--:R-:W-:-:S03]  /*28ee0*/  PRMT R33, R16, 0x7632, R33 ;  /* 0x0000763210217816 */ /* 0x008fc60000000021 */
[----:B------:R2:W-:Y:S01]  /*28ef0*/  STG.E.U16 desc[UR10][R46.64], R35 ;  /* 0x000000232e007986 */ /* 0x0005e2000c10150a */
[----:B-1----:R-:W-:-:S03]  /*28f00*/  PRMT R26, R23, 0x7632, R26 ;  /* 0x00007632171a7816 */ /* 0x002fc6000000001a */
[----:B------:R1:W-:Y:S04]  /*28f10*/  STG.E.U16 desc[UR10][R48.64], R20 ;  /* 0x0000001430007986 */ /* 0x0003e8000c10150a */
[----:B------:R3:W-:Y:S01]  /*28f20*/  STG.E.U16 desc[UR10][R50.64], R36 ;  /* 0x0000002432007986 */ /* 0x0007e2000c10150a */
[----:B0-----:R-:W-:Y:S02]  /*28f30*/  PRMT R41, R28, 0x7632, R41 ;  /* 0x000076321c297816 */ /* 0x001fe40000000029 */
[----:B------:R-:W-:Y:S01]  /*28f40*/  PRMT R43, R29, 0x7632, R43 ;  /* 0x000076321d2b7816 */ /* 0x000fe2000000002b */
[----:B------:R0:W-:Y:S01]  /*28f50*/  STG.E.U16 desc[UR10][R52.64], R21 ;  /* 0x0000001534007986 */ /* 0x0001e2000c10150a */
[----:B--2---:R-:W-:Y:S02]  /*28f60*/  PRMT R35, R17, 0x7632, R35 ;  /* 0x0000763211237816 */ /* 0x004fe40000000023 */
[----:B------:R-:W-:Y:S01]  /*28f70*/  PRMT R47, R31, 0x7632, R47 ;  /* 0x000076321f2f7816 */ /* 0x000fe2000000002f */
[----:B------:R2:W-:Y:S01]  /*28f80*/  STG.E.U16 desc[UR10][R54.64], R24 ;  /* 0x0000001836007986 */ /* 0x0005e2000c10150a */
[----:B-1----:R-:W-:-:S03]  /*28f90*/  PRMT R49, R12, 0x7632, R49 ;  /* 0x000076320c317816 */ /* 0x002fc60000000031 */
[----:B------:R1:W-:Y:S01]  /*28fa0*/  STG.E.U16 desc[UR10][R56.64], R22 ;  /* 0x0000001638007986 */ /* 0x0003e2000c10150a */
[----:B---3--:R-:W-:-:S03]  /*28fb0*/  PRMT R51, R13, 0x7632, R51 ;  /* 0x000076320d337816 */ /* 0x008fc60000000033 */
[----:B------:R3:W-:Y:S01]  /*28fc0*/  STG.E.U16 desc[UR10][R58.64], R25 ;  /* 0x000000193a007986 */ /* 0x0007e2000c10150a */
[----:B0-----:R-:W-:-:S03]  /*28fd0*/  PRMT R53, R14, 0x7632, R53 ;  /* 0x000076320e357816 */ /* 0x001fc60000000035 */
[----:B------:R0:W-:Y:S01]  /*28fe0*/  STG.E.U16 desc[UR10][R60.64], R23 ;  /* 0x000000173c007986 */ /* 0x0001e2000c10150a */
[----:B--2---:R-:W-:-:S03]  /*28ff0*/  PRMT R55, R15, 0x7632, R55 ;  /* 0x000076320f377816 */ /* 0x004fc60000000037 */
        /* <DEDUP_REMOVED lines=9> */
[----:B-1----:R-:W-:Y:S02]  /*29090*/  PRMT R16, R30, 0x7632, R16 ;  /* 0x000076321e107816 */ /* 0x002fe40000000010 */
[----:B------:R-:W-:Y:S01]  /*290a0*/  PRMT R65, R4, 0x7632, R65 ;  /* 0x0000763204417816 */ /* 0x000fe20000000041 */
[----:B------:R-:W-:Y:S01]  /*290b0*/  STG.E.U16 desc[UR10][R72.64], R18 ;  /* 0x0000001248007986 */ /* 0x000fe2000c10150a */
[----:B---3--:R-:W-:-:S03]  /*290c0*/  PRMT R67, R5, 0x7632, R67 ;  /* 0x0000763205437816 */ /* 0x008fc60000000043 */
[----:B------:R-:W-:Y:S01]  /*290d0*/  STG.E.U16 desc[UR10][R74.64], R37 ;  /* 0x000000254a007986 */ /* 0x000fe2000c10150a */
[----:B0-----:R-:W-:-:S03]  /*290e0*/  PRMT R69, R6, 0x7632, R69 ;  /* 0x0000763206457816 */ /* 0x001fc60000000045 */
[----:B------:R-:W-:Y:S01]  /*290f0*/  STG.E.U16 desc[UR10][R76.64], R19 ;  /* 0x000000134c007986 */ /* 0x000fe2000c10150a */
[----:B--2---:R-:W-:-:S03]  /*29100*/  PRMT R71, R7, 0x7632, R71 ;  /* 0x0000763207477816 */ /* 0x004fc60000000047 */
[----:B------:R-:W-:Y:S04]  /*29110*/  STG.E.U16 desc[UR10][R78.64], R39 ;  /* 0x000000274e007986 */ /* 0x000fe8000c10150a */
[----:B------:R-:W-:Y:S04]  /*29120*/  STG.E.U16 desc[UR10][R80.64], R28 ;  /* 0x0000001c50007986 */ /* 0x000fe8000c10150a */
[----:B------:R-:W-:Y:S04]  /*29130*/  STG.E.U16 desc[UR10][R82.64], R41 ;  /* 0x0000002952007986 */ /* 0x000fe8000c10150a */
[----:B------:R-:W-:Y:S04]  /*29140*/  STG.E.U16 desc[UR10][R84.64], R29 ;  /* 0x0000001d54007986 */ /* 0x000fe8000c10150a */
[----:B------:R-:W-:Y:S04]  /*29150*/  STG.E.U16 desc[UR10][R86.64], R43 ;  /* 0x0000002b56007986 */ /* 0x000fe8000c10150a */
[----:B------:R-:W-:Y:S04]  /*29160*/  STG.E.U16 desc[UR10][R88.64], R30 ;  /* 0x0000001e58007986 */ /* 0x000fe8000c10150a */
[----:B------:R-:W-:Y:S04]  /*29170*/  STG.E.U16 desc[UR10][R90.64], R16 ;  /* 0x000000105a007986 */ /* 0x000fe8000c10150a */
[----:B------:R-:W0:Y:S04]  /*29180*/  LDS.128 R16, [R44+0x3000] ;  /* 0x003000002c107984 */ /* 0x000e280000000c00 */
[----:B------:R-:W-:Y:S04]  /*29190*/  STG.E.U16 desc[UR10][R92.64], R31 ;  /* 0x0000001f5c007986 */ /* 0x000fe8000c10150a */
        /* <DEDUP_REMOVED lines=8> */
[----:B------:R1:W-:Y:S01]  /*29220*/  STG.E.U16 desc[UR10][R110.64], R55 ;  /* 0x000000376e007986 */ /* 0x0003e2000c10150a */
[----:B0-----:R-:W-:-:S02]  /*29230*/  PRMT R73, R16, 0x7632, R73 ;  /* 0x0000763210497816 */ /* 0x001fc40000000049 */
[----:B------:R-:W-:Y:S01]  /*29240*/  PRMT R75, R17, 0x7632, R75 ;  /* 0x00007632114b7816 */ /* 0x000fe2000000004b */
[----:B------:R-:W-:Y:S01]  /*29250*/  STG.E.U16 desc[UR10][R112.64], R8 ;  /* 0x0000000870007986 */ /* 0x000fe2000c10150a */
[----:B------:R-:W-:-:S03]  /*29260*/  PRMT R77, R18, 0x7632, R77 ;  /* 0x00007632124d7816 */ /* 0x000fc6000000004d */
[----:B------:R-:W-:Y:S04]  /*29270*/  STG.E.U16 desc[UR10][R114.64], R57 ;  /* 0x0000003972007986 */ /* 0x000fe8000c10150a */
[----:B------:R0:W-:Y:S01]  /*29280*/  STG.E.U16 desc[UR10][R116.64], R9 ;  /* 0x0000000974007986 */ /* 0x0001e2000c10150a */
[----:B-1----:R-:W-:-:S03]  /*29290*/  PRMT R111, R19, 0x7632, R111 ;  /* 0x00007632136f7816 */ /* 0x002fc6000000006f */
[----:B------:R-:W-:Y:S04]  /*292a0*/  STG.E.U16 desc[UR10][R118.64], R59 ;  /* 0x0000003b76007986 */ /* 0x000fe8000c10150a */
[----:B------:R-:W-:Y:S04]  /*292b0*/  STG.E.U16 desc[UR10][R120.64], R10 ;  /* 0x0000000a78007986 */ /* 0x000fe8000c10150a */
[----:B------:R-:W-:Y:S01]  /*292c0*/  STG.E.U16 desc[UR10][R122.64], R61 ;  /* 0x0000003d7a007986 */ /* 0x000fe2000c10150a */
[----:B0-----:R-:W0:Y:S03]  /*292d0*/  LDC.64 R8, c[0x0][0x3a0] ;  /* 0x0000e800ff087b82 */ /* 0x001e260000000a00 */
[----:B------:R-:W-:Y:S04]  /*292e0*/  STG.E.U16 desc[UR10][R124.64], R11 ;  /* 0x0000000b7c007986 */ /* 0x000fe8000c10150a */
[----:B------:R-:W-:Y:S04]  /*292f0*/  STG.E.U16 desc[UR10][R126.64], R63 ;  /* 0x0000003f7e007986 */ /* 0x000fe8000c10150a */
[----:B------:R-:W-:Y:S04]  /*29300*/  STG.E.U16 desc[UR10][R128.64], R4 ;  /* 0x0000000480007986 */ /* 0x000fe8000c10150a */
[----:B------:R-:W-:Y:S04]  /*29310*/  STG.E.U16 desc[UR10][R130.64], R65 ;  /* 0x0000004182007986 */ /* 0x000fe8000c10150a */
[----:B------:R1:W-:Y:S04]  /*29320*/  STG.E.U16 desc[UR10][R132.64], R5 ;  /* 0x0000000584007986 */ /* 0x0003e8000c10150a */
[----:B------:R-:W-:Y:S04]  /*29330*/  STG.E.U16 desc[UR10][R134.64], R67 ;  /* 0x0000004386007986 */ /* 0x000fe8000c10150a */
[----:B------:R2:W-:Y:S04]  /*29340*/  STG.E.U16 desc[UR10][R136.64], R6 ;  /* 0x0000000688007986 */ /* 0x0005e8000c10150a */
[----:B------:R-:W-:Y:S01]  /*29350*/  STG.E.U16 desc[UR10][R138.64], R69 ;  /* 0x000000458a007986 */ /* 0x000fe2000c10150a */
[----:B-1----:R-:W-:-:S03]  /*29360*/  IMAD.SHL.U32 R5, R240, 0x4, RZ ;  /* 0x00000004f0057824 */ /* 0x002fc600078e00ff */
[----:B------:R1:W-:Y:S04]  /*29370*/  STG.E.U16 desc[UR10][R140.64], R7 ;  /* 0x000000078c007986 */ /* 0x0003e8000c10150a */
[----:B------:R-:W-:Y:S01]  /*29380*/  STG.E.U16 desc[UR10][R142.64], R71 ;  /* 0x000000478e007986 */ /* 0x000fe2000c10150a */
[----:B--2---:R-:W-:-:S03]  /*29390*/  IMAD.HI R6, R240, 0x4, RZ ;  /* 0x00000004f0067827 */ /* 0x004fc600078e02ff */
[----:B------:R-:W-:Y:S04]  /*293a0*/  STG.E.U16 desc[UR10][R144.64], R16 ;  /* 0x0000001090007986 */ /* 0x000fe8000c10150a */
[----:B------:R-:W-:Y:S01]  /*293b0*/  STG.E.U16 desc[UR10][R146.64], R73 ;  /* 0x0000004992007986 */ /* 0x000fe2000c10150a */
[----:B-1----:R-:W-:Y:S02]  /*293c0*/  LOP3.LUT R7, R2, 0xf0, RZ, 0xc0, !PT ;  /* 0x000000f002077812 */ /* 0x002fe400078ec0ff */
[----:B------:R-:W1:Y:S01]  /*293d0*/  LDC R2, c[0x0][0x3ec] ;  /* 0x0000fb00ff027b82 */ /* 0x000e620000000800 */
[----:B------:R-:W-:Y:S04]  /*293e0*/  STG.E.U16 desc[UR10][R148.64], R17 ;  /* 0x0000001194007986 */ /* 0x000fe8000c10150a */
[----:B------:R-:W-:Y:S04]  /*293f0*/  STG.E.U16 desc[UR10][R150.64], R75 ;  /* 0x0000004b96007986 */ /* 0x000fe8000c10150a */
[----:B------:R-:W-:Y:S04]  /*29400*/  STG.E.U16 desc[UR10][R152.64], R18 ;  /* 0x0000001298007986 */ /* 0x000fe8000c10150a */
[----:B------:R-:W-:Y:S04]  /*29410*/  STG.E.U16 desc[UR10][R154.64], R77 ;  /* 0x0000004d9a007986 */ /* 0x000fe8000c10150a */
[----:B------:R-:W-:Y:S04]  /*29420*/  STG.E.U16 desc[UR10][R156.64], R19 ;  /* 0x000000139c007986 */ /* 0x000fe8000c10150a */
[----:B------:R-:W-:Y:S01]  /*29430*/  STG.E.U16 desc[UR10][R222.64], R111 ;  /* 0x0000006fde007986 */ /* 0x000fe2000c10150a */
[----:B-1----:R-:W-:Y:S01]  /*29440*/  IMAD R2, R241, R2, RZ ;  /* 0x00000002f1027224 */ /* 0x002fe200078e02ff */
[----:B------:R-:W-:Y:S03]  /*29450*/  BAR.SYNC.DEFER_BLOCKING 0x0 ;  /* 0x0000000000007b1d */ /* 0x000fe60000010000 */
[----:B------:R-:W-:-:S02]  /*29460*/  IMAD.SHL.U32 R3, R2, 0x4, RZ ;  /* 0x0000000402037824 */ /* 0x000fc400078e00ff */
[----:B------:R-:W-:-:S03]  /*29470*/  IMAD.HI R4, R2, 0x4, RZ ;  /* 0x0000000402047827 */ /* 0x000fc600078e02ff */
[----:B0-----:R-:W-:-:S04]  /*29480*/  IADD3 R2, P1, P2, R5, R8, R3 ;  /* 0x0000000805027210 */ /* 0x001fc80007a3e003 */
[----:B------:R-:W-:Y:S01]  /*29490*/  IADD3.X R3, PT, PT, R6, R9, R4, P1, P2 ;  /* 0x0000000906037210 */ /* 0x000fe20000fe4404 */
[----:B------:R-:W-:Y:S01]  /*294a0*/  STSM.16.M88 [R0], R45 ;  /* 0x0000002d00007844 */ /* 0x000fe20000000000 */
[----:B------:R-:W-:Y:S06]  /*294b0*/  BAR.SYNC.DEFER_BLOCKING 0x0 ;  /* 0x0000000000007b1d */ /* 0x000fec0000010000 */
[----:B------:R-:W0:Y:S04]  /*294c0*/  LDSM.16.M88 R7, [R7+UR9] ;  /* 0x000000090707783b */ /* 0x000e280008000000 */
[----:B0-----:R0:W-:Y:S01]  /*294d0*/  @!P0 STG.E desc[UR10][R2.64], R7 ;  /* 0x0000000702008986 */ /* 0x0011e2000c10190a */
[----:B------:R-:W-:Y:S06]  /*294e0*/  BAR.SYNC.DEFER_BLOCKING 0x0 ;  /* 0x0000000000007b1d */ /* 0x000fec0000010000 */
[----:B------:R-:W-:Y:S05]  /*294f0*/  @P4 BRA `(.L_x_20) ;  /* 0x0000000000a04947 */ /* 0x000fea0003800000 */
[----:B0-----:R-:W0:Y:S01]  /*29500*/  S2R R3, SR_CgaCtaId ;  /* 0x0000000000037919 */ /* 0x001e220000008800 */
[----:B------:R-:W-:Y:S01]  /*29510*/  NOP ;  /* 0x0000000000007918 */ /* 0x000fe20000000000 */
[----:B------:R-:W-:Y:S01]  /*29520*/  MOV R0, 0x50 ;  /* 0x0000005000007802 */ /* 0x000fe20000000f00 */
[----:B------:R-:W-:-:S03]  /*29530*/  HFMA2 R7, -RZ, RZ, 0, 5.9604644775390625e-08 ;  /* 0x00000001ff077431 */ /* 0x000fc600000001ff */
[----:B0-----:R-:W-:Y:S01]  /*29540*/  LEA R9, R3, R0, 0x18 ;  /* 0x0000000003097211 */ /* 0x001fe200078ec0ff */
[----:B------:R-:W-:Y:S02]  /*29550*/  IMAD.U32 R0, RZ, RZ, UR8 ;  /* 0x00000008ff007e24 */ /* 0x000fe4000f8e00ff */
[----:B------:R-:W-:Y:S02]  /*29560*/  IMAD.MOV.U32 R3, RZ, RZ, 0xffff ;  /* 0x0000ffffff037424 */ /* 0x000fe400078e00ff */
[----:B------:R-:W0:Y:S01]  /*29570*/  LDS R5, [R9] ;  /* 0x0000000009057984 */ /* 0x000e220000000800 */
[----:B------:R-:W-:-:S04]  /*29580*/  LOP3.LUT R0, R0, 0xffff, RZ, 0xc0, !PT ;  /* 0x0000ffff00007812 */ /* 0x000fc800078ec0ff */
[----:B------:R-:W-:-:S05]  /*29590*/  SHF.R.U32.HI R0, RZ, 0x5, R0 ;  /* 0x00000005ff007819 */ /* 0x000fca0000011600 */
[----:B------:R-:W-:Y:S01]  /*295a0*/  VIADD R2, R0, 0x10 ;  /* 0x0000001000027836 */ /* 0x000fe20000000000 */
[----:B------:R-:W-:-:S04]  /*295b0*/  SHF.L.U32 R0, R3, R0, RZ ;  /* 0x0000000003007219 */ /* 0x000fc800000006ff */
[----:B------:R-:W-:-:S04]  /*295c0*/  SHF.L.U32 R3, R7, R2, RZ ;  /* 0x0000000207037219 */ /* 0x000fc800000006ff */
[----:B------:R-:W-:-:S04]  /*295d0*/  LOP3.LUT R0, R3, R0, RZ, 0xfc, !PT ;  /* 0x0000000003007212 */ /* 0x000fc800078efcff */
[C---:B------:R-:W-:Y:S02]  /*295e0*/  LOP3.LUT R2, R0.reuse, 0xffff, RZ, 0xc0, !PT ;  /* 0x0000ffff00027812 */ /* 0x040fe400078ec0ff */
[----:B0-----:R-:W-:-:S04]  /*295f0*/  LOP3.LUT R3, R0, 0xffff, R5, 0x80, !PT ;  /* 0x0000ffff00037812 */ /* 0x001fc800078e8005 */
[----:B------:R-:W-:-:S13]  /*29600*/  ISETP.NE.AND P0, PT, R3, R2, PT ;  /* 0x000000020300720c */ /* 0x000fda0003f05270 */
[----:B------:R-:W-:Y:S05]  /*29610*/  @P0 BRA `(.L_x_21) ;  /* 0x0000000000500947 */ /* 0x000fea0003800000 */
[----:B------:R-:W-:Y:S02]  /*29620*/  SHF.R.U32.HI R5, RZ, 0x10, R5 ;  /* 0x00000010ff057819 */ /* 0x000fe40000011605 */
[----:B------:R-:W-:-:S04]  /*29630*/  SHF.R.U32.HI R2, RZ, 0x10, R0 ;  /* 0x00000010ff027819 */ /* 0x000fc80000011600 */
[----:B------:R-:W-:-:S04]  /*29640*/  LOP3.LUT R5, R5, R2, RZ, 0xc0, !PT ;  /* 0x0000000205057212 */ /* 0x000fc800078ec0ff */
[----:B------:R-:W-:-:S13]  /*29650*/  ISETP.NE.AND P0, PT, R5, R2, PT ;  /* 0x000000020500720c */ /* 0x000fda0003f05270 */
[----:B------:R-:W-:Y:S05]  /*29660*/  @P0 BRA `(.L_x_22) ;  /* 0x0000000000300947 */ /* 0x000fea0003800000 */
[----:B------:R-:W-:Y:S01]  /*29670*/  R2UR UR4, R0 ;  /* 0x00000000000472ca */ /* 0x000fe200000e0000 */
[----:B------:R-:W0:Y:S01]  /*29680*/  S2R R3, SR_LANEID ;  /* 0x0000000000037919 */ /* 0x000e220000000000 */
[----:B------:R-:W-:-:S06]  /*29690*/  VOTE.ANY R2, PT, PT ;  /* 0x0000000000027806 */ /* 0x000fcc00038e0100 */
[----:B------:R-:W0:Y:S05]  /*296a0*/  FLO.U32 R2, R2 ;  /* 0x0000000200027300 */ /* 0x000e2a00000e0000 */
[----:B------:R-:W-:-:S06]  /*296b0*/  ULOP3.LUT UR4, URZ, UR4, URZ, 0x33, !UPT ;  /* 0x00000004ff047292 */ /* 0x000fcc000f8e33ff */
[----:B------:R-:W-:-:S04]  /*296c0*/  IMAD.U32 R4, RZ, RZ, UR4 ;  /* 0x00000004ff047e24 */ /* 0x000fc8000f8e00ff */
[----:B------:R-:W1:Y:S02]  /*296d0*/  REDUX UR5, R4 ;  /* 0x00000000040573c4 */ /* 0x000e640000000000 */
[----:B------:R2:W-:Y:S01]  /*296e0*/  UTCATOMSWS.AND URZ, UR4 ;  /* 0x0000000400ff79e3 */ /* 0x0005e20008000000 */
[----:B0-----:R-:W-:Y:S01]  /*296f0*/  ISETP.EQ.U32.AND P0, PT, R2, R3, PT ;  /* 0x000000030200720c */ /* 0x001fe20003f02070 */
[----:B-1----:R-:W-:-:S12]  /*29700*/  IMAD.U32 R0, RZ, RZ, UR5 ;  /* 0x00000005ff007e24 */ /* 0x002fd8000f8e00ff */
[----:B------:R2:W-:Y:S01]  /*29710*/  @P0 ATOMS.AND RZ, [R9], R0 ;  /* 0x0000000009ff038c */ /* 0x0005e20002800000 */
[----:B------:R-:W-:Y:S05]  /*29720*/  BRA `(.L_x_20) ;  /* 0x0000000000147947 */ /* 0x000fea0003800000 */
.L_x_22:
[----:B------:R-:W-:-:S07]  /*29730*/  MOV R2, 0x29750 ;  /* 0x0002975000027802 */ /* 0x000fce0000000f00 */
[----:B------:R-:W-:Y:S05]  /*29740*/  CALL.REL.NOINC `($__internal_0_$__cuda_sm10x_tcgen05_guardrail_trap_col_being_dealloced_not_returned_by_alloc) ;  /* 0x0000000000447944 */ /* 0x000fea0003c00000 */
[----:B------:R-:W-:Y:S05]  /*29750*/  BRA `(.L_x_20) ;  /* 0x0000000000087947 */ /* 0x000fea0003800000 */
.L_x_21:
[----:B------:R-:W-:-:S07]  /*29760*/  MOV R2, 0x29780 ;  /* 0x0002978000027802 */ /* 0x000fce0000000f00 */
[----:B------:R-:W-:Y:S05]  /*29770*/  CALL.REL.NOINC `($__internal_2_$__cuda_sm10x_tcgen05_guardrail_trap_unallocated_columns_being_dealloced) ;  /* 0x0000000000507944 */ /* 0x000fea0003c00000 */
.L_x_20:
[----:B------:R-:W-:Y:S01]  /*29780*/  NOP ;  /* 0x0000000000007918 */ /* 0x000fe20000000000 */
[----:B--2---:R-:W-:Y:S05]  /*29790*/  EXIT ;  /* 0x000000000000794d */ /* 0x004fea0003800000 */
.L_x_8:
[----:B------:R-:W0:Y:S02]  /*297a0*/  SYNCS.PHASECHK.TRANS64.TRYWAIT P1, [UR9+0x20000], RZ ;  /* 0x020000ffff0075a7 */ /* 0x000e240008021109 */
[----:B0-----:R-:W-:Y:S05]  /*297b0*/  @!P1 BRA `(.L_x_8) ;  /* 0xfffffffc00f89947 */ /* 0x001fea000383ffff */
[----:B------:R-:W-:Y:S05]  /*297c0*/  BRA `(.L_x_7) ;  /* 0xfffffe4400b87947 */ /* 0x000fea000383ffff */
.L_x_14:
[----:B------:R-:W1:Y:S02]  /*297d0*/  SYNCS.PHASECHK.TRANS64.TRYWAIT P4, [UR9+0x70010], RZ ;  /* 0x070010ffff0075a7 */ /* 0x000e640008081109 */
[----:B-1----:R-:W-:Y:S05]  /*297e0*/  @!P4 BRA `(.L_x_14) ;  /* 0xfffffffc00f8c947 */ /* 0x002fea000383ffff */
[----:B------:R-:W-:Y:S05]  /*297f0*/  BRA `(.L_x_23) ;  /* 0xffffff4c00fc7947 */ /* 0x000fea000383ffff */
.L_x_15:
[----:B------:R-:W0:Y:S02]  /*29800*/  SYNCS.PHASECHK.TRANS64.TRYWAIT P4, [UR7], R36 ;  /* 0x00000024ff0075a7 */ /* 0x000e240008081107 */
[----:B0-----:R-:W-:Y:S05]  /*29810*/  @!P4 BRA `(.L_x_15) ;  /* 0xfffffffc00f8c947 */ /* 0x001fea000383ffff */
[----:B------:R-:W-:Y:S05]  /*29820*/  BRA `(.L_x_24) ;  /* 0xffffff6400347947 */ /* 0x000fea000383ffff */
.L_x_19:
[----:B------:R-:W2:Y:S02]  /*29830*/  SYNCS.PHASECHK.TRANS64.TRYWAIT P1, [UR7], R224 ;  /* 0x000000e0ff0075a7 */ /* 0x000ea40008021107 */
[----:B--2---:R-:W-:Y:S05]  /*29840*/  @!P1 BRA `(.L_x_19) ;  /* 0xfffffffc00f89947 */ /* 0x004fea000383ffff */
[----:B------:R-:W-:Y:S05]  /*29850*/  BRA `(.L_x_18) ;  /* 0xffffffb4004c7947 */ /* 0x000fea000383ffff */
        .weak           $__internal_0_$__cuda_sm10x_tcgen05_guardrail_trap_col_being_dealloced_not_returned_by_alloc
        .type           $__internal_0_$__cuda_sm10x_tcgen05_guardrail_trap_col_being_dealloced_not_returned_by_alloc,@function
        .size           $__internal_0_$__cuda_sm10x_tcgen05_guardrail_trap_col_being_dealloced_not_returned_by_alloc,($__internal_1_$__cuda_sm10x_tcgen05_guardrail_trap_phase_invalid_during_alloc - $__internal_0_$__cuda_sm10x_tcgen05_guardrail_trap_col_being_dealloced_not_returned_by_alloc)
$__internal_0_$__cuda_sm10x_tcgen05_guardrail_trap_col_being_dealloced_not_returned_by_alloc:
[----:B------:R-:W-:Y:S05]  /*29860*/  BPT.TRAP 0x1 ;  /* 0x000000040000795c */ /* 0x000fea0000300000 */
[----:B------:R-:W-:-:S04]  /*29870*/  IMAD.MOV.U32 R3, RZ, RZ, 0x0 ;  /* 0x00000000ff037424 */ /* 0x000fc800078e00ff */
[----:B------:R-:W-:Y:S05]  /*29880*/  RET.REL.NODEC R2 `(attn_fwd) ;  /* 0xfffffd6402dc7950 */ /* 0x000fea0003c3ffff */
        .weak           $__internal_1_$__cuda_sm10x_tcgen05_guardrail_trap_phase_invalid_during_alloc
        .type           $__internal_1_$__cuda_sm10x_tcgen05_guardrail_trap_phase_invalid_during_alloc,@function
        .size           $__internal_1_$__cuda_sm10x_tcgen05_guardrail_trap_phase_invalid_during_alloc,($__internal_2_$__cuda_sm10x_tcgen05_guardrail_trap_unallocated_columns_being_dealloced - $__internal_1_$__cuda_sm10x_tcgen05_guardrail_trap_phase_invalid_during_alloc)
$__internal_1_$__cuda_sm10x_tcgen05_guardrail_trap_phase_invalid_during_alloc:
[----:B------:R-:W-:Y:S05]  /*29890*/  BPT.TRAP 0x1 ;  /* 0x000000040000795c */ /* 0x000fea0000300000 */
[----:B------:R-:W-:-:S04]  /*298a0*/  IMAD.MOV.U32 R5, RZ, RZ, 0x0 ;  /* 0x00000000ff057424 */ /* 0x000fc800078e00ff */
[----:B------:R-:W-:Y:S05]  /*298b0*/  RET.REL.NODEC R4 `(attn_fwd) ;  /* 0xfffffd6404d07950 */ /* 0x000fea0003c3ffff */
        .weak           $__internal_2_$__cuda_sm10x_tcgen05_guardrail_trap_unallocated_columns_being_dealloced
        .type           $__internal_2_$__cuda_sm10x_tcgen05_guardrail_trap_unallocated_columns_being_dealloced,@function
        .size           $__internal_2_$__cuda_sm10x_tcgen05_guardrail_trap_unallocated_columns_being_dealloced,(.L_x_28 - $__internal_2_$__cuda_sm10x_tcgen05_guardrail_trap_unallocated_columns_being_dealloced)
$__internal_2_$__cuda_sm10x_tcgen05_guardrail_trap_unallocated_columns_being_dealloced:
[----:B------:R-:W-:Y:S05]  /*298c0*/  BPT.TRAP 0x1 ;  /* 0x000000040000795c */ /* 0x000fea0000300000 */
[----:B------:R-:W-:-:S04]  /*298d0*/  IMAD.MOV.U32 R3, RZ, RZ, 0x0 ;  /* 0x00000000ff037424 */ /* 0x000fc800078e00ff */
[----:B------:R-:W-:Y:S05]  /*298e0*/  RET.REL.NODEC R2 `(attn_fwd) ;  /* 0xfffffd6402c47950 */ /* 0x000fea0003c3ffff */
.L_x_25:
[----:B------:R-:W-:-:S00]  /*298f0*/  BRA `(.L_x_25) ;  /* 0xfffffffc00fc7947 */ /* 0x000fc0000383ffff */
[----:B------:R-:W-:-:S00]  /*29900*/  NOP ;  /* 0x0000000000007918 */ /* 0x000fc00000000000 */
[----:B------:R-:W-:-:S00]  /*29910*/  NOP ;  /* 0x0000000000007918 */ /* 0x000fc00000000000 */
[----:B------:R-:W-:-:S00]  /*29920*/  NOP ;  /* 0x0000000000007918 */ /* 0x000fc00000000000 */
[----:B------:R-:W-:-:S00]  /*29930*/  NOP ;  /* 0x0000000000007918 */ /* 0x000fc00000000000 */
[----:B------:R-:W-:-:S00]  /*29940*/  NOP ;  /* 0x0000000000007918 */ /* 0x000fc00000000000 */
[----:B------:R-:W-:-:S00]  /*29950*/  NOP ;  /* 0x0000000000007918 */ /* 0x000fc00000000000 */
[----:B------:R-:W-:-:S00]  /*29960*/  NOP ;  /* 0x0000000000007918 */ /* 0x000fc00000000000 */
[----:B------:R-:W-:-:S00]  /*29970*/  NOP ;  /* 0x0000000000007918 */ /* 0x000fc00000000000 */
.L_x_28:


//--------------------- .nv.global.init           --------------------------
	.section	.nv.global.init,"aw",@progbits
.nv.global.init:
	.type		_$_str,@object
	.size		_$_str,(.L_3 - _$_str)
_$_str:
        /*0000*/ 	.byte	0x5f, 0x5f, 0x43, 0x55, 0x44, 0x41, 0x5f, 0x46, 0x54, 0x5a, 0x00
.L_3:


//--------------------- .nv.shared.attn_fwd       --------------------------
	.section	.nv.shared.attn_fwd,"aw",@nobits
	.sectionflags	@""
	.align	16
	.zero		1024


//--------------------- .nv.shared.reserved.0     --------------------------
	.section	.nv.shared.reserved.0,"aw",@nobits
	.align	8
	.weak		__nv_reservedSMEM_offset_0_alias
	.size		__nv_reservedSMEM_offset_0_alias, 0, 64
	.other		__nv_reservedSMEM_offset_0_alias,@"STO_CUDA_RESERVED_SHARED STV_DEFAULT"
__nv_reservedSMEM_offset_0_alias:
	.zero		0
.nv.shared.reserved.0:
	.zero		64
	.weak		__nv_reservedSMEM_allocation_phase
	.type		__nv_reservedSMEM_allocation_phase,@object
	.size		__nv_reservedSMEM_allocation_phase,(.L_0 - __nv_reservedSMEM_allocation_phase)
__nv_reservedSMEM_allocation_phase:
	.zero		1
.L_0:
	.zero		7
	.weak		__nv_reservedSMEM_devtool_atexit_pc
	.type		__nv_reservedSMEM_devtool_atexit_pc,@object
	.size		__nv_reservedSMEM_devtool_atexit_pc,(__nv_reservedSMEM_allocation_mask - __nv_reservedSMEM_devtool_atexit_pc)
__nv_reservedSMEM_devtool_atexit_pc:
	.zero		8
	.weak		__nv_reservedSMEM_allocation_mask
	.type		__nv_reservedSMEM_allocation_mask,@object
	.size		__nv_reservedSMEM_allocation_mask,(.L_2 - __nv_reservedSMEM_allocation_mask)
__nv_reservedSMEM_allocation_mask:
	.zero		4
.L_2:


//--------------------- .nv.constant0.attn_fwd    --------------------------
	.section	.nv.constant0.attn_fwd,"a",@progbits
	.sectionflags	@""
	.align	4
.nv.constant0.attn_fwd:
	.zero		1032


//--------------------- SYMBOLS --------------------------

	.type		.nv.reservedSmem.offset0,@object
	.size		.nv.reservedSmem.offset0,0x4
	.type		.nv.reservedSmem.cap,@object
	.size		.nv.reservedSmem.cap,0x4
